	.target	sm_100a

	.elftype	@"ET_EXEC"


//--------------------- .note.nv.tkinfo           --------------------------
	.section	.note.nv.tkinfo,"",@"SHT_NOTE"
	.sectionflags	@"SHF_NOTE_NV_TKINFO"
	.tkinfo
        /*0018*/ 	.word	0x00000002
        /*0030*/ 	.string	""
        /*0030*/ 	.string	"ptxas"
        /*0030*/ 	.string	"Cuda compilation tools, release 13.0, V13.0.88"
        /*0030*/ 	.string	"Build cuda_13.0.r13.0/compiler.36424714_0"
        /*0030*/ 	.string	"-arch sm_100a -m 64 "



//--------------------- .note.nv.cuinfo           --------------------------
	.section	.note.nv.cuinfo,"",@"SHT_NOTE"
	.sectionflags	@"SHF_NOTE_NV_CUINFO"
        /*0018*/ 	.short	0x0002
        /*001a*/ 	.short	0x0064
        /*001c*/ 	.short	0x0082
	.zero		2


//--------------------- .nv.info                  --------------------------
	.section	.nv.info,"",@"SHT_CUDA_INFO"
	.align	4


	//----- nvinfo : EIATTR_REGCOUNT
	.align		4
        /*0000*/ 	.byte	0x04, 0x2f
        /*0002*/ 	.short	(.L_19 - .L_18)
	.align		4
.L_18:
        /*0004*/ 	.word	index@(_ZN7cutlass13device_kernelINS_4conv6kernel13ConvUniversalINS1_16ConvProblemShapeILNS1_8OperatorE1ELi2EEENS1_10collective14CollectiveConvINS1_47MainloopSm100TmaUmmaWarpSpecializedImplicitGemmILS5_1ELi8ELi2ELi1ELi2EN4cute5tupleIJNSA_1CILi2EEENSC_ILi1EEESE_EEEEENSB_IJNSC_ILi128EEENSC_ILi64EEENSB_IJSI_EEEEEENS_10tfloat32_tESL_NSA_8TiledMMAINSA_8MMA_AtomIJNSA_23SM100_MMA_TF32_2x1SM_SSISL_SL_fLi128ELi64ELNSA_4UMMA5MajorE0ELSQ_1ELNSP_7ScaleInE0ELSR_0EEEEEENSA_6LayoutINSB_IJSE_SE_SE_EEENSB_IJNSC_ILi0EEESW_SW_EEEEENSB_IJNSA_10UnderscoreESZ_SZ_EEEEENS7_6detail27Sm100ImplicitGemmTileTraitsINSA_25SM100_TMA_2SM_LOAD_IM2COLENSA_14ComposedLayoutINSA_7SwizzleILi3ELi4ELi3EEENSA_18smem_ptr_flag_bitsILi32EEENSU_INSB_IJNSC_ILi8EEENSC_ILi32EEEEEENSB_IJS1B_SE_EEEEEEEvEENS13_INSA_18SM100_TMA_2SM_LOADENS15_INS16_ILi2ELi5ELi2EEES19_NSU_INSB_IJS1B_NSC_ILi4EEEEEENSB_IJSE_S1B_EEEEEEEvEEEENS_8epilogue10collective18CollectiveEpilogueINS1Q_23Sm100TmaWarpSpecializedILi3ELi2ELi16ELb1ELb0EEEJNSB_IJSI_SI_SJ_EEENSB_IJNSU_ISI_SE_EENSU_INSB_IJNSC_ILi16EEESD_EEES1L_EEEEESL_NSB_IJNSB_IJlllEEESE_SW_EEESL_S22_NS1Q_6fusion15FusionCallbacksIS1U_NS23_17LinearCombinationISL_fSL_fLNS_15FloatRoundStyleE2EEES1V_S20_JEEENSA_5SM1004TMEM4LOAD26SM100_TMEM_LOAD_32dp32b16xENSA_20SM90_TMA_LOAD_IM2COLENS15_INS16_ILi2ELi4ELi3EEES19_NSU_INSB_IJS1A_S1X_EEENSB_IJS1X_SE_EEEEEEENSA_39AutoVectorizingCopyWithAssumedAlignmentILi128EEENSA_21SM90_TMA_STORE_IM2COLES2I_S2K_S2K_EEEvvEEEEvNT_6ParamsE)
        /*0008*/ 	.word	0x00000056


	//----- nvinfo : EIATTR_FRAME_SIZE
	.align		4
.L_19:
        /*000c*/ 	.byte	0x04, 0x11
        /*000e*/ 	.short	(.L_21 - .L_20)
	.align		4
.L_20:
        /*0010*/ 	.word	index@($__internal_2_$__cuda_sm10x_tcgen05_guardrail_trap_unallocated_columns_being_dealloced)
        /*0014*/ 	.word	0x00000008


	//----- nvinfo : EIATTR_FRAME_SIZE
	.align		4
.L_21:
        /*0018*/ 	.byte	0x04, 0x11
        /*001a*/ 	.short	(.L_23 - .L_22)
	.align		4
.L_22:
        /*001c*/ 	.word	index@($__internal_1_$__cuda_sm10x_tcgen05_guardrail_trap_phase_invalid_during_alloc)
        /*0020*/ 	.word	0x00000008


	//----- nvinfo : EIATTR_FRAME_SIZE
	.align		4
.L_23:
        /*0024*/ 	.byte	0x04, 0x11
        /*0026*/ 	.short	(.L_25 - .L_24)
	.align		4
.L_24:
        /*0028*/ 	.word	index@($__internal_0_$__cuda_sm10x_tcgen05_guardrail_trap_col_being_dealloced_not_returned_by_alloc)
        /*002c*/ 	.word	0x00000008


	//----- nvinfo : EIATTR_FRAME_SIZE
	.align		4
.L_25:
        /*0030*/ 	.byte	0x04, 0x11
        /*0032*/ 	.short	(.L_27 - .L_26)
	.align		4
.L_26:
        /*0034*/ 	.word	index@(_ZN7cutlass13device_kernelINS_4conv6kernel13ConvUniversalINS1_16ConvProblemShapeILNS1_8OperatorE1ELi2EEENS1_10collective14CollectiveConvINS1_47MainloopSm100TmaUmmaWarpSpecializedImplicitGemmILS5_1ELi8ELi2ELi1ELi2EN4cute5tupleIJNSA_1CILi2EEENSC_ILi1EEESE_EEEEENSB_IJNSC_ILi128EEENSC_ILi64EEENSB_IJSI_EEEEEENS_10tfloat32_tESL_NSA_8TiledMMAINSA_8MMA_AtomIJNSA_23SM100_MMA_TF32_2x1SM_SSISL_SL_fLi128ELi64ELNSA_4UMMA5MajorE0ELSQ_1ELNSP_7ScaleInE0ELSR_0EEEEEENSA_6LayoutINSB_IJSE_SE_SE_EEENSB_IJNSC_ILi0EEESW_SW_EEEEENSB_IJNSA_10UnderscoreESZ_SZ_EEEEENS7_6detail27Sm100ImplicitGemmTileTraitsINSA_25SM100_TMA_2SM_LOAD_IM2COLENSA_14ComposedLayoutINSA_7SwizzleILi3ELi4ELi3EEENSA_18smem_ptr_flag_bitsILi32EEENSU_INSB_IJNSC_ILi8EEENSC_ILi32EEEEEENSB_IJS1B_SE_EEEEEEEvEENS13_INSA_18SM100_TMA_2SM_LOADENS15_INS16_ILi2ELi5ELi2EEES19_NSU_INSB_IJS1B_NSC_ILi4EEEEEENSB_IJSE_S1B_EEEEEEEvEEEENS_8epilogue10collective18CollectiveEpilogueINS1Q_23Sm100TmaWarpSpecializedILi3ELi2ELi16ELb1ELb0EEEJNSB_IJSI_SI_SJ_EEENSB_IJNSU_ISI_SE_EENSU_INSB_IJNSC_ILi16EEESD_EEES1L_EEEEESL_NSB_IJNSB_IJlllEEESE_SW_EEESL_S22_NS1Q_6fusion15FusionCallbacksIS1U_NS23_17LinearCombinationISL_fSL_fLNS_15FloatRoundStyleE2EEES1V_S20_JEEENSA_5SM1004TMEM4LOAD26SM100_TMEM_LOAD_32dp32b16xENSA_20SM90_TMA_LOAD_IM2COLENS15_INS16_ILi2ELi4ELi3EEES19_NSU_INSB_IJS1A_S1X_EEENSB_IJS1X_SE_EEEEEEENSA_39AutoVectorizingCopyWithAssumedAlignmentILi128EEENSA_21SM90_TMA_STORE_IM2COLES2I_S2K_S2K_EEEvvEEEEvNT_6ParamsE)
        /*0038*/ 	.word	0x00000008


	//----- nvinfo : EIATTR_MIN_STACK_SIZE
	.align		4
.L_27:
        /*003c*/ 	.byte	0x04, 0x12
        /*003e*/ 	.short	(.L_29 - .L_28)
	.align		4
.L_28:
        /*0040*/ 	.word	index@(_ZN7cutlass13device_kernelINS_4conv6kernel13ConvUniversalINS1_16ConvProblemShapeILNS1_8OperatorE1ELi2EEENS1_10collective14CollectiveConvINS1_47MainloopSm100TmaUmmaWarpSpecializedImplicitGemmILS5_1ELi8ELi2ELi1ELi2EN4cute5tupleIJNSA_1CILi2EEENSC_ILi1EEESE_EEEEENSB_IJNSC_ILi128EEENSC_ILi64EEENSB_IJSI_EEEEEENS_10tfloat32_tESL_NSA_8TiledMMAINSA_8MMA_AtomIJNSA_23SM100_MMA_TF32_2x1SM_SSISL_SL_fLi128ELi64ELNSA_4UMMA5MajorE0ELSQ_1ELNSP_7ScaleInE0ELSR_0EEEEEENSA_6LayoutINSB_IJSE_SE_SE_EEENSB_IJNSC_ILi0EEESW_SW_EEEEENSB_IJNSA_10UnderscoreESZ_SZ_EEEEENS7_6detail27Sm100ImplicitGemmTileTraitsINSA_25SM100_TMA_2SM_LOAD_IM2COLENSA_14ComposedLayoutINSA_7SwizzleILi3ELi4ELi3EEENSA_18smem_ptr_flag_bitsILi32EEENSU_INSB_IJNSC_ILi8EEENSC_ILi32EEEEEENSB_IJS1B_SE_EEEEEEEvEENS13_INSA_18SM100_TMA_2SM_LOADENS15_INS16_ILi2ELi5ELi2EEES19_NSU_INSB_IJS1B_NSC_ILi4EEEEEENSB_IJSE_S1B_EEEEEEEvEEEENS_8epilogue10collective18CollectiveEpilogueINS1Q_23Sm100TmaWarpSpecializedILi3ELi2ELi16ELb1ELb0EEEJNSB_IJSI_SI_SJ_EEENSB_IJNSU_ISI_SE_EENSU_INSB_IJNSC_ILi16EEESD_EEES1L_EEEEESL_NSB_IJNSB_IJlllEEESE_SW_EEESL_S22_NS1Q_6fusion15FusionCallbacksIS1U_NS23_17LinearCombinationISL_fSL_fLNS_15FloatRoundStyleE2EEES1V_S20_JEEENSA_5SM1004TMEM4LOAD26SM100_TMEM_LOAD_32dp32b16xENSA_20SM90_TMA_LOAD_IM2COLENS15_INS16_ILi2ELi4ELi3EEES19_NSU_INSB_IJS1A_S1X_EEENSB_IJS1X_SE_EEEEEEENSA_39AutoVectorizingCopyWithAssumedAlignmentILi128EEENSA_21SM90_TMA_STORE_IM2COLES2I_S2K_S2K_EEEvvEEEEvNT_6ParamsE)
        /*0044*/ 	.word	0x00000008
.L_29:


//--------------------- .nv.compat                --------------------------
	.section	.nv.compat,"",@"SHT_CUDA_COMPAT_INFO"
	.align	4
        /*0000*/ 	.byte	0x02, 0x09, 0x01, 0x00, 0x02, 0x02, 0x02, 0x00, 0x02, 0x05, 0x05, 0x00, 0x03, 0x07, 0x01, 0x01
        /*0010*/ 	.byte	0x02, 0x03, 0x01, 0x00, 0x02, 0x06, 0x01, 0x00, 0x04, 0x0b, 0x08, 0x00, 0x09, 0x00, 0x00, 0x00
        /*0020*/ 	.byte	0x00, 0x00, 0x00, 0x00


//--------------------- .nv.info._ZN7cutlass13device_kernelINS_4conv6kernel13ConvUniversalINS1_16ConvProblemShapeILNS1_8OperatorE1ELi2EEENS1_10collective14CollectiveConvINS1_47MainloopSm100TmaUmmaWarpSpecializedImplicitGemmILS5_1ELi8ELi2ELi1ELi2EN4cute5tupleIJNSA_1CILi2EEENSC_ILi1EEESE_EEEEENSB_IJNSC_ILi128EEENSC_ILi64EEENSB_IJSI_EEEEEENS_10tfloat32_tESL_NSA_8TiledMMAINSA_8MMA_AtomIJNSA_23SM100_MMA_TF32_2x1SM_SSISL_SL_fLi128ELi64ELNSA_4UMMA5MajorE0ELSQ_1ELNSP_7ScaleInE0ELSR_0EEEEEENSA_6LayoutINSB_IJSE_SE_SE_EEENSB_IJNSC_ILi0EEESW_SW_EEEEENSB_IJNSA_10UnderscoreESZ_SZ_EEEEENS7_6detail27Sm100ImplicitGemmTileTraitsINSA_25SM100_TMA_2SM_LOAD_IM2COLENSA_14ComposedLayoutINSA_7SwizzleILi3ELi4ELi3EEENSA_18smem_ptr_flag_bitsILi32EEENSU_INSB_IJNSC_ILi8EEENSC_ILi32EEEEEENSB_IJS1B_SE_EEEEEEEvEENS13_INSA_18SM100_TMA_2SM_LOADENS15_INS16_ILi2ELi5ELi2EEES19_NSU_INSB_IJS1B_NSC_ILi4EEEEEENSB_IJSE_S1B_EEEEEEEvEEEENS_8epilogue10collective18CollectiveEpilogueINS1Q_23Sm100TmaWarpSpecializedILi3ELi2ELi16ELb1ELb0EEEJNSB_IJSI_SI_SJ_EEENSB_IJNSU_ISI_SE_EENSU_INSB_IJNSC_ILi16EEESD_EEES1L_EEEEESL_NSB_IJNSB_IJlllEEESE_SW_EEESL_S22_NS1Q_6fusion15FusionCallbacksIS1U_NS23_17LinearCombinationISL_fSL_fLNS_15FloatRoundStyleE2EEES1V_S20_JEEENSA_5SM1004TMEM4LOAD26SM100_TMEM_LOAD_32dp32b16xENSA_20SM90_TMA_LOAD_IM2COLENS15_INS16_ILi2ELi4ELi3EEES19_NSU_INSB_IJS1A_S1X_EEENSB_IJS1X_SE_EEEEEEENSA_39AutoVectorizingCopyWithAssumedAlignmentILi128EEENSA_21SM90_TMA_STORE_IM2COLES2I_S2K_S2K_EEEvvEEEEvNT_6ParamsE --------------------------
	.section	.nv.info._ZN7cutlass13device_kernelINS_4conv6kernel13ConvUniversalINS1_16ConvProblemShapeILNS1_8OperatorE1ELi2EEENS1_10collective14CollectiveConvINS1_47MainloopSm100TmaUmmaWarpSpecializedImplicitGemmILS5_1ELi8ELi2ELi1ELi2EN4cute5tupleIJNSA_1CILi2EEENSC_ILi1EEESE_EEEEENSB_IJNSC_ILi128EEENSC_ILi64EEENSB_IJSI_EEEEEENS_10tfloat32_tESL_NSA_8TiledMMAINSA_8MMA_AtomIJNSA_23SM100_MMA_TF32_2x1SM_SSISL_SL_fLi128ELi64ELNSA_4UMMA5MajorE0ELSQ_1ELNSP_7ScaleInE0ELSR_0EEEEEENSA_6LayoutINSB_IJSE_SE_SE_EEENSB_IJNSC_ILi0EEESW_SW_EEEEENSB_IJNSA_10UnderscoreESZ_SZ_EEEEENS7_6detail27Sm100ImplicitGemmTileTraitsINSA_25SM100_TMA_2SM_LOAD_IM2COLENSA_14ComposedLayoutINSA_7SwizzleILi3ELi4ELi3EEENSA_18smem_ptr_flag_bitsILi32EEENSU_INSB_IJNSC_ILi8EEENSC_ILi32EEEEEENSB_IJS1B_SE_EEEEEEEvEENS13_INSA_18SM100_TMA_2SM_LOADENS15_INS16_ILi2ELi5ELi2EEES19_NSU_INSB_IJS1B_NSC_ILi4EEEEEENSB_IJSE_S1B_EEEEEEEvEEEENS_8epilogue10collective18CollectiveEpilogueINS1Q_23Sm100TmaWarpSpecializedILi3ELi2ELi16ELb1ELb0EEEJNSB_IJSI_SI_SJ_EEENSB_IJNSU_ISI_SE_EENSU_INSB_IJNSC_ILi16EEESD_EEES1L_EEEEESL_NSB_IJNSB_IJlllEEESE_SW_EEESL_S22_NS1Q_6fusion15FusionCallbacksIS1U_NS23_17LinearCombinationISL_fSL_fLNS_15FloatRoundStyleE2EEES1V_S20_JEEENSA_5SM1004TMEM4LOAD26SM100_TMEM_LOAD_32dp32b16xENSA_20SM90_TMA_LOAD_IM2COLENS15_INS16_ILi2ELi4ELi3EEES19_NSU_INSB_IJS1A_S1X_EEENSB_IJS1X_SE_EEEEEEENSA_39AutoVectorizingCopyWithAssumedAlignmentILi128EEENSA_21SM90_TMA_STORE_IM2COLES2I_S2K_S2K_EEEvvEEEEvNT_6ParamsE,"",@"SHT_CUDA_INFO"
	.sectionflags	@""
	.align	4


	//----- nvinfo : EIATTR_CUDA_API_VERSION
	.align		4
        /*0000*/ 	.byte	0x04, 0x37
        /*0002*/ 	.short	(.L_31 - .L_30)
.L_30:
        /*0004*/ 	.word	0x00000082


	//----- nvinfo : EIATTR_KPARAM_INFO
	.align		4
.L_31:
        /*0008*/ 	.byte	0x04, 0x17
        /*000a*/ 	.short	(.L_33 - .L_32)
.L_32:
        /*000c*/ 	.word	0x00000000
        /*0010*/ 	.short	0x0000
        /*0012*/ 	.short	0x0000
        /*0014*/ 	.byte	0x00, 0xf0, 0x01, 0x20


	//----- nvinfo : EIATTR_AT_ENTRY_FRAGMENTS
	.align		4
.L_33:
        /*0018*/ 	.byte	0x04, 0x4f
        /*001a*/ 	.short	(.L_35 - .L_34)


	//   ....[0]....
.L_34:
        /*001c*/ 	.word	0x00000007


	//----- nvinfo : EIATTR_RESERVED_SMEM_USED
	.align		4
.L_35:
        /*0020*/ 	.byte	0x01, 0x41
	.zero		2


	//----- nvinfo : EIATTR_SPARSE_MMA_MASK
	.align		4
        /*0024*/ 	.byte	0x03, 0x50
        /*0026*/ 	.short	0x0000


	//----- nvinfo : EIATTR_TCGEN05_2CTA_USED
	.align		4
        /*0028*/ 	.byte	0x01, 0x52
	.zero		2


	//----- nvinfo : EIATTR_MAXREG_COUNT
	.align		4
        /*002c*/ 	.byte	0x03, 0x1b
        /*002e*/ 	.short	0x00ff


	//----- nvinfo : EIATTR_NUM_BARRIERS
	.align		4
        /*0030*/ 	.byte	0x02, 0x4c
        /*0032*/ 	.byte	0x07
	.zero		1


	//----- nvinfo : EIATTR_EXTERNS
	.align		4
        /*0034*/ 	.byte	0x04, 0x0f
        /*0036*/ 	.short	(.L_37 - .L_36)


	//   ....[0]....
	.align		4
.L_36:
        /*0038*/ 	.word	index@(__assertfail)


	//----- nvinfo : EIATTR_MERCURY_ISA_VERSION
	.align		4
.L_37:
        /*003c*/ 	.byte	0x03, 0x5f
        /*003e*/ 	.short	0x0101


	//----- nvinfo : EIATTR_INT_WARP_WIDE_INSTR_OFFSETS
	.align		4
        /*0040*/ 	.byte	0x04, 0x31
        /*0042*/ 	.short	(.L_39 - .L_38)


	//   ....[0]....
.L_38:
        /*0044*/ 	.word	0x00000cb0


	//   ....[1]....
        /*0048*/ 	.word	0x00000d60


	//   ....[2]....
        /*004c*/ 	.word	0x000064a0


	//   ....[3]....
        /*0050*/ 	.word	0x000064c0


	//   ....[4]....
        /*0054*/ 	.word	0x000064f0


	//   ....[5]....
        /*0058*/ 	.word	0x00007150


	//   ....[6]....
        /*005c*/ 	.word	0x000072b0


	//   ....[7]....
        /*0060*/ 	.word	0x00007350


	//   ....[8]....
        /*0064*/ 	.word	0x00007480


	//   ....[9]....
        /*0068*/ 	.word	0x000075c0


	//   ....[10]....
        /*006c*/ 	.word	0x00007640


	//----- nvinfo : EIATTR_COOP_GROUP_MASK_REGIDS
	.align		4
.L_39:
        /*0070*/ 	.byte	0x04, 0x29
        /*0072*/ 	.short	(.L_41 - .L_40)


	//   ....[0]....
.L_40:
        /*0074*/ 	.word	0xffffffff


	//   ....[1]....
        /*0078*/ 	.word	0xffffffff


	//   ....[2]....
        /*007c*/ 	.word	0xffffffff


	//   ....[3]....
        /*0080*/ 	.word	0xffffffff


	//   ....[4]....
        /*0084*/ 	.word	0xffffffff


	//   ....[5]....
        /*0088*/ 	.word	0xffffffff


	//   ....[6]....
        /*008c*/ 	.word	0xffffffff


	//   ....[7]....
        /*0090*/ 	.word	0xffffffff


	//   ....[8]....
        /*0094*/ 	.word	0xffffffff


	//   ....[9]....
        /*0098*/ 	.word	0xffffffff


	//   ....[10]....
        /*009c*/ 	.word	0xffffffff


	//   ....[11]....
        /*00a0*/ 	.word	0xffffffff


	//   ....[12]....
        /*00a4*/ 	.word	0xffffffff


	//----- nvinfo : EIATTR_COOP_GROUP_INSTR_OFFSETS
	.align		4
.L_41:
        /*00a8*/ 	.byte	0x04, 0x28
        /*00aa*/ 	.short	(.L_43 - .L_42)


	//   ....[0]....
.L_42:
        /*00ac*/ 	.word	0x000000d0


	//   ....[1]....
        /*00b0*/ 	.word	0x00000540


	//   ....[2]....
        /*00b4*/ 	.word	0x00000760


	//   ....[3]....
        /*00b8*/ 	.word	0x000008e0


	//   ....[4]....
        /*00bc*/ 	.word	0x000009e0


	//   ....[5]....
        /*00c0*/ 	.word	0x00000b30


	//   ....[6]....
        /*00c4*/ 	.word	0x00000dd0


	//   ....[7]....
        /*00c8*/ 	.word	0x000041c0


	//   ....[8]....
        /*00cc*/ 	.word	0x00005190


	//   ....[9]....
        /*00d0*/ 	.word	0x00005660


	//   ....[10]....
        /*00d4*/ 	.word	0x00005690


	//   ....[11]....
        /*00d8*/ 	.word	0x000063c0


	//   ....[12]....
        /*00dc*/ 	.word	0x000065c0


	//----- nvinfo : EIATTR_VRC_CTA_INIT_COUNT
	.align		4
.L_43:
        /*00e0*/ 	.byte	0x02, 0x4a
        /*00e2*/ 	.byte	0x80
	.zero		1


	//----- nvinfo : EIATTR_SYSCALL_OFFSETS
	.align		4
        /*00e4*/ 	.byte	0x04, 0x46
        /*00e6*/ 	.short	(.L_45 - .L_44)


	//   ....[0]....
.L_44:
        /*00e8*/ 	.word	0x00008320


	//   ....[1]....
        /*00ec*/ 	.word	0x00008410


	//   ....[2]....
        /*00f0*/ 	.word	0x00008de0


	//   ....[3]....
        /*00f4*/ 	.word	0x00009830


	//----- nvinfo : EIATTR_MBARRIER_INSTR_OFFSETS
	.align		4
.L_45:
        /*00f8*/ 	.byte	0x04, 0x39
        /*00fa*/ 	.short	(.L_47 - .L_46)


	//   ....[0]....
.L_46:
        /*00fc*/ 	.word	0x00000650
        /*0100*/ 	.word	0x000000ff
        /*0104*/ 	.word	0x00000000
        /*0108*/ 	.short	0x0100
        /*010a*/ 	.byte	0x04
	.zero		1


	//   ....[1]....
        /*010c*/ 	.word	0x00000660
        /*0110*/ 	.word	0x000000ff
        /*0114*/ 	.word	0x00000040
        /*0118*/ 	.short	0x0100
        /*011a*/ 	.byte	0x04
	.zero		1


	//   ....[2]....
        /*011c*/ 	.word	0x00000670
        /*0120*/ 	.word	0x000000ff
        /*0124*/ 	.word	0x00000008
        /*0128*/ 	.short	0x0100
        /*012a*/ 	.byte	0x04
	.zero		1


	//   ....[3]....
        /*012c*/ 	.word	0x00000680
        /*0130*/ 	.word	0x000000ff
        /*0134*/ 	.word	0x00000048
        /*0138*/ 	.short	0x0100
        /*013a*/ 	.byte	0x04
	.zero		1


	//   ....[4]....
        /*013c*/ 	.word	0x00000690
        /*0140*/ 	.word	0x000000ff
        /*0144*/ 	.word	0x00000010
        /*0148*/ 	.short	0x0100
        /*014a*/ 	.byte	0x04
	.zero		1


	//   ....[5]....
        /*014c*/ 	.word	0x000006a0
        /*0150*/ 	.word	0x000000ff
        /*0154*/ 	.word	0x00000050
        /*0158*/ 	.short	0x0100
        /*015a*/ 	.byte	0x04
	.zero		1


	//   ....[6]....
        /*015c*/ 	.word	0x000006b0
        /*0160*/ 	.word	0x000000ff
        /*0164*/ 	.word	0x00000018
        /*0168*/ 	.short	0x0100
        /*016a*/ 	.byte	0x04
	.zero		1


	//   ....[7]....
        /*016c*/ 	.word	0x000006c0
        /*0170*/ 	.word	0x000000ff
        /*0174*/ 	.word	0x00000058
        /*0178*/ 	.short	0x0100
        /*017a*/ 	.byte	0x04
	.zero		1


	//   ....[8]....
        /*017c*/ 	.word	0x000006d0
        /*0180*/ 	.word	0x000000ff
        /*0184*/ 	.word	0x00000020
        /*0188*/ 	.short	0x0100
        /*018a*/ 	.byte	0x04
	.zero		1


	//   ....[9]....
        /*018c*/ 	.word	0x000006e0
        /*0190*/ 	.word	0x000000ff
        /*0194*/ 	.word	0x00000060
        /*0198*/ 	.short	0x0100
        /*019a*/ 	.byte	0x04
	.zero		1


	//   ....[10]....
        /*019c*/ 	.word	0x000006f0
        /*01a0*/ 	.word	0x000000ff
        /*01a4*/ 	.word	0x00000028
        /*01a8*/ 	.short	0x0100
        /*01aa*/ 	.byte	0x04
	.zero		1


	//   ....[11]....
        /*01ac*/ 	.word	0x00000700
        /*01b0*/ 	.word	0x000000ff
        /*01b4*/ 	.word	0x00000068
        /*01b8*/ 	.short	0x0100
        /*01ba*/ 	.byte	0x04
	.zero		1


	//   ....[12]....
        /*01bc*/ 	.word	0x00000710
        /*01c0*/ 	.word	0x000000ff
        /*01c4*/ 	.word	0x00000030
        /*01c8*/ 	.short	0x0100
        /*01ca*/ 	.byte	0x04
	.zero		1


	//   ....[13]....
        /*01cc*/ 	.word	0x00000720
        /*01d0*/ 	.word	0x000000ff
        /*01d4*/ 	.word	0x00000070
        /*01d8*/ 	.short	0x0100
        /*01da*/ 	.byte	0x04
	.zero		1


	//   ....[14]....
        /*01dc*/ 	.word	0x00000730
        /*01e0*/ 	.word	0x000000ff
        /*01e4*/ 	.word	0x00000038
        /*01e8*/ 	.short	0x0100
        /*01ea*/ 	.byte	0x04
	.zero		1


	//   ....[15]....
        /*01ec*/ 	.word	0x00000740
        /*01f0*/ 	.word	0x000000ff
        /*01f4*/ 	.word	0x00000078
        /*01f8*/ 	.short	0x0100
        /*01fa*/ 	.byte	0x04
	.zero		1


	//   ....[16]....
        /*01fc*/ 	.word	0x00000870
        /*0200*/ 	.word	0x000000ff
        /*0204*/ 	.word	0x00000080
        /*0208*/ 	.short	0x0100
        /*020a*/ 	.byte	0x04
	.zero		1


	//   ....[17]....
        /*020c*/ 	.word	0x00000880
        /*0210*/ 	.word	0x000000ff
        /*0214*/ 	.word	0x00000098
        /*0218*/ 	.short	0x0100
        /*021a*/ 	.byte	0x04
	.zero		1


	//   ....[18]....
        /*021c*/ 	.word	0x00000890
        /*0220*/ 	.word	0x000000ff
        /*0224*/ 	.word	0x00000088
        /*0228*/ 	.short	0x0100
        /*022a*/ 	.byte	0x04
	.zero		1


	//   ....[19]....
        /*022c*/ 	.word	0x000008a0
        /*0230*/ 	.word	0x000000ff
        /*0234*/ 	.word	0x000000a0
        /*0238*/ 	.short	0x0100
        /*023a*/ 	.byte	0x04
	.zero		1


	//   ....[20]....
        /*023c*/ 	.word	0x000008b0
        /*0240*/ 	.word	0x000000ff
        /*0244*/ 	.word	0x00000090
        /*0248*/ 	.short	0x0100
        /*024a*/ 	.byte	0x04
	.zero		1


	//   ....[21]....
        /*024c*/ 	.word	0x000008c0
        /*0250*/ 	.word	0x000000ff
        /*0254*/ 	.word	0x000000a8
        /*0258*/ 	.short	0x0100
        /*025a*/ 	.byte	0x04
	.zero		1


	//   ....[22]....
        /*025c*/ 	.word	0x000009b0
        /*0260*/ 	.word	0x000000ff
        /*0264*/ 	.word	0x000000b0
        /*0268*/ 	.short	0x0100
        /*026a*/ 	.byte	0x04
	.zero		1


	//   ....[23]....
        /*026c*/ 	.word	0x000009c0
        /*0270*/ 	.word	0x000000ff
        /*0274*/ 	.word	0x000000b8
        /*0278*/ 	.short	0x0100
        /*027a*/ 	.byte	0x04
	.zero		1


	//   ....[24]....
        /*027c*/ 	.word	0x00000b00
        /*0280*/ 	.word	0x000000ff
        /*0284*/ 	.word	0x000000c0
        /*0288*/ 	.short	0x0100
        /*028a*/ 	.byte	0x06
	.zero		1


	//   ....[25]....
        /*028c*/ 	.word	0x00000b10
        /*0290*/ 	.word	0x000000ff
        /*0294*/ 	.word	0x000000c8
        /*0298*/ 	.short	0x0100
        /*029a*/ 	.byte	0x06
	.zero		1


	//   ....[26]....
        /*029c*/ 	.word	0x00000c50
        /*02a0*/ 	.word	0x000000ff
        /*02a4*/ 	.word	0x000000d0
        /*02a8*/ 	.short	0x0100
        /*02aa*/ 	.byte	0x04
	.zero		1


	//   ....[27]....
        /*02ac*/ 	.word	0x00000c60
        /*02b0*/ 	.word	0x000000ff
        /*02b4*/ 	.word	0x000000e0
        /*02b8*/ 	.short	0x0100
        /*02ba*/ 	.byte	0x04
	.zero		1


	//   ....[28]....
        /*02bc*/ 	.word	0x00000c70
        /*02c0*/ 	.word	0x000000ff
        /*02c4*/ 	.word	0x000000d8
        /*02c8*/ 	.short	0x0100
        /*02ca*/ 	.byte	0x04
	.zero		1


	//   ....[29]....
        /*02cc*/ 	.word	0x00000c80
        /*02d0*/ 	.word	0x000000ff
        /*02d4*/ 	.word	0x000000e8
        /*02d8*/ 	.short	0x0100
        /*02da*/ 	.byte	0x04
	.zero		1


	//   ....[30]....
        /*02dc*/ 	.word	0x00000d80
        /*02e0*/ 	.word	0x000000ff
        /*02e4*/ 	.word	0x000000f0
        /*02e8*/ 	.short	0x0100
        /*02ea*/ 	.byte	0x06
	.zero		1


	//   ....[31]....
        /*02ec*/ 	.word	0x00001970
        /*02f0*/ 	.word	0x000000ff
        /*02f4*/ 	.word	0x00000040
        /*02f8*/ 	.short	0x010a
        /*02fa*/ 	.byte	0x04
	.zero		1


	//   ....[32]....
        /*02fc*/ 	.word	0x000022f0
        /*0300*/ 	.word	0x000000ff
        /*0304*/ 	.word	0x00000040
        /*0308*/ 	.short	0x010a
        /*030a*/ 	.byte	0x06
	.zero		1


	//   ....[33]....
        /*030c*/ 	.word	0x000025e0
        /*0310*/ 	.word	0x000000ff
        /*0314*/ 	.word	0x00000040
        /*0318*/ 	.short	0x010a
        /*031a*/ 	.byte	0x08
	.zero		1


	//   ....[34]....
        /*031c*/ 	.word	0x00002da0
        /*0320*/ 	.word	0x000000ff
        /*0324*/ 	.word	0x000000b8
        /*0328*/ 	.short	0x0101
        /*032a*/ 	.byte	0x2f
	.zero		1


	//   ....[35]....
        /*032c*/ 	.word	0x00002dd0
        /*0330*/ 	.word	0x000000ff
        /*0334*/ 	.word	0x00000040
        /*0338*/ 	.short	0x010a
        /*033a*/ 	.byte	0x04
	.zero		1


	//   ....[36]....
        /*033c*/ 	.word	0x000036e0
        /*0340*/ 	.word	0x000000ff
        /*0344*/ 	.word	0x00000040
        /*0348*/ 	.short	0x010a
        /*034a*/ 	.byte	0x06
	.zero		1


	//   ....[37]....
        /*034c*/ 	.word	0x00003a20
        /*0350*/ 	.word	0x000000ff
        /*0354*/ 	.word	0x00000040
        /*0358*/ 	.short	0x010a
        /*035a*/ 	.byte	0x08
	.zero		1


	//   ....[38]....
        /*035c*/ 	.word	0x000041d0
        /*0360*/ 	.word	0x000000ff
        /*0364*/ 	.word	0x000000c0
        /*0368*/ 	.short	0x010a
        /*036a*/ 	.byte	0x2f
	.zero		1


	//   ....[39]....
        /*036c*/ 	.word	0x000042b0
        /*0370*/ 	.word	0x000000ff
        /*0374*/ 	.word	0x00000000
        /*0378*/ 	.short	0x0101
        /*037a*/ 	.byte	0x04
	.zero		1


	//   ....[40]....
        /*037c*/ 	.word	0x00004990
        /*0380*/ 	.word	0x000000ff
        /*0384*/ 	.word	0x00000000
        /*0388*/ 	.short	0x010a
        /*038a*/ 	.byte	0x04
	.zero		1


	//   ....[41]....
        /*038c*/ 	.word	0x00004a30
        /*0390*/ 	.word	0x000000ff
        /*0394*/ 	.word	0x00000000
        /*0398*/ 	.short	0x010a
        /*039a*/ 	.byte	0x05
	.zero		1


	//   ....[42]....
        /*039c*/ 	.word	0x00004ad0
        /*03a0*/ 	.word	0x000000ff
        /*03a4*/ 	.word	0x00000000
        /*03a8*/ 	.short	0x010a
        /*03aa*/ 	.byte	0x05
	.zero		1


	//   ....[43]....
        /*03ac*/ 	.word	0x00004b70
        /*03b0*/ 	.word	0x000000ff
        /*03b4*/ 	.word	0x00000000
        /*03b8*/ 	.short	0x010a
        /*03ba*/ 	.byte	0x05
	.zero		1


	//   ....[44]....
        /*03bc*/ 	.word	0x00004c10
        /*03c0*/ 	.word	0x000000ff
        /*03c4*/ 	.word	0x00000000
        /*03c8*/ 	.short	0x010a
        /*03ca*/ 	.byte	0x05
	.zero		1


	//   ....[45]....
        /*03cc*/ 	.word	0x00004cb0
        /*03d0*/ 	.word	0x000000ff
        /*03d4*/ 	.word	0x00000000
        /*03d8*/ 	.short	0x010a
        /*03da*/ 	.byte	0x05
	.zero		1


	//   ....[46]....
        /*03dc*/ 	.word	0x00004d50
        /*03e0*/ 	.word	0x000000ff
        /*03e4*/ 	.word	0x00000000
        /*03e8*/ 	.short	0x010a
        /*03ea*/ 	.byte	0x05
	.zero		1


	//   ....[47]....
        /*03ec*/ 	.word	0x00004e00
        /*03f0*/ 	.word	0x00000000
        /*03f4*/ 	.word	0x00000000
        /*03f8*/ 	.short	0x010a
        /*03fa*/ 	.byte	0xff
	.zero		1


	//   ....[48]....
        /*03fc*/ 	.word	0x00004f50
        /*0400*/ 	.word	0x000000ff
        /*0404*/ 	.word	0x000000c8
        /*0408*/ 	.short	0x010a
        /*040a*/ 	.byte	0x04
	.zero		1


	//   ....[49]....
        /*040c*/ 	.word	0x00004ff0
        /*0410*/ 	.word	0x000000ff
        /*0414*/ 	.word	0x000000c0
        /*0418*/ 	.short	0x010a
        /*041a*/ 	.byte	0x04
	.zero		1


	//   ....[50]....
        /*041c*/ 	.word	0x00005090
        /*0420*/ 	.word	0x000000ff
        /*0424*/ 	.word	0x00000000
        /*0428*/ 	.short	0x0101
        /*042a*/ 	.byte	0x05
	.zero		1


	//   ....[51]....
        /*042c*/ 	.word	0x000050d0
        /*0430*/ 	.word	0x000000ff
        /*0434*/ 	.word	0x000000c8
        /*0438*/ 	.short	0x0106
        /*043a*/ 	.byte	0x04
	.zero		1


	//   ....[52]....
        /*043c*/ 	.word	0x00005110
        /*0440*/ 	.word	0x00000000
        /*0444*/ 	.word	0x000000c8
        /*0448*/ 	.short	0x010a
        /*044a*/ 	.byte	0xff
	.zero		1


	//   ....[53]....
        /*044c*/ 	.word	0x00005360
        /*0450*/ 	.word	0x000000ff
        /*0454*/ 	.word	0x00000008
        /*0458*/ 	.short	0x010a
        /*045a*/ 	.byte	0x05
	.zero		1


	//   ....[54]....
        /*045c*/ 	.word	0x00005380
        /*0460*/ 	.word	0x000000ff
        /*0464*/ 	.word	0x00000008
        /*0468*/ 	.short	0x010a
        /*046a*/ 	.byte	0x05
	.zero		1


	//   ....[55]....
        /*046c*/ 	.word	0x00005510
        /*0470*/ 	.word	0x000000ff
        /*0474*/ 	.word	0x00000008
        /*0478*/ 	.short	0x010a
        /*047a*/ 	.byte	0x05
	.zero		1


	//   ....[56]....
        /*047c*/ 	.word	0x00005530
        /*0480*/ 	.word	0x000000ff
        /*0484*/ 	.word	0x00000008
        /*0488*/ 	.short	0x010a
        /*048a*/ 	.byte	0x05
	.zero		1


	//   ....[57]....
        /*048c*/ 	.word	0x000055f0
        /*0490*/ 	.word	0x000000ff
        /*0494*/ 	.word	0x00000000
        /*0498*/ 	.short	0x0101
        /*049a*/ 	.byte	0x04
	.zero		1


	//   ....[58]....
        /*049c*/ 	.word	0x000059e0
        /*04a0*/ 	.word	0x000000ff
        /*04a4*/ 	.word	0x000000c0
        /*04a8*/ 	.short	0x010a
        /*04aa*/ 	.byte	0x16
	.zero		1


	//   ....[59]....
        /*04ac*/ 	.word	0x00005a80
        /*04b0*/ 	.word	0x000000ff
        /*04b4*/ 	.word	0x00000000
        /*04b8*/ 	.short	0x0101
        /*04ba*/ 	.byte	0x2a
	.zero		1


	//   ....[60]....
        /*04bc*/ 	.word	0x00005ac0
        /*04c0*/ 	.word	0x000000ff
        /*04c4*/ 	.word	0x000000e0
        /*04c8*/ 	.short	0x010a
        /*04ca*/ 	.byte	0x1b
	.zero		1


	//   ....[61]....
        /*04cc*/ 	.word	0x00005b60
        /*04d0*/ 	.word	0x000000ff
        /*04d4*/ 	.word	0x00000000
        /*04d8*/ 	.short	0x010a
        /*04da*/ 	.byte	0x04
	.zero		1


	//   ....[62]....
        /*04dc*/ 	.word	0x00005bb0
        /*04e0*/ 	.word	0x000000ff
        /*04e4*/ 	.word	0x00000000
        /*04e8*/ 	.short	0x010a
        /*04ea*/ 	.byte	0x14
	.zero		1


	//   ....[63]....
        /*04ec*/ 	.word	0x00005d00
        /*04f0*/ 	.word	0x000000ff
        /*04f4*/ 	.word	0x00000000
        /*04f8*/ 	.short	0x010a
        /*04fa*/ 	.byte	0x05
	.zero		1


	//   ....[64]....
        /*04fc*/ 	.word	0x000061b0
        /*0500*/ 	.word	0x000000ff
        /*0504*/ 	.word	0x00000000
        /*0508*/ 	.short	0x010a
        /*050a*/ 	.byte	0x04
	.zero		1


	//   ....[65]....
        /*050c*/ 	.word	0x00006250
        /*0510*/ 	.word	0x00000002
        /*0514*/ 	.word	0x00000000
        /*0518*/ 	.short	0x010a
        /*051a*/ 	.byte	0xff
	.zero		1


	//   ....[66]....
        /*051c*/ 	.word	0x00006290
        /*0520*/ 	.word	0x00000002
        /*0524*/ 	.word	0x00000000
        /*0528*/ 	.short	0x010a
        /*052a*/ 	.byte	0xff
	.zero		1


	//   ....[67]....
        /*052c*/ 	.word	0x00006300
        /*0530*/ 	.word	0x000000ff
        /*0534*/ 	.word	0x00000000
        /*0538*/ 	.short	0x0101
        /*053a*/ 	.byte	0x04
	.zero		1


	//   ....[68]....
        /*053c*/ 	.word	0x00006340
        /*0540*/ 	.word	0x000000ff
        /*0544*/ 	.word	0x000000f0
        /*0548*/ 	.short	0x010a
        /*054a*/ 	.byte	0x16
	.zero		1


	//   ....[69]....
        /*054c*/ 	.word	0x000063b0
        /*0550*/ 	.word	0x000000ff
        /*0554*/ 	.word	0x00000000
        /*0558*/ 	.short	0x0101
        /*055a*/ 	.byte	0x04
	.zero		1


	//   ....[70]....
        /*055c*/ 	.word	0x00006880
        /*0560*/ 	.word	0x000000ff
        /*0564*/ 	.word	0x000000c0
        /*0568*/ 	.short	0x010a
        /*056a*/ 	.byte	0x1f
	.zero		1


	//   ....[71]....
        /*056c*/ 	.word	0x00006920
        /*0570*/ 	.word	0x000000ff
        /*0574*/ 	.word	0x00000000
        /*0578*/ 	.short	0x0101
        /*057a*/ 	.byte	0x2e
	.zero		1


	//   ....[72]....
        /*057c*/ 	.word	0x00006e60
        /*0580*/ 	.word	0x000000ff
        /*0584*/ 	.word	0x000000b8
        /*0588*/ 	.short	0x010a
        /*058a*/ 	.byte	0x1f
	.zero		1


	//   ....[73]....
        /*058c*/ 	.word	0x00007050
        /*0590*/ 	.word	0x000000ff
        /*0594*/ 	.word	0x00000098
        /*0598*/ 	.short	0x010a
        /*059a*/ 	.byte	0x07
	.zero		1


	//   ....[74]....
        /*059c*/ 	.word	0x00007370
        /*05a0*/ 	.word	0x000000ff
        /*05a4*/ 	.word	0x00000080
        /*05a8*/ 	.short	0x010b
        /*05aa*/ 	.byte	0x07
	.zero		1


	//   ....[75]....
        /*05ac*/ 	.word	0x000073a0
        /*05b0*/ 	.word	0x000000ff
        /*05b4*/ 	.word	0x00000000
        /*05b8*/ 	.short	0x0101
        /*05ba*/ 	.byte	0x04
	.zero		1


	//   ....[76]....
        /*05bc*/ 	.word	0x000073b0
        /*05c0*/ 	.word	0x000000ff
        /*05c4*/ 	.word	0x00000098
        /*05c8*/ 	.short	0x010a
        /*05ca*/ 	.byte	0x05
	.zero		1


	//   ....[77]....
        /*05cc*/ 	.word	0x00007660
        /*05d0*/ 	.word	0x000000ff
        /*05d4*/ 	.word	0x00000080
        /*05d8*/ 	.short	0x010b
        /*05da*/ 	.byte	0x05
	.zero		1


	//   ....[78]....
        /*05dc*/ 	.word	0x00007670
        /*05e0*/ 	.word	0x000000ff
        /*05e4*/ 	.word	0x00000000
        /*05e8*/ 	.short	0x0101
        /*05ea*/ 	.byte	0x04
	.zero		1


	//   ....[79]....
        /*05ec*/ 	.word	0x000076d0
        /*05f0*/ 	.word	0x000000ff
        /*05f4*/ 	.word	0x00000000
        /*05f8*/ 	.short	0x010a
        /*05fa*/ 	.byte	0x04
	.zero		1


	//   ....[80]....
        /*05fc*/ 	.word	0x00007760
        /*0600*/ 	.word	0x000000ff
        /*0604*/ 	.word	0x00000000
        /*0608*/ 	.short	0x010a
        /*060a*/ 	.byte	0x05
	.zero		1


	//   ....[81]....
        /*060c*/ 	.word	0x00007800
        /*0610*/ 	.word	0x00000000
        /*0614*/ 	.word	0x00000000
        /*0618*/ 	.short	0x010a
        /*061a*/ 	.byte	0xff
	.zero		1


	//   ....[82]....
        /*061c*/ 	.word	0x00007bc0
        /*0620*/ 	.word	0x000000ff
        /*0624*/ 	.word	0x000000c0
        /*0628*/ 	.short	0x010a
        /*062a*/ 	.byte	0x2e
	.zero		1


	//   ....[83]....
        /*062c*/ 	.word	0x00007c90
        /*0630*/ 	.word	0x000000ff
        /*0634*/ 	.word	0x00000000
        /*0638*/ 	.short	0x0101
        /*063a*/ 	.byte	0x04
	.zero		1


	//   ....[84]....
        /*063c*/ 	.word	0x000088d0
        /*0640*/ 	.word	0x00000000
        /*0644*/ 	.word	0x00000080
        /*0648*/ 	.short	0x010a
        /*064a*/ 	.byte	0xff
	.zero		1


	//   ....[85]....
        /*064c*/ 	.word	0x000089d0
        /*0650*/ 	.word	0x0000004b
        /*0654*/ 	.word	0x000000d0
        /*0658*/ 	.short	0x010a
        /*065a*/ 	.byte	0xff
	.zero		1


	//   ....[86]....
        /*065c*/ 	.word	0x00008b90
        /*0660*/ 	.word	0x00000000
        /*0664*/ 	.word	0x00000080
        /*0668*/ 	.short	0x010a
        /*066a*/ 	.byte	0xff
	.zero		1


	//   ....[87]....
        /*066c*/ 	.word	0x00008cc0
        /*0670*/ 	.word	0x0000004b
        /*0674*/ 	.word	0x000000d0
        /*0678*/ 	.short	0x010a
        /*067a*/ 	.byte	0xff
	.zero		1


	//   ....[88]....
        /*067c*/ 	.word	0x00009570
        /*0680*/ 	.word	0x00000000
        /*0684*/ 	.word	0x00000000
        /*0688*/ 	.short	0x0101
        /*068a*/ 	.byte	0xff
	.zero		1


	//   ....[89]....
        /*068c*/ 	.word	0x00009580
        /*0690*/ 	.word	0x00000003
        /*0694*/ 	.word	0x00000080
        /*0698*/ 	.short	0x010a
        /*069a*/ 	.byte	0xff
	.zero		1


	//   ....[90]....
        /*069c*/ 	.word	0x00009650
        /*06a0*/ 	.word	0x00000003
        /*06a4*/ 	.word	0x00000080
        /*06a8*/ 	.short	0x010a
        /*06aa*/ 	.byte	0xff
	.zero		1


	//   ....[91]....
        /*06ac*/ 	.word	0x000099b0
        /*06b0*/ 	.word	0x0000004d
        /*06b4*/ 	.word	0x00000000
        /*06b8*/ 	.short	0x0101
        /*06ba*/ 	.byte	0xff
	.zero		1


	//   ....[92]....
        /*06bc*/ 	.word	0x0000a060
        /*06c0*/ 	.word	0x00000002
        /*06c4*/ 	.word	0x00000000
        /*06c8*/ 	.short	0x0101
        /*06ca*/ 	.byte	0xff
	.zero		1


	//   ....[93]....
        /*06cc*/ 	.word	0x0000a2e0
        /*06d0*/ 	.word	0x000000ff
        /*06d4*/ 	.word	0x00000000
        /*06d8*/ 	.short	0x0101
        /*06da*/ 	.byte	0x04
	.zero		1


	//   ....[94]....
        /*06dc*/ 	.word	0x0000a310
        /*06e0*/ 	.word	0x00000012
        /*06e4*/ 	.word	0x00000040
        /*06e8*/ 	.short	0x010a
        /*06ea*/ 	.byte	0xff
	.zero		1


	//   ....[95]....
        /*06ec*/ 	.word	0x0000a370
        /*06f0*/ 	.word	0x00000012
        /*06f4*/ 	.word	0x00000040
        /*06f8*/ 	.short	0x010a
        /*06fa*/ 	.byte	0xff
	.zero		1


	//   ....[96]....
        /*06fc*/ 	.word	0x0000a3d0
        /*0700*/ 	.word	0x00000000
        /*0704*/ 	.word	0x000000c0
        /*0708*/ 	.short	0x010a
        /*070a*/ 	.byte	0xff
	.zero		1


	//   ....[97]....
        /*070c*/ 	.word	0x0000a430
        /*0710*/ 	.word	0x00000000
        /*0714*/ 	.word	0x00000000
        /*0718*/ 	.short	0x010a
        /*071a*/ 	.byte	0xff
	.zero		1


	//   ....[98]....
        /*071c*/ 	.word	0x0000a490
        /*0720*/ 	.word	0x00000000
        /*0724*/ 	.word	0x00000000
        /*0728*/ 	.short	0x010a
        /*072a*/ 	.byte	0xff
	.zero		1


	//   ....[99]....
        /*072c*/ 	.word	0x0000a4f0
        /*0730*/ 	.word	0x00000000
        /*0734*/ 	.word	0x00000000
        /*0738*/ 	.short	0x010a
        /*073a*/ 	.byte	0xff
	.zero		1


	//   ....[100]....
        /*073c*/ 	.word	0x0000a550
        /*0740*/ 	.word	0x00000000
        /*0744*/ 	.word	0x00000000
        /*0748*/ 	.short	0x010a
        /*074a*/ 	.byte	0xff
	.zero		1


	//   ....[101]....
        /*074c*/ 	.word	0x0000a5b0
        /*0750*/ 	.word	0x00000000
        /*0754*/ 	.word	0x00000000
        /*0758*/ 	.short	0x010a
        /*075a*/ 	.byte	0xff
	.zero		1


	//   ....[102]....
        /*075c*/ 	.word	0x0000a610
        /*0760*/ 	.word	0x00000000
        /*0764*/ 	.word	0x00000000
        /*0768*/ 	.short	0x010a
        /*076a*/ 	.byte	0xff
	.zero		1


	//   ....[103]....
        /*076c*/ 	.word	0x0000a670
        /*0770*/ 	.word	0x00000000
        /*0774*/ 	.word	0x00000000
        /*0778*/ 	.short	0x010a
        /*077a*/ 	.byte	0xff
	.zero		1


	//   ....[104]....
        /*077c*/ 	.word	0x0000a6d0
        /*0780*/ 	.word	0x00000004
        /*0784*/ 	.word	0x000000c8
        /*0788*/ 	.short	0x010a
        /*078a*/ 	.byte	0xff
	.zero		1


	//   ....[105]....
        /*078c*/ 	.word	0x0000a730
        /*0790*/ 	.word	0x00000004
        /*0794*/ 	.word	0x000000c0
        /*0798*/ 	.short	0x010a
        /*079a*/ 	.byte	0xff
	.zero		1


	//   ....[106]....
        /*079c*/ 	.word	0x0000a790
        /*07a0*/ 	.word	0x00000000
        /*07a4*/ 	.word	0x00000008
        /*07a8*/ 	.short	0x010a
        /*07aa*/ 	.byte	0xff
	.zero		1


	//   ....[107]....
        /*07ac*/ 	.word	0x0000a870
        /*07b0*/ 	.word	0x00000000
        /*07b4*/ 	.word	0x00000008
        /*07b8*/ 	.short	0x010a
        /*07ba*/ 	.byte	0xff
	.zero		1


	//   ....[108]....
        /*07bc*/ 	.word	0x0000a8d0
        /*07c0*/ 	.word	0x00000004
        /*07c4*/ 	.word	0x000000c0
        /*07c8*/ 	.short	0x010a
        /*07ca*/ 	.byte	0xff
	.zero		1


	//   ....[109]....
        /*07cc*/ 	.word	0x0000a930
        /*07d0*/ 	.word	0x00000004
        /*07d4*/ 	.word	0x000000e0
        /*07d8*/ 	.short	0x010a
        /*07da*/ 	.byte	0xff
	.zero		1


	//   ....[110]....
        /*07dc*/ 	.word	0x0000a990
        /*07e0*/ 	.word	0x00000004
        /*07e4*/ 	.word	0x00000000
        /*07e8*/ 	.short	0x010a
        /*07ea*/ 	.byte	0xff
	.zero		1


	//   ....[111]....
        /*07ec*/ 	.word	0x0000a9f0
        /*07f0*/ 	.word	0x00000002
        /*07f4*/ 	.word	0x00000000
        /*07f8*/ 	.short	0x010a
        /*07fa*/ 	.byte	0xff
	.zero		1


	//   ....[112]....
        /*07fc*/ 	.word	0x0000aa50
        /*0800*/ 	.word	0x00000002
        /*0804*/ 	.word	0x000000f0
        /*0808*/ 	.short	0x010a
        /*080a*/ 	.byte	0xff
	.zero		1


	//   ....[113]....
        /*080c*/ 	.word	0x0000aab0
        /*0810*/ 	.word	0x00000000
        /*0814*/ 	.word	0x000000c0
        /*0818*/ 	.short	0x010a
        /*081a*/ 	.byte	0xff
	.zero		1


	//   ....[114]....
        /*081c*/ 	.word	0x0000ab10
        /*0820*/ 	.word	0x00000000
        /*0824*/ 	.word	0x000000b8
        /*0828*/ 	.short	0x010a
        /*082a*/ 	.byte	0xff
	.zero		1


	//   ....[115]....
        /*082c*/ 	.word	0x0000ab70
        /*0830*/ 	.word	0x00000000
        /*0834*/ 	.word	0x00000098
        /*0838*/ 	.short	0x010a
        /*083a*/ 	.byte	0xff
	.zero		1


	//   ....[116]....
        /*083c*/ 	.word	0x0000abd0
        /*0840*/ 	.word	0x00000005
        /*0844*/ 	.word	0x00000098
        /*0848*/ 	.short	0x010a
        /*084a*/ 	.byte	0xff
	.zero		1


	//   ....[117]....
        /*084c*/ 	.word	0x0000ac30
        /*0850*/ 	.word	0x00000000
        /*0854*/ 	.word	0x00000000
        /*0858*/ 	.short	0x010a
        /*085a*/ 	.byte	0xff
	.zero		1


	//   ....[118]....
        /*085c*/ 	.word	0x0000ac90
        /*0860*/ 	.word	0x00000000
        /*0864*/ 	.word	0x00000000
        /*0868*/ 	.short	0x010a
        /*086a*/ 	.byte	0xff
	.zero		1


	//   ....[119]....
        /*086c*/ 	.word	0x0000acf0
        /*0870*/ 	.word	0x00000000
        /*0874*/ 	.word	0x000000c0
        /*0878*/ 	.short	0x010a
        /*087a*/ 	.byte	0xff
	.zero		1


	//   ....[120]....
        /*087c*/ 	.word	0x0000ad40
        /*0880*/ 	.word	0x00000000
        /*0884*/ 	.word	0x00000080
        /*0888*/ 	.short	0x010a
        /*088a*/ 	.byte	0xff
	.zero		1


	//   ....[121]....
        /*088c*/ 	.word	0x0000ad90
        /*0890*/ 	.word	0x0000004b
        /*0894*/ 	.word	0x000000d0
        /*0898*/ 	.short	0x010a
        /*089a*/ 	.byte	0xff
	.zero		1


	//   ....[122]....
        /*089c*/ 	.word	0x0000ade0
        /*08a0*/ 	.word	0x00000003
        /*08a4*/ 	.word	0x00000080
        /*08a8*/ 	.short	0x010a
        /*08aa*/ 	.byte	0xff
	.zero		1


	//----- nvinfo : EIATTR_NUM_MBARRIERS
	.align		4
.L_47:
        /*08ac*/ 	.byte	0x03, 0x38
        /*08ae*/ 	.short	0x001f


	//----- nvinfo : EIATTR_EXIT_INSTR_OFFSETS
	.align		4
        /*08b0*/ 	.byte	0x04, 0x1c
        /*08b2*/ 	.short	(.L_49 - .L_48)


	//   ....[0]....
.L_48:
        /*08b4*/ 	.word	0x00004e30


	//   ....[1]....
        /*08b8*/ 	.word	0x000050e0


	//   ....[2]....
        /*08bc*/ 	.word	0x00005140


	//   ....[3]....
        /*08c0*/ 	.word	0x000065d0


	//   ....[4]....
        /*08c4*/ 	.word	0x00007830


	//   ....[5]....
        /*08c8*/ 	.word	0x00007870


	//   ....[6]....
        /*08cc*/ 	.word	0x0000a1c0


	//   ....[7]....
        /*08d0*/ 	.word	0x0000a240


	//   ....[8]....
        /*08d4*/ 	.word	0x0000a270


	//   ....[9]....
        /*08d8*/ 	.word	0x0000a2f0


	//----- nvinfo : EIATTR_MAX_THREADS
	.align		4
.L_49:
        /*08dc*/ 	.byte	0x04, 0x05
        /*08de*/ 	.short	(.L_51 - .L_50)
.L_50:
        /*08e0*/ 	.word	0x00000100
        /*08e4*/ 	.word	0x00000001
        /*08e8*/ 	.word	0x00000001


	//----- nvinfo : EIATTR_CRS_STACK_SIZE
	.align		4
.L_51:
        /*08ec*/ 	.byte	0x04, 0x1e
        /*08ee*/ 	.short	(.L_53 - .L_52)
.L_52:
        /*08f0*/ 	.word	0x00000000


	//----- nvinfo : EIATTR_CBANK_PARAM_SIZE
	.align		4
.L_53:
        /*08f4*/ 	.byte	0x03, 0x19
        /*08f6*/ 	.short	0x0800


	//----- nvinfo : EIATTR_PARAM_CBANK
	.align		4
        /*08f8*/ 	.byte	0x04, 0x0a
        /*08fa*/ 	.short	(.L_55 - .L_54)
	.align		4
.L_54:
        /*08fc*/ 	.word	index@(.nv.constant0._ZN7cutlass13device_kernelINS_4conv6kernel13ConvUniversalINS1_16ConvProblemShapeILNS1_8OperatorE1ELi2EEENS1_10collective14CollectiveConvINS1_47MainloopSm100TmaUmmaWarpSpecializedImplicitGemmILS5_1ELi8ELi2ELi1ELi2EN4cute5tupleIJNSA_1CILi2EEENSC_ILi1EEESE_EEEEENSB_IJNSC_ILi128EEENSC_ILi64EEENSB_IJSI_EEEEEENS_10tfloat32_tESL_NSA_8TiledMMAINSA_8MMA_AtomIJNSA_23SM100_MMA_TF32_2x1SM_SSISL_SL_fLi128ELi64ELNSA_4UMMA5MajorE0ELSQ_1ELNSP_7ScaleInE0ELSR_0EEEEEENSA_6LayoutINSB_IJSE_SE_SE_EEENSB_IJNSC_ILi0EEESW_SW_EEEEENSB_IJNSA_10UnderscoreESZ_SZ_EEEEENS7_6detail27Sm100ImplicitGemmTileTraitsINSA_25SM100_TMA_2SM_LOAD_IM2COLENSA_14ComposedLayoutINSA_7SwizzleILi3ELi4ELi3EEENSA_18smem_ptr_flag_bitsILi32EEENSU_INSB_IJNSC_ILi8EEENSC_ILi32EEEEEENSB_IJS1B_SE_EEEEEEEvEENS13_INSA_18SM100_TMA_2SM_LOADENS15_INS16_ILi2ELi5ELi2EEES19_NSU_INSB_IJS1B_NSC_ILi4EEEEEENSB_IJSE_S1B_EEEEEEEvEEEENS_8epilogue10collective18CollectiveEpilogueINS1Q_23Sm100TmaWarpSpecializedILi3ELi2ELi16ELb1ELb0EEEJNSB_IJSI_SI_SJ_EEENSB_IJNSU_ISI_SE_EENSU_INSB_IJNSC_ILi16EEESD_EEES1L_EEEEESL_NSB_IJNSB_IJlllEEESE_SW_EEESL_S22_NS1Q_6fusion15FusionCallbacksIS1U_NS23_17LinearCombinationISL_fSL_fLNS_15FloatRoundStyleE2EEES1V_S20_JEEENSA_5SM1004TMEM4LOAD26SM100_TMEM_LOAD_32dp32b16xENSA_20SM90_TMA_LOAD_IM2COLENS15_INS16_ILi2ELi4ELi3EEES19_NSU_INSB_IJS1A_S1X_EEENSB_IJS1X_SE_EEEEEEENSA_39AutoVectorizingCopyWithAssumedAlignmentILi128EEENSA_21SM90_TMA_STORE_IM2COLES2I_S2K_S2K_EEEvvEEEEvNT_6ParamsE)
        /*0900*/ 	.short	0x0380
        /*0902*/ 	.short	0x0800


	//----- nvinfo : EIATTR_SW_WAR
	.align		4
.L_55:
        /*0904*/ 	.byte	0x04, 0x36
        /*0906*/ 	.short	(.L_57 - .L_56)
.L_56:
        /*0908*/ 	.word	0x00000008
.L_57:


//--------------------- .nv.callgraph             --------------------------
	.section	.nv.callgraph,"",@"SHT_CUDA_CALLGRAPH"
	.align	4
	.sectionentsize	8
	.align		4
        /*0000*/ 	.word	0x00000000
	.align		4
        /*0004*/ 	.word	0xffffffff
	.align		4
        /*0008*/ 	.word	index@(_ZN7cutlass13device_kernelINS_4conv6kernel13ConvUniversalINS1_16ConvProblemShapeILNS1_8OperatorE1ELi2EEENS1_10collective14CollectiveConvINS1_47MainloopSm100TmaUmmaWarpSpecializedImplicitGemmILS5_1ELi8ELi2ELi1ELi2EN4cute5tupleIJNSA_1CILi2EEENSC_ILi1EEESE_EEEEENSB_IJNSC_ILi128EEENSC_ILi64EEENSB_IJSI_EEEEEENS_10tfloat32_tESL_NSA_8TiledMMAINSA_8MMA_AtomIJNSA_23SM100_MMA_TF32_2x1SM_SSISL_SL_fLi128ELi64ELNSA_4UMMA5MajorE0ELSQ_1ELNSP_7ScaleInE0ELSR_0EEEEEENSA_6LayoutINSB_IJSE_SE_SE_EEENSB_IJNSC_ILi0EEESW_SW_EEEEENSB_IJNSA_10UnderscoreESZ_SZ_EEEEENS7_6detail27Sm100ImplicitGemmTileTraitsINSA_25SM100_TMA_2SM_LOAD_IM2COLENSA_14ComposedLayoutINSA_7SwizzleILi3ELi4ELi3EEENSA_18smem_ptr_flag_bitsILi32EEENSU_INSB_IJNSC_ILi8EEENSC_ILi32EEEEEENSB_IJS1B_SE_EEEEEEEvEENS13_INSA_18SM100_TMA_2SM_LOADENS15_INS16_ILi2ELi5ELi2EEES19_NSU_INSB_IJS1B_NSC_ILi4EEEEEENSB_IJSE_S1B_EEEEEEEvEEEENS_8epilogue10collective18CollectiveEpilogueINS1Q_23Sm100TmaWarpSpecializedILi3ELi2ELi16ELb1ELb0EEEJNSB_IJSI_SI_SJ_EEENSB_IJNSU_ISI_SE_EENSU_INSB_IJNSC_ILi16EEESD_EEES1L_EEEEESL_NSB_IJNSB_IJlllEEESE_SW_EEESL_S22_NS1Q_6fusion15FusionCallbacksIS1U_NS23_17LinearCombinationISL_fSL_fLNS_15FloatRoundStyleE2EEES1V_S20_JEEENSA_5SM1004TMEM4LOAD26SM100_TMEM_LOAD_32dp32b16xENSA_20SM90_TMA_LOAD_IM2COLENS15_INS16_ILi2ELi4ELi3EEES19_NSU_INSB_IJS1A_S1X_EEENSB_IJS1X_SE_EEEEEEENSA_39AutoVectorizingCopyWithAssumedAlignmentILi128EEENSA_21SM90_TMA_STORE_IM2COLES2I_S2K_S2K_EEEvvEEEEvNT_6ParamsE)
	.align		4
        /*000c*/ 	.word	index@(__assertfail)
	.align		4
        /*0010*/ 	.word	0x00000000
	.align		4
        /*0014*/ 	.word	0xfffffffe
	.align		4
        /*0018*/ 	.word	0x00000000
	.align		4
        /*001c*/ 	.word	0xfffffffd
	.align		4
        /*0020*/ 	.word	0x00000000
	.align		4
        /*0024*/ 	.word	0xfffffffc


//--------------------- .nv.constant4             --------------------------
	.section	.nv.constant4,"a",@progbits
	.align	8
	.align		8
.nv.constant4:
        /*0000*/ 	.dword	__assertfail
	.align		8
        /*0008*/ 	.dword	__unnamed_1
	.align		8
        /*0010*/ 	.dword	__unnamed_2
	.align		8
        /*0018*/ 	.dword	_ZN39_INTERNAL_0ee2816e_4_k_cu_5be5d385_31184cuda3std3__45__cpo5beginE
	.align		8
        /*0020*/ 	.dword	_ZN39_INTERNAL_0ee2816e_4_k_cu_5be5d385_31184cuda3std3__45__cpo3endE
	.align		8
        /*0028*/ 	.dword	_ZN39_INTERNAL_0ee2816e_4_k_cu_5be5d385_31184cuda3std3__45__cpo6cbeginE
	.align		8
        /*0030*/ 	.dword	_ZN39_INTERNAL_0ee2816e_4_k_cu_5be5d385_31184cuda3std3__45__cpo4cendE
	.align		8
        /*0038*/ 	.dword	_ZN39_INTERNAL_0ee2816e_4_k_cu_5be5d385_31184cuda3std3__441_GLOBAL__N__0ee2816e_4_k_cu_5be5d385_31186ignoreE
	.align		8
        /*0040*/ 	.dword	_ZN39_INTERNAL_0ee2816e_4_k_cu_5be5d385_31184cuda3std3__419piecewise_constructE
	.align		8
        /*0048*/ 	.dword	_ZN39_INTERNAL_0ee2816e_4_k_cu_5be5d385_31184cuda3std3__48in_placeE
	.align		8
        /*0050*/ 	.dword	_ZN39_INTERNAL_0ee2816e_4_k_cu_5be5d385_31184cuda3std6ranges3__45__cpo4swapE
	.align		8
        /*0058*/ 	.dword	_ZN39_INTERNAL_0ee2816e_4_k_cu_5be5d385_31184cuda3std6ranges3__45__cpo9iter_moveE
	.align		8
        /*0060*/ 	.dword	_ZN39_INTERNAL_0ee2816e_4_k_cu_5be5d385_31184cute7productE
	.align		8
        /*0068*/ 	.dword	_ZN39_INTERNAL_0ee2816e_4_k_cu_5be5d385_31184cute1_E
	.align		8
        /*0070*/ 	.dword	$str$27
	.align		8
        /*0078*/ 	.dword	$str$28
	.align		8
        /*0080*/ 	.dword	$str$29
	.align		8
        /*0088*/ 	.dword	$str$30


//--------------------- .text._ZN7cutlass13device_kernelINS_4conv6kernel13ConvUniversalINS1_16ConvProblemShapeILNS1_8OperatorE1ELi2EEENS1_10collective14CollectiveConvINS1_47MainloopSm100TmaUmmaWarpSpecializedImplicitGemmILS5_1ELi8ELi2ELi1ELi2EN4cute5tupleIJNSA_1CILi2EEENSC_ILi1EEESE_EEEEENSB_IJNSC_ILi128EEENSC_ILi64EEENSB_IJSI_EEEEEENS_10tfloat32_tESL_NSA_8TiledMMAINSA_8MMA_AtomIJNSA_23SM100_MMA_TF32_2x1SM_SSISL_SL_fLi128ELi64ELNSA_4UMMA5MajorE0ELSQ_1ELNSP_7ScaleInE0ELSR_0EEEEEENSA_6LayoutINSB_IJSE_SE_SE_EEENSB_IJNSC_ILi0EEESW_SW_EEEEENSB_IJNSA_10UnderscoreESZ_SZ_EEEEENS7_6detail27Sm100ImplicitGemmTileTraitsINSA_25SM100_TMA_2SM_LOAD_IM2COLENSA_14ComposedLayoutINSA_7SwizzleILi3ELi4ELi3EEENSA_18smem_ptr_flag_bitsILi32EEENSU_INSB_IJNSC_ILi8EEENSC_ILi32EEEEEENSB_IJS1B_SE_EEEEEEEvEENS13_INSA_18SM100_TMA_2SM_LOADENS15_INS16_ILi2ELi5ELi2EEES19_NSU_INSB_IJS1B_NSC_ILi4EEEEEENSB_IJSE_S1B_EEEEEEEvEEEENS_8epilogue10collective18CollectiveEpilogueINS1Q_23Sm100TmaWarpSpecializedILi3ELi2ELi16ELb1ELb0EEEJNSB_IJSI_SI_SJ_EEENSB_IJNSU_ISI_SE_EENSU_INSB_IJNSC_ILi16EEESD_EEES1L_EEEEESL_NSB_IJNSB_IJlllEEESE_SW_EEESL_S22_NS1Q_6fusion15FusionCallbacksIS1U_NS23_17LinearCombinationISL_fSL_fLNS_15FloatRoundStyleE2EEES1V_S20_JEEENSA_5SM1004TMEM4LOAD26SM100_TMEM_LOAD_32dp32b16xENSA_20SM90_TMA_LOAD_IM2COLENS15_INS16_ILi2ELi4ELi3EEES19_NSU_INSB_IJS1A_S1X_EEENSB_IJS1X_SE_EEEEEEENSA_39AutoVectorizingCopyWithAssumedAlignmentILi128EEENSA_21SM90_TMA_STORE_IM2COLES2I_S2K_S2K_EEEvvEEEEvNT_6ParamsE --------------------------
	.section	.text._ZN7cutlass13device_kernelINS_4conv6kernel13ConvUniversalINS1_16ConvProblemShapeILNS1_8OperatorE1ELi2EEENS1_10collective14CollectiveConvINS1_47MainloopSm100TmaUmmaWarpSpecializedImplicitGemmILS5_1ELi8ELi2ELi1ELi2EN4cute5tupleIJNSA_1CILi2EEENSC_ILi1EEESE_EEEEENSB_IJNSC_ILi128EEENSC_ILi64EEENSB_IJSI_EEEEEENS_10tfloat32_tESL_NSA_8TiledMMAINSA_8MMA_AtomIJNSA_23SM100_MMA_TF32_2x1SM_SSISL_SL_fLi128ELi64ELNSA_4UMMA5MajorE0ELSQ_1ELNSP_7ScaleInE0ELSR_0EEEEEENSA_6LayoutINSB_IJSE_SE_SE_EEENSB_IJNSC_ILi0EEESW_SW_EEEEENSB_IJNSA_10UnderscoreESZ_SZ_EEEEENS7_6detail27Sm100ImplicitGemmTileTraitsINSA_25SM100_TMA_2SM_LOAD_IM2COLENSA_14ComposedLayoutINSA_7SwizzleILi3ELi4ELi3EEENSA_18smem_ptr_flag_bitsILi32EEENSU_INSB_IJNSC_ILi8EEENSC_ILi32EEEEEENSB_IJS1B_SE_EEEEEEEvEENS13_INSA_18SM100_TMA_2SM_LOADENS15_INS16_ILi2ELi5ELi2EEES19_NSU_INSB_IJS1B_NSC_ILi4EEEEEENSB_IJSE_S1B_EEEEEEEvEEEENS_8epilogue10collective18CollectiveEpilogueINS1Q_23Sm100TmaWarpSpecializedILi3ELi2ELi16ELb1ELb0EEEJNSB_IJSI_SI_SJ_EEENSB_IJNSU_ISI_SE_EENSU_INSB_IJNSC_ILi16EEESD_EEES1L_EEEEESL_NSB_IJNSB_IJlllEEESE_SW_EEESL_S22_NS1Q_6fusion15FusionCallbacksIS1U_NS23_17LinearCombinationISL_fSL_fLNS_15FloatRoundStyleE2EEES1V_S20_JEEENSA_5SM1004TMEM4LOAD26SM100_TMEM_LOAD_32dp32b16xENSA_20SM90_TMA_LOAD_IM2COLENS15_INS16_ILi2ELi4ELi3EEES19_NSU_INSB_IJS1A_S1X_EEENSB_IJS1X_SE_EEEEEEENSA_39AutoVectorizingCopyWithAssumedAlignmentILi128EEENSA_21SM90_TMA_STORE_IM2COLES2I_S2K_S2K_EEEvvEEEEvNT_6ParamsE,"ax",@progbits
	.align	128
.text._ZN7cutlass13device_kernelINS_4conv6kernel13ConvUniversalINS1_16ConvProblemShapeILNS1_8OperatorE1ELi2EEENS1_10collective14CollectiveConvINS1_47MainloopSm100TmaUmmaWarpSpecializedImplicitGemmILS5_1ELi8ELi2ELi1ELi2EN4cute5tupleIJNSA_1CILi2EEENSC_ILi1EEESE_EEEEENSB_IJNSC_ILi128EEENSC_ILi64EEENSB_IJSI_EEEEEENS_10tfloat32_tESL_NSA_8TiledMMAINSA_8MMA_AtomIJNSA_23SM100_MMA_TF32_2x1SM_SSISL_SL_fLi128ELi64ELNSA_4UMMA5MajorE0ELSQ_1ELNSP_7ScaleInE0ELSR_0EEEEEENSA_6LayoutINSB_IJSE_SE_SE_EEENSB_IJNSC_ILi0EEESW_SW_EEEEENSB_IJNSA_10UnderscoreESZ_SZ_EEEEENS7_6detail27Sm100ImplicitGemmTileTraitsINSA_25SM100_TMA_2SM_LOAD_IM2COLENSA_14ComposedLayoutINSA_7SwizzleILi3ELi4ELi3EEENSA_18smem_ptr_flag_bitsILi32EEENSU_INSB_IJNSC_ILi8EEENSC_ILi32EEEEEENSB_IJS1B_SE_EEEEEEEvEENS13_INSA_18SM100_TMA_2SM_LOADENS15_INS16_ILi2ELi5ELi2EEES19_NSU_INSB_IJS1B_NSC_ILi4EEEEEENSB_IJSE_S1B_EEEEEEEvEEEENS_8epilogue10collective18CollectiveEpilogueINS1Q_23Sm100TmaWarpSpecializedILi3ELi2ELi16ELb1ELb0EEEJNSB_IJSI_SI_SJ_EEENSB_IJNSU_ISI_SE_EENSU_INSB_IJNSC_ILi16EEESD_EEES1L_EEEEESL_NSB_IJNSB_IJlllEEESE_SW_EEESL_S22_NS1Q_6fusion15FusionCallbacksIS1U_NS23_17LinearCombinationISL_fSL_fLNS_15FloatRoundStyleE2EEES1V_S20_JEEENSA_5SM1004TMEM4LOAD26SM100_TMEM_LOAD_32dp32b16xENSA_20SM90_TMA_LOAD_IM2COLENS15_INS16_ILi2ELi4ELi3EEES19_NSU_INSB_IJS1A_S1X_EEENSB_IJS1X_SE_EEEEEEENSA_39AutoVectorizingCopyWithAssumedAlignmentILi128EEENSA_21SM90_TMA_STORE_IM2COLES2I_S2K_S2K_EEEvvEEEEvNT_6ParamsE:
        .type           _ZN7cutlass13device_kernelINS_4conv6kernel13ConvUniversalINS1_16ConvProblemShapeILNS1_8OperatorE1ELi2EEENS1_10collective14CollectiveConvINS1_47MainloopSm100TmaUmmaWarpSpecializedImplicitGemmILS5_1ELi8ELi2ELi1ELi2EN4cute5tupleIJNSA_1CILi2EEENSC_ILi1EEESE_EEEEENSB_IJNSC_ILi128EEENSC_ILi64EEENSB_IJSI_EEEEEENS_10tfloat32_tESL_NSA_8TiledMMAINSA_8MMA_AtomIJNSA_23SM100_MMA_TF32_2x1SM_SSISL_SL_fLi128ELi64ELNSA_4UMMA5MajorE0ELSQ_1ELNSP_7ScaleInE0ELSR_0EEEEEENSA_6LayoutINSB_IJSE_SE_SE_EEENSB_IJNSC_ILi0EEESW_SW_EEEEENSB_IJNSA_10UnderscoreESZ_SZ_EEEEENS7_6detail27Sm100ImplicitGemmTileTraitsINSA_25SM100_TMA_2SM_LOAD_IM2COLENSA_14ComposedLayoutINSA_7SwizzleILi3ELi4ELi3EEENSA_18smem_ptr_flag_bitsILi32EEENSU_INSB_IJNSC_ILi8EEENSC_ILi32EEEEEENSB_IJS1B_SE_EEEEEEEvEENS13_INSA_18SM100_TMA_2SM_LOADENS15_INS16_ILi2ELi5ELi2EEES19_NSU_INSB_IJS1B_NSC_ILi4EEEEEENSB_IJSE_S1B_EEEEEEEvEEEENS_8epilogue10collective18CollectiveEpilogueINS1Q_23Sm100TmaWarpSpecializedILi3ELi2ELi16ELb1ELb0EEEJNSB_IJSI_SI_SJ_EEENSB_IJNSU_ISI_SE_EENSU_INSB_IJNSC_ILi16EEESD_EEES1L_EEEEESL_NSB_IJNSB_IJlllEEESE_SW_EEESL_S22_NS1Q_6fusion15FusionCallbacksIS1U_NS23_17LinearCombinationISL_fSL_fLNS_15FloatRoundStyleE2EEES1V_S20_JEEENSA_5SM1004TMEM4LOAD26SM100_TMEM_LOAD_32dp32b16xENSA_20SM90_TMA_LOAD_IM2COLENS15_INS16_ILi2ELi4ELi3EEES19_NSU_INSB_IJS1A_S1X_EEENSB_IJS1X_SE_EEEEEEENSA_39AutoVectorizingCopyWithAssumedAlignmentILi128EEENSA_21SM90_TMA_STORE_IM2COLES2I_S2K_S2K_EEEvvEEEEvNT_6ParamsE,@function
        .size           _ZN7cutlass13device_kernelINS_4conv6kernel13ConvUniversalINS1_16ConvProblemShapeILNS1_8OperatorE1ELi2EEENS1_10collective14CollectiveConvINS1_47MainloopSm100TmaUmmaWarpSpecializedImplicitGemmILS5_1ELi8ELi2ELi1ELi2EN4cute5tupleIJNSA_1CILi2EEENSC_ILi1EEESE_EEEEENSB_IJNSC_ILi128EEENSC_ILi64EEENSB_IJSI_EEEEEENS_10tfloat32_tESL_NSA_8TiledMMAINSA_8MMA_AtomIJNSA_23SM100_MMA_TF32_2x1SM_SSISL_SL_fLi128ELi64ELNSA_4UMMA5MajorE0ELSQ_1ELNSP_7ScaleInE0ELSR_0EEEEEENSA_6LayoutINSB_IJSE_SE_SE_EEENSB_IJNSC_ILi0EEESW_SW_EEEEENSB_IJNSA_10UnderscoreESZ_SZ_EEEEENS7_6detail27Sm100ImplicitGemmTileTraitsINSA_25SM100_TMA_2SM_LOAD_IM2COLENSA_14ComposedLayoutINSA_7SwizzleILi3ELi4ELi3EEENSA_18smem_ptr_flag_bitsILi32EEENSU_INSB_IJNSC_ILi8EEENSC_ILi32EEEEEENSB_IJS1B_SE_EEEEEEEvEENS13_INSA_18SM100_TMA_2SM_LOADENS15_INS16_ILi2ELi5ELi2EEES19_NSU_INSB_IJS1B_NSC_ILi4EEEEEENSB_IJSE_S1B_EEEEEEEvEEEENS_8epilogue10collective18CollectiveEpilogueINS1Q_23Sm100TmaWarpSpecializedILi3ELi2ELi16ELb1ELb0EEEJNSB_IJSI_SI_SJ_EEENSB_IJNSU_ISI_SE_EENSU_INSB_IJNSC_ILi16EEESD_EEES1L_EEEEESL_NSB_IJNSB_IJlllEEESE_SW_EEESL_S22_NS1Q_6fusion15FusionCallbacksIS1U_NS23_17LinearCombinationISL_fSL_fLNS_15FloatRoundStyleE2EEES1V_S20_JEEENSA_5SM1004TMEM4LOAD26SM100_TMEM_LOAD_32dp32b16xENSA_20SM90_TMA_LOAD_IM2COLENS15_INS16_ILi2ELi4ELi3EEES19_NSU_INSB_IJS1A_S1X_EEENSB_IJS1X_SE_EEEEEEENSA_39AutoVectorizingCopyWithAssumedAlignmentILi128EEENSA_21SM90_TMA_STORE_IM2COLES2I_S2K_S2K_EEEvvEEEEvNT_6ParamsE,(.L_x_177 - _ZN7cutlass13device_kernelINS_4conv6kernel13ConvUniversalINS1_16ConvProblemShapeILNS1_8OperatorE1ELi2EEENS1_10collective14CollectiveConvINS1_47MainloopSm100TmaUmmaWarpSpecializedImplicitGemmILS5_1ELi8ELi2ELi1ELi2EN4cute5tupleIJNSA_1CILi2EEENSC_ILi1EEESE_EEEEENSB_IJNSC_ILi128EEENSC_ILi64EEENSB_IJSI_EEEEEENS_10tfloat32_tESL_NSA_8TiledMMAINSA_8MMA_AtomIJNSA_23SM100_MMA_TF32_2x1SM_SSISL_SL_fLi128ELi64ELNSA_4UMMA5MajorE0ELSQ_1ELNSP_7ScaleInE0ELSR_0EEEEEENSA_6LayoutINSB_IJSE_SE_SE_EEENSB_IJNSC_ILi0EEESW_SW_EEEEENSB_IJNSA_10UnderscoreESZ_SZ_EEEEENS7_6detail27Sm100ImplicitGemmTileTraitsINSA_25SM100_TMA_2SM_LOAD_IM2COLENSA_14ComposedLayoutINSA_7SwizzleILi3ELi4ELi3EEENSA_18smem_ptr_flag_bitsILi32EEENSU_INSB_IJNSC_ILi8EEENSC_ILi32EEEEEENSB_IJS1B_SE_EEEEEEEvEENS13_INSA_18SM100_TMA_2SM_LOADENS15_INS16_ILi2ELi5ELi2EEES19_NSU_INSB_IJS1B_NSC_ILi4EEEEEENSB_IJSE_S1B_EEEEEEEvEEEENS_8epilogue10collective18CollectiveEpilogueINS1Q_23Sm100TmaWarpSpecializedILi3ELi2ELi16ELb1ELb0EEEJNSB_IJSI_SI_SJ_EEENSB_IJNSU_ISI_SE_EENSU_INSB_IJNSC_ILi16EEESD_EEES1L_EEEEESL_NSB_IJNSB_IJlllEEESE_SW_EEESL_S22_NS1Q_6fusion15FusionCallbacksIS1U_NS23_17LinearCombinationISL_fSL_fLNS_15FloatRoundStyleE2EEES1V_S20_JEEENSA_5SM1004TMEM4LOAD26SM100_TMEM_LOAD_32dp32b16xENSA_20SM90_TMA_LOAD_IM2COLENS15_INS16_ILi2ELi4ELi3EEES19_NSU_INSB_IJS1A_S1X_EEENSB_IJS1X_SE_EEEEEEENSA_39AutoVectorizingCopyWithAssumedAlignmentILi128EEENSA_21SM90_TMA_STORE_IM2COLES2I_S2K_S2K_EEEvvEEEEvNT_6ParamsE)
        .other          _ZN7cutlass13device_kernelINS_4conv6kernel13ConvUniversalINS1_16ConvProblemShapeILNS1_8OperatorE1ELi2EEENS1_10collective14CollectiveConvINS1_47MainloopSm100TmaUmmaWarpSpecializedImplicitGemmILS5_1ELi8ELi2ELi1ELi2EN4cute5tupleIJNSA_1CILi2EEENSC_ILi1EEESE_EEEEENSB_IJNSC_ILi128EEENSC_ILi64EEENSB_IJSI_EEEEEENS_10tfloat32_tESL_NSA_8TiledMMAINSA_8MMA_AtomIJNSA_23SM100_MMA_TF32_2x1SM_SSISL_SL_fLi128ELi64ELNSA_4UMMA5MajorE0ELSQ_1ELNSP_7ScaleInE0ELSR_0EEEEEENSA_6LayoutINSB_IJSE_SE_SE_EEENSB_IJNSC_ILi0EEESW_SW_EEEEENSB_IJNSA_10UnderscoreESZ_SZ_EEEEENS7_6detail27Sm100ImplicitGemmTileTraitsINSA_25SM100_TMA_2SM_LOAD_IM2COLENSA_14ComposedLayoutINSA_7SwizzleILi3ELi4ELi3EEENSA_18smem_ptr_flag_bitsILi32EEENSU_INSB_IJNSC_ILi8EEENSC_ILi32EEEEEENSB_IJS1B_SE_EEEEEEEvEENS13_INSA_18SM100_TMA_2SM_LOADENS15_INS16_ILi2ELi5ELi2EEES19_NSU_INSB_IJS1B_NSC_ILi4EEEEEENSB_IJSE_S1B_EEEEEEEvEEEENS_8epilogue10collective18CollectiveEpilogueINS1Q_23Sm100TmaWarpSpecializedILi3ELi2ELi16ELb1ELb0EEEJNSB_IJSI_SI_SJ_EEENSB_IJNSU_ISI_SE_EENSU_INSB_IJNSC_ILi16EEESD_EEES1L_EEEEESL_NSB_IJNSB_IJlllEEESE_SW_EEESL_S22_NS1Q_6fusion15FusionCallbacksIS1U_NS23_17LinearCombinationISL_fSL_fLNS_15FloatRoundStyleE2EEES1V_S20_JEEENSA_5SM1004TMEM4LOAD26SM100_TMEM_LOAD_32dp32b16xENSA_20SM90_TMA_LOAD_IM2COLENS15_INS16_ILi2ELi4ELi3EEES19_NSU_INSB_IJS1A_S1X_EEENSB_IJS1X_SE_EEEEEEENSA_39AutoVectorizingCopyWithAssumedAlignmentILi128EEENSA_21SM90_TMA_STORE_IM2COLES2I_S2K_S2K_EEEvvEEEEvNT_6ParamsE,@"STO_CUDA_ENTRY STV_DEFAULT"
_ZN7cutlass13device_kernelINS_4conv6kernel13ConvUniversalINS1_16ConvProblemShapeILNS1_8OperatorE1ELi2EEENS1_10collective14CollectiveConvINS1_47MainloopSm100TmaUmmaWarpSpecializedImplicitGemmILS5_1ELi8ELi2ELi1ELi2EN4cute5tupleIJNSA_1CILi2EEENSC_ILi1EEESE_EEEEENSB_IJNSC_ILi128EEENSC_ILi64EEENSB_IJSI_EEEEEENS_10tfloat32_tESL_NSA_8TiledMMAINSA_8MMA_AtomIJNSA_23SM100_MMA_TF32_2x1SM_SSISL_SL_fLi128ELi64ELNSA_4UMMA5MajorE0ELSQ_1ELNSP_7ScaleInE0ELSR_0EEEEEENSA_6LayoutINSB_IJSE_SE_SE_EEENSB_IJNSC_ILi0EEESW_SW_EEEEENSB_IJNSA_10UnderscoreESZ_SZ_EEEEENS7_6detail27Sm100ImplicitGemmTileTraitsINSA_25SM100_TMA_2SM_LOAD_IM2COLENSA_14ComposedLayoutINSA_7SwizzleILi3ELi4ELi3EEENSA_18smem_ptr_flag_bitsILi32EEENSU_INSB_IJNSC_ILi8EEENSC_ILi32EEEEEENSB_IJS1B_SE_EEEEEEEvEENS13_INSA_18SM100_TMA_2SM_LOADENS15_INS16_ILi2ELi5ELi2EEES19_NSU_INSB_IJS1B_NSC_ILi4EEEEEENSB_IJSE_S1B_EEEEEEEvEEEENS_8epilogue10collective18CollectiveEpilogueINS1Q_23Sm100TmaWarpSpecializedILi3ELi2ELi16ELb1ELb0EEEJNSB_IJSI_SI_SJ_EEENSB_IJNSU_ISI_SE_EENSU_INSB_IJNSC_ILi16EEESD_EEES1L_EEEEESL_NSB_IJNSB_IJlllEEESE_SW_EEESL_S22_NS1Q_6fusion15FusionCallbacksIS1U_NS23_17LinearCombinationISL_fSL_fLNS_15FloatRoundStyleE2EEES1V_S20_JEEENSA_5SM1004TMEM4LOAD26SM100_TMEM_LOAD_32dp32b16xENSA_20SM90_TMA_LOAD_IM2COLENS15_INS16_ILi2ELi4ELi3EEES19_NSU_INSB_IJS1A_S1X_EEENSB_IJS1X_SE_EEEEEEENSA_39AutoVectorizingCopyWithAssumedAlignmentILi128EEENSA_21SM90_TMA_STORE_IM2COLES2I_S2K_S2K_EEEvvEEEEvNT_6ParamsE:
[----:B------:R-:W1:Y:S01]  /*0000*/  LDC R1, c[0x0][0x37c] ;  /* 0x0000df00ff017b82 */ /* 0x000e620000000800 */
[----:B------:R-:W2:Y:S01]  /*0010*/  S2R R61, SR_TID.X ;  /* 0x00000000003d7919 */ /* 0x000ea20000002100 */
[----:B------:R-:W3:Y:S06]  /*0020*/  LDCU.64 UR8, c[0x0][0x890] ;  /* 0x00011200ff0877ac */ /* 0x000eec0008000a00 */
[----:B------:R-:W4:Y:S01]  /*0030*/  S2UR UR4, SR_CgaCtaId ;  /* 0x00000000000479c3 */ /* 0x000f220000008800 */
[----:B-1----:R-:W-:Y:S01]  /*0040*/  VIADD R1, R1, 0xfffffff8 ;  /* 0xfffffff801017836 */ /* 0x002fe20000000000 */
[----:B------:R-:W-:-:S02]  /*0050*/  PRMT R58, RZ, 0x7610, R58 ;  /* 0x00007610ff3a7816 */ /* 0x000fc4000000003a */
[----:B------:R-:W-:Y:S02]  /*0060*/  ELECT P1, URZ, PT ;  /* 0x0000000000ff782f */ /* 0x000fe40003820000 */
[----:B------:R-:W-:Y:S01]  /*0070*/  R2UR UR43, R1 ;  /* 0x00000000012b72ca */ /* 0x000fe200000e0000 */
[----:B---3--:R-:W-:-:S04]  /*0080*/  UISETP.NE.U32.AND UP0, UPT, UR8, URZ, UPT ;  /* 0x000000ff0800728c */ /* 0x008fc8000bf05070 */
[----:B------:R-:W-:Y:S02]  /*0090*/  UISETP.NE.AND.EX UP0, UPT, UR9, URZ, UPT, UP0 ;  /* 0x000000ff0900728c */ /* 0x000fe4000bf05300 */
[----:B----4-:R-:W-:Y:S02]  /*00a0*/  ULOP3.LUT UR49, UR4, 0x1, URZ, 0xc0, !UPT ;  /* 0x0000000104317892 */ /* 0x010fe4000f8ec0ff */
[----:B------:R-:W-:Y:S01]  /*00b0*/  ULOP3.LUT UR48, UR4, 0x1, URZ, 0x3c, !UPT ;  /* 0x0000000104307892 */ /* 0x000fe2000f8e3cff */
[----:B--2---:R-:W-:-:S05]  /*00c0*/  SHF.R.U32.HI R59, RZ, 0x5, R61 ;  /* 0x00000005ff3b7819 */ /* 0x004fca000001163d */
[----:B------:R-:W1:Y:S02]  /*00d0*/  SHFL.IDX PT, R0, R59, RZ, 0x1f ;  /* 0x00001fff3b007589 */ /* 0x000e6400000e0000 */
[----:B-1----:R-:W-:Y:S01]  /*00e0*/  R2UR UR18, R0 ;  /* 0x00000000001272ca */ /* 0x002fe200000e0000 */
[----:B------:R-:W-:-:S14]  /*00f0*/  BRA.U UP0, `(.L_x_0) ;  /* 0x0000000100307547 */ /* 0x000fdc000b800000 */
[----:B------:R-:W1:Y:S02]  /*0100*/  LDCU.64 UR4, c[0x0][0x888] ;  /* 0x00011100ff0477ac */ /* 0x000e640008000a00 */
[----:B-1----:R-:W-:-:S04]  /*0110*/  UISETP.NE.U32.AND UP0, UPT, UR4, URZ, UPT ;  /* 0x000000ff0400728c */ /* 0x002fc8000bf05070 */
[----:B------:R-:W-:-:S09]  /*0120*/  UISETP.NE.AND.EX UP0, UPT, UR5, URZ, UPT, UP0 ;  /* 0x000000ff0500728c */ /* 0x000fd2000bf05300 */
[----:B------:R-:W-:Y:S05]  /*0130*/  BRA.U !UP0, `(.L_x_1) ;  /* 0x0000000108147547 */ /* 0x000fea000b800000 */
[----:B------:R-:W1:Y:S01]  /*0140*/  LDC.64 R2, c[0x0][0x888] ;  /* 0x00022200ff027b82 */ /* 0x000e620000000a00 */
[----:B------:R-:W1:Y:S02]  /*0150*/  LDCU.64 UR4, c[0x0][0x358] ;  /* 0x00006b00ff0477ac */ /* 0x000e640008000a00 */
[----:B-1----:R1:W5:Y:S01]  /*0160*/  LDG.E R27, desc[UR4][R2.64] ;  /* 0x00000004021b7981 */ /* 0x002362000c1e1900 */
[----:B------:R-:W-:Y:S01]  /*0170*/  HFMA2 R58, -RZ, RZ, 0, 5.9604644775390625e-08 ;  /* 0x00000001ff3a7431 */ /* 0x000fe200000001ff */
[----:B------:R-:W-:Y:S05]  /*0180*/  BRA `(.L_x_0) ;  /* 0x00000000000c7947 */ /* 0x000fea0003800000 */
.L_x_1:
[----:B------:R-:W1:Y:S01]  /*0190*/  LDCU UR4, c[0x0][0x880] ;  /* 0x00011000ff0477ac */ /* 0x000e620008000800 */
[----:B------:R-:W-:Y:S01]  /*01a0*/  HFMA2 R58, -RZ, RZ, 0, 5.9604644775390625e-08 ;  /* 0x00000001ff3a7431 */ /* 0x000fe200000001ff */
[----:B-1----:R-:W-:-:S07]  /*01b0*/  MOV R27, UR4 ;  /* 0x00000004001b7c02 */ /* 0x002fce0008000f00 */
.L_x_0:
[----:B------:R-:W2:Y:S02]  /*01c0*/  LDCU.64 UR4, c[0x0][0x8b0] ;  /* 0x00011600ff0477ac */ /* 0x000ea40008000a00 */
[----:B--2---:R-:W-:-:S04]  /*01d0*/  UISETP.NE.U32.AND UP0, UPT, UR4, URZ, UPT ;  /* 0x000000ff0400728c */ /* 0x004fc8000bf05070 */
[----:B------:R-:W-:-:S09]  /*01e0*/  UISETP.NE.AND.EX UP0, UPT, UR5, URZ, UPT, UP0 ;  /* 0x000000ff0500728c */ /* 0x000fd2000bf05300 */
[----:B------:R-:W-:Y:S05]  /*01f0*/  BRA.U UP0, `(.L_x_2) ;  /* 0x0000000100287547 */ /* 0x000fea000b800000 */
[----:B------:R-:W2:Y:S02]  /*0200*/  LDCU.64 UR4, c[0x0][0x8a8] ;  /* 0x00011500ff0477ac */ /* 0x000ea40008000a00 */
[----:B--2---:R-:W-:-:S04]  /*0210*/  UISETP.NE.U32.AND UP0, UPT, UR4, URZ, UPT ;  /* 0x000000ff0400728c */ /* 0x004fc8000bf05070 */
[----:B------:R-:W-:-:S09]  /*0220*/  UISETP.NE.AND.EX UP0, UPT, UR5, URZ, UPT, UP0 ;  /* 0x000000ff0500728c */ /* 0x000fd2000bf05300 */
[----:B------:R-:W-:Y:S05]  /*0230*/  BRA.U !UP0, `(.L_x_3) ;  /* 0x0000000108107547 */ /* 0x000fea000b800000 */
[----:B------:R-:W2:Y:S01]  /*0240*/  LDC.64 R24, c[0x0][0x8a8] ;  /* 0x00022a00ff187b82 */ /* 0x000ea20000000a00 */
[----:B------:R-:W2:Y:S02]  /*0250*/  LDCU.64 UR4, c[0x0][0x358] ;  /* 0x00006b00ff0477ac */ /* 0x000ea40008000a00 */
[----:B--2---:R2:W5:Y:S01]  /*0260*/  LDG.E R24, desc[UR4][R24.64] ;  /* 0x0000000418187981 */ /* 0x004562000c1e1900 */
[----:B------:R-:W-:Y:S05]  /*0270*/  BRA `(.L_x_2) ;  /* 0x0000000000087947 */ /* 0x000fea0003800000 */
.L_x_3:
[----:B------:R-:W2:Y:S02]  /*0280*/  LDCU UR4, c[0x0][0x8a0] ;  /* 0x00011400ff0477ac */ /* 0x000ea40008000800 */
[----:B--2---:R-:W-:Y:S02]  /*0290*/  MOV R24, UR4 ;  /* 0x0000000400187c02 */ /* 0x004fe40008000f00 */
.L_x_2:
[----:B------:R-:W-:Y:S01]  /*02a0*/  IMAD.U32 R0, RZ, RZ, UR18 ;  /* 0x00000012ff007e24 */ /* 0x000fe2000f8e00ff */
[----:B------:R-:W-:Y:S04]  /*02b0*/  BSSY.RECONVERGENT B0, `(.L_x_4) ;  /* 0x000000c000007945 */ /* 0x000fe80003800200 */
[C---:B------:R-:W-:Y:S02]  /*02c0*/  ISETP.NE.OR P2, PT, R0.reuse, 0x1, !P1 ;  /* 0x000000010000780c */ /* 0x040fe40004f45670 */
[----:B------:R-:W-:-:S11]  /*02d0*/  ISETP.NE.OR P0, PT, R0, 0x3, !P1 ;  /* 0x000000030000780c */ /* 0x000fd60004f05670 */
[----:B------:R-:W-:Y:S05]  /*02e0*/  @P2 BRA `(.L_x_5) ;  /* 0x0000000000202947 */ /* 0x000fea0003800000 */
[----:B------:R-:W3:Y:S02]  /*02f0*/  LDCU.64 UR4, c[0x0][0x348] ;  /* 0x00006900ff0477ac */ /* 0x000ee40008000a00 */
[----:B---3--:R-:W-:Y:S02]  /*0300*/  UIADD3 UR6, UP1, UPT, UR4, 0x80, URZ ;  /* 0x0000008004067890 */ /* 0x008fe4000ff3e0ff */
[----:B------:R-:W-:Y:S02]  /*0310*/  UIADD3 UR4, UP0, UPT, UR4, 0x180, URZ ;  /* 0x0000018004047890 */ /* 0x000fe4000ff1e0ff */
[----:B------:R-:W-:Y:S02]  /*0320*/  UIADD3.X UR7, UPT, UPT, URZ, UR5, URZ, UP1, !UPT ;  /* 0x00000005ff077290 */ /* 0x000fe40008ffe4ff */
[----:B------:R-:W-:-:S07]  /*0330*/  UIADD3.X UR5, UPT, UPT, URZ, UR5, URZ, UP0, !UPT ;  /* 0x00000005ff057290 */ /* 0x000fce00087fe4ff */
[----:B------:R3:W-:Y:S02]  /*0340*/  UTMACCTL.PF [UR6] ;  /* 0x00000000060079b9 */ /* 0x0007e40008040000 */
[----:B------:R3:W-:Y:S02]  /*0350*/  UTMACCTL.PF [UR4] ;  /* 0x00000000040079b9 */ /* 0x0007e40008040000 */
[----:B---3--:R-:W-:Y:S01]  /*0360*/  NOP ;  /* 0x0000000000007918 */ /* 0x008fe20000000000 */
.L_x_5:
[----:B------:R-:W-:Y:S05]  /*0370*/  BSYNC.RECONVERGENT B0 ;  /* 0x0000000000007941 */ /* 0x000fea0003800200 */
.L_x_4:
[----:B------:R-:W-:Y:S04]  /*0380*/  BSSY.RECONVERGENT B0, `(.L_x_6) ;  /* 0x000000a000007945 */ /* 0x000fe80003800200 */
        /* <DEDUP_REMOVED lines=9> */
.L_x_7:
[----:B------:R-:W-:Y:S05]  /*0420*/  BSYNC.RECONVERGENT B0 ;  /* 0x0000000000007941 */ /* 0x000fea0003800200 */
.L_x_6:
[----:B------:R-:W3:Y:S01]  /*0430*/  LDCU.64 UR4, c[0x0][0x888] ;  /* 0x00011100ff0477ac */ /* 0x000ee20008000a00 */
[----:B------:R-:W-:Y:S02]  /*0440*/  UISETP.EQ.U32.AND UP2, UPT, UR8, URZ, UPT ;  /* 0x000000ff0800728c */ /* 0x000fe4000bf42070 */
[----:B------:R-:W-:Y:S02]  /*0450*/  UPLOP3.LUT UP3, UPT, UPT, UPT, UPT, 0x80, 0x8 ;  /* 0x000000000008789c */ /* 0x000fe40003f6f070 */
[----:B---3--:R-:W-:-:S04]  /*0460*/  UISETP.NE.U32.AND UP0, UPT, UR4, URZ, UPT ;  /* 0x000000ff0400728c */ /* 0x008fc8000bf05070 */
[----:B------:R-:W-:-:S04]  /*0470*/  UISETP.NE.AND.EX UP1, UPT, UR5, URZ, UPT, UP0 ;  /* 0x000000ff0500728c */ /* 0x000fc8000bf25300 */
[----:B------:R-:W-:-:S04]  /*0480*/  UISETP.EQ.OR.EX UP4, UPT, UR9, URZ, !UP1, UP2 ;  /* 0x000000ff0900728c */ /* 0x000fc8000cf82720 */
[----:B------:R-:W-:-:S06]  /*0490*/  UP2UR UR4, UPR, URZ, 0x10 ;  /* 0x00000010ff047883 */ /* 0x000fcc0008000000 */
[----:B------:R-:W-:Y:S01]  /*04a0*/  MOV R60, UR4 ;  /* 0x00000004003c7c02 */ /* 0x000fe20008000f00 */
[----:B------:R-:W-:Y:S06]  /*04b0*/  BRA.U !UP4, `(.L_x_8) ;  /* 0x000000010c207547 */ /* 0x000fec000b800000 */
[----:B------:R-:W-:Y:S01]  /*04c0*/  UISETP.NE.U32.AND UP2, UPT, UR8, URZ, UPT ;  /* 0x000000ff0800728c */ /* 0x000fe2000bf45070 */
[----:B-----5:R-:W-:Y:S01]  /*04d0*/  FSETP.NEU.AND P0, PT, R27, RZ, PT ;  /* 0x000000ff1b00720b */ /* 0x020fe20003f0d000 */
[----:B------:R-:W-:Y:S02]  /*04e0*/  USEL UR4, URZ, 0xffffffff, UP1 ;  /* 0xffffffffff047887 */ /* 0x000fe40008800000 */
[----:B------:R-:W-:-:S10]  /*04f0*/  UISETP.NE.AND.EX UP2, UPT, UR9, URZ, UPT, UP2 ;  /* 0x000000ff0900728c */ /* 0x000fd4000bf45320 */
[----:B------:R-:W-:Y:S01]  /*0500*/  VOTEU.ANY UP0, P0 ;  /* 0x0000000000ff7886 */ /* 0x000fe20000000100 */
[----:B------:R-:W-:-:S04]  /*0510*/  @!UP2 USEL UR4, URZ, 0xffffffff, UP0 ;  /* 0xffffffffff04a887 */ /* 0x000fc80008000000 */
[----:B------:R-:W-:-:S04]  /*0520*/  ULOP3.LUT UR4, UR4, 0x1, URZ, 0xc0, !UPT ;  /* 0x0000000104047892 */ /* 0x000fc8000f8ec0ff */
[----:B------:R-:W-:-:S11]  /*0530*/  UISETP.NE.U32.AND UP3, UPT, UR4, 0x1, UPT ;  /* 0x000000010400788c */ /* 0x000fd6000bf65070 */
.L_x_8:
[----:B------:R-:W3:Y:S01]  /*0540*/  SHFL.IDX PT, R0, R59, RZ, 0x1f ;  /* 0x00001fff3b007589 */ /* 0x000ee200000e0000 */
[----:B------:R-:W-:Y:S02]  /*0550*/  UISETP.NE.AND UP5, UPT, UR18, 0x2, UPT ;  /* 0x000000021200788c */ /* 0x000fe4000bfa5270 */
[----:B------:R-:W-:Y:S02]  /*0560*/  UISETP.NE.AND UP0, UPT, UR18, 0x2, UPT ;  /* 0x000000021200788c */ /* 0x000fe4000bf05270 */
[----:B------:R-:W-:Y:S02]  /*0570*/  UISETP.NE.OR UP2, UPT, UR49, URZ, UP5 ;  /* 0x000000ff3100728c */ /* 0x000fe4000af45670 */
[----:B------:R-:W-:-:S04]  /*0580*/  USEL UR71, URZ, 0x1, UP0 ;  /* 0x00000001ff477887 */ /* 0x000fc80008000000 */
[----:B------:R-:W-:Y:S02]  /*0590*/  PLOP3.LUT P3, PT, P1, PT, UP2, 0xae, 0xea ;  /* 0x0000000000ea781c */ /* 0x000fe40000f6f52e */
[----:B---3--:R-:W-:-:S13]  /*05a0*/  ISETP.NE.AND P0, PT, R0, RZ, PT ;  /* 0x000000ff0000720c */ /* 0x008fda0003f05270 */
[----:B------:R-:W-:Y:S05]  /*05b0*/  @P0 BRA `(.L_x_9) ;  /* 0x0000000000680947 */ /* 0x000fea0003800000 */
[----:B------:R-:W3:Y:S01]  /*05c0*/  S2UR UR5, SR_CgaCtaId ;  /* 0x00000000000579c3 */ /* 0x000ee20000008800 */
[----:B------:R-:W-:Y:S01]  /*05d0*/  UMOV UR4, 0x400 ;  /* 0x0000040000047882 */ /* 0x000fe20000000000 */
[----:B------:R-:W-:Y:S01]  /*05e0*/  UMOV UR6, 0x1 ;  /* 0x0000000100067882 */ /* 0x000fe20000000000 */
[----:B------:R-:W-:Y:S01]  /*05f0*/  ELECT P0, URZ, PT ;  /* 0x0000000000ff782f */ /* 0x000fe20003800000 */
[----:B------:R-:W-:-:S04]  /*0600*/  UIADD3 UR6, UPT, UPT, -UR6, 0x100000, URZ ;  /* 0x0010000006067890 */ /* 0x000fc8000fffe1ff */
[----:B------:R-:W-:Y:S02]  /*0610*/  USHF.L.U32 UR7, UR6, 0xb, URZ ;  /* 0x0000000b06077899 */ /* 0x000fe400080006ff */
[----:B------:R-:W-:Y:S02]  /*0620*/  USHF.L.U32 UR6, UR6, 0x1, URZ ;  /* 0x0000000106067899 */ /* 0x000fe400080006ff */
[----:B---3--:R-:W-:Y:S01]  /*0630*/  ULEA UR4, UR5, UR4, 0x18 ;  /* 0x0000000405047291 */ /* 0x008fe2000f8ec0ff */
[----:B------:R-:W3:Y:S11]  /*0640*/  FENCE.VIEW.ASYNC.S ;  /* 0x00000000000073c6 */ /* 0x000ef60000000000 */
[----:B---3--:R3:W4:Y:S01]  /*0650*/  SYNCS.EXCH.64 URZ, [UR4], UR6 ;  /* 0x0000000604ff75b2 */ /* 0x0087220008000100 */
[----:B------:R3:W1:Y:S01]  /*0660*/  SYNCS.EXCH.64 URZ, [UR4+0x40], UR6 ;  /* 0x0000400604ff75b2 */ /* 0x0006620008000100 */
        /* <DEDUP_REMOVED lines=13> */
[----:B------:R3:W1:Y:S02]  /*0740*/  SYNCS.EXCH.64 URZ, [UR4+0x78], UR6 ;  /* 0x0000780604ff75b2 */ /* 0x0006640008000100 */
[----:B---3--:R-:W-:Y:S01]  /*0750*/  NOP ;  /* 0x0000000000007918 */ /* 0x008fe20000000000 */
.L_x_9:
[----:B------:R-:W3:Y:S01]  /*0760*/  SHFL.IDX PT, R0, R59, RZ, 0x1f ;  /* 0x00001fff3b007589 */ /* 0x000ee200000e0000 */
[----:B------:R-:W-:Y:S01]  /*0770*/  NOP ;  /* 0x0000000000007918 */ /* 0x000fe20000000000 */
[----:B---3--:R-:W-:-:S13]  /*0780*/  ISETP.NE.AND P0, PT, R0, 0x1, PT ;  /* 0x000000010000780c */ /* 0x008fda0003f05270 */
[----:B------:R-:W-:Y:S05]  /*0790*/  @P0 BRA `(.L_x_10) ;  /* 0x0000000000500947 */ /* 0x000fea0003800000 */
[----:B------:R-:W3:Y:S01]  /*07a0*/  S2UR UR5, SR_CgaCtaId ;  /* 0x00000000000579c3 */ /* 0x000ee20000008800 */
[----:B------:R-:W-:Y:S01]  /*07b0*/  UMOV UR4, 0x400 ;  /* 0x0000040000047882 */ /* 0x000fe20000000000 */
[----:B------:R-:W-:Y:S01]  /*07c0*/  UMOV UR8, 0x20 ;  /* 0x0000002000087882 */ /* 0x000fe20000000000 */
[----:B------:R-:W-:Y:S01]  /*07d0*/  UMOV UR6, 0x80 ;  /* 0x0000008000067882 */ /* 0x000fe20000000000 */
[----:B------:R-:W-:-:S04]  /*07e0*/  UIADD3 UR8, UPT, UPT, -UR8, 0x100000, URZ ;  /* 0x0010000008087890 */ /* 0x000fc8000fffe1ff */
[----:B------:R-:W-:Y:S02]  /*07f0*/  USHF.L.U32 UR9, UR8, 0xb, URZ ;  /* 0x0000000b08097899 */ /* 0x000fe400080006ff */
[----:B------:R-:W-:Y:S02]  /*0800*/  USHF.L.U32 UR8, UR8, 0x1, URZ ;  /* 0x0000000108087899 */ /* 0x000fe400080006ff */
[----:B------:R-:W-:-:S04]  /*0810*/  UIADD3 UR6, UPT, UPT, -UR6, 0x100000, URZ ;  /* 0x0010000006067890 */ /* 0x000fc8000fffe1ff */
[----:B------:R-:W-:Y:S02]  /*0820*/  USHF.L.U32 UR7, UR6, 0xb, URZ ;  /* 0x0000000b06077899 */ /* 0x000fe400080006ff */
[----:B------:R-:W-:Y:S01]  /*0830*/  USHF.L.U32 UR6, UR6, 0x1, URZ ;  /* 0x0000000106067899 */ /* 0x000fe200080006ff */
[----:B------:R-:W-:Y:S01]  /*0840*/  ELECT P0, URZ, PT ;  /* 0x0000000000ff782f */ /* 0x000fe20003800000 */
[----:B---3--:R-:W-:Y:S01]  /*0850*/  ULEA UR4, UR5, UR4, 0x18 ;  /* 0x0000000405047291 */ /* 0x008fe2000f8ec0ff */
[----:B------:R-:W3:Y:S11]  /*0860*/  FENCE.VIEW.ASYNC.S ;  /* 0x00000000000073c6 */ /* 0x000ef60000000000 */
[----:B---3--:R3:W1:Y:S01]  /*0870*/  SYNCS.EXCH.64 URZ, [UR4+0x80], UR8 ;  /* 0x0000800804ff75b2 */ /* 0x0086620008000100 */
[----:B------:R3:W1:Y:S01]  /*0880*/  SYNCS.EXCH.64 URZ, [UR4+0x98], UR6 ;  /* 0x0000980604ff75b2 */ /* 0x0006620008000100 */
[----:B------:R3:W1:Y:S01]  /*0890*/  SYNCS.EXCH.64 URZ, [UR4+0x88], UR8 ;  /* 0x0000880804ff75b2 */ /* 0x0006620008000100 */
[----:B------:R3:W1:Y:S01]  /*08a0*/  SYNCS.EXCH.64 URZ, [UR4+0xa0], UR6 ;  /* 0x0000a00604ff75b2 */ /* 0x0006620008000100 */
[----:B------:R3:W1:Y:S01]  /*08b0*/  SYNCS.EXCH.64 URZ, [UR4+0x90], UR8 ;  /* 0x0000900804ff75b2 */ /* 0x0006620008000100 */
[----:B------:R3:W1:Y:S01]  /*08c0*/  SYNCS.EXCH.64 URZ, [UR4+0xa8], UR6 ;  /* 0x0000a80604ff75b2 */ /* 0x0006620008000100 */
[----:B------:R-:W-:Y:S01]  /*08d0*/  NOP ;  /* 0x0000000000007918 */ /* 0x000fe20000000000 */
.L_x_10:
[----:B------:R-:W2:Y:S01]  /*08e0*/  SHFL.IDX PT, R0, R59, RZ, 0x1f ;  /* 0x00001fff3b007589 */ /* 0x000ea200000e0000 */
[----:B------:R-:W-:Y:S01]  /*08f0*/  NOP ;  /* 0x0000000000007918 */ /* 0x000fe20000000000 */
[----:B--2---:R-:W-:-:S13]  /*0900*/  ISETP.NE.AND P0, PT, R0, 0x3, PT ;  /* 0x000000030000780c */ /* 0x004fda0003f05270 */
[----:B------:R-:W-:Y:S05]  /*0910*/  @P0 BRA `(.L_x_11) ;  /* 0x0000000000300947 */ /* 0x000fea0003800000 */
[----:B------:R-:W2:Y:S01]  /*0920*/  S2UR UR5, SR_CgaCtaId ;  /* 0x00000000000579c3 */ /* 0x000ea20000008800 */
[----:B---3--:R-:W-:Y:S01]  /*0930*/  UMOV UR4, 0x400 ;  /* 0x0000040000047882 */ /* 0x008fe20000000000 */
[----:B------:R-:W-:Y:S01]  /*0940*/  UMOV UR6, 0x20 ;  /* 0x0000002000067882 */ /* 0x000fe20000000000 */
[----:B------:R-:W-:Y:S01]  /*0950*/  ELECT P0, URZ, PT ;  /* 0x0000000000ff782f */ /* 0x000fe20003800000 */
[----:B------:R-:W-:-:S04]  /*0960*/  UIADD3 UR6, UPT, UPT, -UR6, 0x100000, URZ ;  /* 0x0010000006067890 */ /* 0x000fc8000fffe1ff */
[----:B------:R-:W-:Y:S02]  /*0970*/  USHF.L.U32 UR7, UR6, 0xb, URZ ;  /* 0x0000000b06077899 */ /* 0x000fe400080006ff */
[----:B------:R-:W-:Y:S02]  /*0980*/  USHF.L.U32 UR6, UR6, 0x1, URZ ;  /* 0x0000000106067899 */ /* 0x000fe400080006ff */
[----:B--2---:R-:W-:Y:S01]  /*0990*/  ULEA UR4, UR5, UR4, 0x18 ;  /* 0x0000000405047291 */ /* 0x004fe2000f8ec0ff */
[----:B------:R-:W2:Y:S11]  /*09a0*/  FENCE.VIEW.ASYNC.S ;  /* 0x00000000000073c6 */ /* 0x000eb60000000000 */
[----:B--2---:R2:W3:Y:S01]  /*09b0*/  SYNCS.EXCH.64 URZ, [UR4+0xb0], UR6 ;  /* 0x0000b00604ff75b2 */ /* 0x0044e20008000100 */
[----:B------:R2:W1:Y:S01]  /*09c0*/  SYNCS.EXCH.64 URZ, [UR4+0xb8], UR6 ;  /* 0x0000b80604ff75b2 */ /* 0x0004620008000100 */
[----:B------:R-:W-:Y:S01]  /*09d0*/  NOP ;  /* 0x0000000000007918 */ /* 0x000fe20000000000 */
.L_x_11:
[----:B------:R-:W4:Y:S01]  /*09e0*/  SHFL.IDX PT, R0, R59, RZ, 0x1f ;  /* 0x00001fff3b007589 */ /* 0x000f2200000e0000 */
[----:B------:R-:W-:Y:S01]  /*09f0*/  NOP ;  /* 0x0000000000007918 */ /* 0x000fe20000000000 */
[----:B----4-:R-:W-:-:S13]  /*0a00*/  ISETP.NE.AND P0, PT, R0, 0x4, PT ;  /* 0x000000040000780c */ /* 0x010fda0003f05270 */
[----:B------:R-:W-:Y:S05]  /*0a10*/  @P0 BRA `(.L_x_12) ;  /* 0x0000000000440947 */ /* 0x000fea0003800000 */
[----:B------:R-:W4:Y:S01]  /*0a20*/  S2UR UR5, SR_CgaCtaId ;  /* 0x00000000000579c3 */ /* 0x000f220000008800 */
[----:B--23--:R-:W-:Y:S01]  /*0a30*/  UMOV UR4, 0x1e0 ;  /* 0x000001e000047882 */ /* 0x00cfe20000000000 */
[----:B------:R-:W-:Y:S01]  /*0a40*/  UMOV UR6, 0x400 ;  /* 0x0000040000067882 */ /* 0x000fe20000000000 */
[----:B------:R-:W-:Y:S01]  /*0a50*/  USEL UR4, UR4, 0x1a0, UP3 ;  /* 0x000001a004047887 */ /* 0x000fe20009800000 */
[----:B------:R-:W-:Y:S01]  /*0a60*/  UMOV UR8, 0x1 ;  /* 0x0000000100087882 */ /* 0x000fe20000000000 */
[----:B------:R-:W-:Y:S01]  /*0a70*/  ELECT P0, URZ, PT ;  /* 0x0000000000ff782f */ /* 0x000fe20003800000 */
[----:B------:R-:W-:-:S04]  /*0a80*/  UIADD3 UR8, UPT, UPT, -UR8, 0x100000, URZ ;  /* 0x0010000008087890 */ /* 0x000fc8000fffe1ff */
[----:B------:R-:W-:Y:S02]  /*0a90*/  USHF.L.U32 UR9, UR8, 0xb, URZ ;  /* 0x0000000b08097899 */ /* 0x000fe400080006ff */
[----:B------:R-:W-:Y:S02]  /*0aa0*/  USHF.L.U32 UR8, UR8, 0x1, URZ ;  /* 0x0000000108087899 */ /* 0x000fe400080006ff */
[----:B----4-:R-:W-:Y:S02]  /*0ab0*/  ULEA UR6, UR5, UR6, 0x18 ;  /* 0x0000000605067291 */ /* 0x010fe4000f8ec0ff */
[----:B------:R-:W-:-:S04]  /*0ac0*/  UIADD3 UR4, UPT, UPT, -UR4, 0x100000, URZ ;  /* 0x0010000004047890 */ /* 0x000fc8000fffe1ff */
[----:B------:R-:W-:Y:S02]  /*0ad0*/  USHF.L.U32 UR5, UR4, 0xb, URZ ;  /* 0x0000000b04057899 */ /* 0x000fe400080006ff */
[----:B------:R-:W-:Y:S01]  /*0ae0*/  USHF.L.U32 UR4, UR4, 0x1, URZ ;  /* 0x0000000104047899 */ /* 0x000fe200080006ff */
[----:B------:R-:W2:Y:S03]  /*0af0*/  FENCE.VIEW.ASYNC.S ;  /* 0x00000000000073c6 */ /* 0x000ea60000000000 */
[----:B--2---:R4:W2:Y:S08]  /*0b00*/  SYNCS.EXCH.64 URZ, [UR6+0xc0], UR8 ;  /* 0x0000c00806ff75b2 */ /* 0x0048b00008000100 */
[----:B------:R4:W3:Y:S02]  /*0b10*/  SYNCS.EXCH.64 URZ, [UR6+0xc8], UR4 ;  /* 0x0000c80406ff75b2 */ /* 0x0008e40008000100 */
[----:B----4-:R-:W-:Y:S01]  /*0b20*/  NOP ;  /* 0x0000000000007918 */ /* 0x010fe20000000000 */
.L_x_12:
[----:B------:R-:W4:Y:S01]  /*0b30*/  SHFL.IDX PT, R0, R59, RZ, 0x1f ;  /* 0x00001fff3b007589 */ /* 0x000f2200000e0000 */
[----:B------:R-:W-:Y:S01]  /*0b40*/  ISETP.NE.OR P1, PT, RZ, UR18, !P1 ;  /* 0x00000012ff007c0c */ /* 0x000fe2000cf25670 */
[----:B------:R-:W-:Y:S01]  /*0b50*/  NOP ;  /* 0x0000000000007918 */ /* 0x000fe20000000000 */
[----:B----4-:R-:W-:-:S13]  /*0b60*/  ISETP.NE.AND P0, PT, R0, 0x5, PT ;  /* 0x000000050000780c */ /* 0x010fda0003f05270 */
[----:B------:R-:W-:Y:S05]  /*0b70*/  @P0 BRA `(.L_x_13) ;  /* 0x0000000000480947 */ /* 0x000fea0003800000 */
[----:B------:R-:W4:Y:S01]  /*0b80*/  S2UR UR5, SR_CgaCtaId ;  /* 0x00000000000579c3 */ /* 0x000f220000008800 */
[----:B--23--:R-:W-:Y:S01]  /*0b90*/  UMOV UR4, 0x400 ;  /* 0x0000040000047882 */ /* 0x00cfe20000000000 */
        /* <DEDUP_REMOVED lines=9> */
[----:B----4-:R-:W-:Y:S01]  /*0c30*/  ULEA UR4, UR5, UR4, 0x18 ;  /* 0x0000000405047291 */ /* 0x010fe2000f8ec0ff */
[----:B------:R-:W2:Y:S11]  /*0c40*/  FENCE.VIEW.ASYNC.S ;  /* 0x00000000000073c6 */ /* 0x000eb60000000000 */
[----:B--2---:R4:W2:Y:S01]  /*0c50*/  SYNCS.EXCH.64 URZ, [UR4+0xd0], UR6 ;  /* 0x0000d00604ff75b2 */ /* 0x0048a20008000100 */
[----:B------:R4:W3:Y:S01]  /*0c60*/  SYNCS.EXCH.64 URZ, [UR4+0xe0], UR8 ;  /* 0x0000e00804ff75b2 */ /* 0x0008e20008000100 */
[----:B------:R4:W1:Y:S01]  /*0c70*/  SYNCS.EXCH.64 URZ, [UR4+0xd8], UR6 ;  /* 0x0000d80604ff75b2 */ /* 0x0008620008000100 */
[----:B------:R4:W1:Y:S02]  /*0c80*/  SYNCS.EXCH.64 URZ, [UR4+0xe8], UR8 ;  /* 0x0000e80804ff75b2 */ /* 0x0008640008000100 */
[----:B----4-:R-:W-:Y:S01]  /*0c90*/  NOP ;  /* 0x0000000000007918 */ /* 0x010fe20000000000 */
.L_x_13:
[----:B--23--:R-:W2:Y:S01]  /*0ca0*/  S2UR UR7, SR_CgaCtaId ;  /* 0x00000000000779c3 */ /* 0x00cea20000008800 */
[----:B------:R-:W-:Y:S01]  /*0cb0*/  VOTEU.ALL UP0, P1 ;  /* 0x0000000000ff7886 */ /* 0x000fe20000800000 */
[----:B------:R-:W-:Y:S01]  /*0cc0*/  UMOV UR4, 0x20 ;  /* 0x0000002000047882 */ /* 0x000fe20000000000 */
[----:B------:R-:W-:Y:S01]  /*0cd0*/  NOP ;  /* 0x0000000000007918 */ /* 0x000fe20000000000 */
[----:B------:R-:W-:Y:S01]  /*0ce0*/  LOP3.LUT R0, R61, 0x1f, RZ, 0xc0, !PT ;  /* 0x0000001f3d007812 */ /* 0x000fe200078ec0ff */
[----:B------:R-:W-:Y:S01]  /*0cf0*/  UISETP.NE.AND UP4, UPT, UR18, URZ, UPT ;  /* 0x000000ff1200728c */ /* 0x000fe2000bf85270 */
[----:B------:R-:W-:Y:S01]  /*0d00*/  @!UP0 UMOV UR6, 0x400 ;  /* 0x0000040000068882 */ /* 0x000fe20000000000 */
[----:B------:R-:W-:-:S04]  /*0d10*/  @!UP0 UIADD3 UR4, UPT, UPT, -UR4, 0x100000, URZ ;  /* 0x0010000004048890 */ /* 0x000fc8000fffe1ff */
[----:B------:R-:W-:Y:S02]  /*0d20*/  @!UP0 USHF.L.U32 UR5, UR4, 0xb, URZ ;  /* 0x0000000b04058899 */ /* 0x000fe400080006ff */
[----:B------:R-:W-:Y:S02]  /*0d30*/  @!UP0 USHF.L.U32 UR4, UR4, 0x1, URZ ;  /* 0x0000000104048899 */ /* 0x000fe400080006ff */
[----:B--2---:R-:W-:Y:S01]  /*0d40*/  @!UP0 ULEA UR6, UR7, UR6, 0x18 ;  /* 0x0000000607068291 */ /* 0x004fe2000f8ec0ff */
[----:B------:R-:W2:Y:S01]  /*0d50*/  LDCU UR7, c[0x0][0x36c] ;  /* 0x00006d80ff0777ac */ /* 0x000ea20008000800 */
[----:B------:R-:W-:Y:S01]  /*0d60*/  VOTEU.ALL UP0, P1 ;  /* 0x0000000000ff7886 */ /* 0x000fe20000800000 */
[----:B------:R-:W3:Y:S09]  /*0d70*/  FENCE.VIEW.ASYNC.S ;  /* 0x00000000000073c6 */ /* 0x000ef20000000000 */
[----:B---3--:R3:W4:Y:S01]  /*0d80*/  @!UP0 SYNCS.EXCH.64 URZ, [UR6+0xf0], UR4 ;  /* 0x0000f00406ff85b2 */ /* 0x0087220008000100 */
[----:B--2---:R-:W-:-:S09]  /*0d90*/  UISETP.EQ.U32.AND UP6, UPT, UR7, 0x1, UPT ;  /* 0x000000010700788c */ /* 0x004fd2000bfc2070 */
[----:B---3--:R-:W-:Y:S05]  /*0da0*/  BRA.U !UP6, `(.L_x_14) ;  /* 0x000000010e087547 */ /* 0x008fea000b800000 */
[----:B-1--4-:R-:W-:Y:S01]  /*0db0*/  UCGABAR_ARV ;  /* 0x00000000000079c7 */ /* 0x012fe20008000000 */
[----:B------:R-:W-:Y:S05]  /*0dc0*/  BRA `(.L_x_15) ;  /* 0x0000000000047947 */ /* 0x000fea0003800000 */
.L_x_14:
[----:B-1--4-:R-:W-:Y:S01]  /*0dd0*/  NOP ;  /* 0x0000000000007918 */ /* 0x012fe20000000000 */
.L_x_15:
[----:B------:R-:W1:Y:S01]  /*0de0*/  S2UR UR21, SR_CTAID.X ;  /* 0x00000000001579c3 */ /* 0x000e620000002500 */
[----:B------:R-:W-:-:S05]  /*0df0*/  CS2R.32 R57, SR_CgaSize ;  /* 0x0000000000397805 */ /* 0x000fca0000008a00 */
[----:B------:R-:W-:-:S05]  /*0e00*/  IMAD R57, R57, -0xa0, RZ ;  /* 0xffffff6039397824 */ /* 0x000fca00078e02ff */
[----:B------:R-:W-:-:S14]  /*0e10*/  R2UR UR5, R57 ;  /* 0x00000000390572ca */ /* 0x000fdc00000e0000 */
[----:B------:R-:W2:Y:S01]  /*0e20*/  LDCU UR5, c[0x0][UR5+0x2b0] ;  /* 0x00005600050577ac */ /* 0x000ea20008000800 */
[----:B------:R-:W-:-:S05]  /*0e30*/  CS2R.32 R57, SR_CgaSize ;  /* 0x0000000000397805 */ /* 0x000fca0000008a00 */
[----:B------:R-:W-:-:S05]  /*0e40*/  IMAD R57, R57, -0xa0, RZ ;  /* 0xffffff6039397824 */ /* 0x000fca00078e02ff */
[----:B------:R-:W-:-:S14]  /*0e50*/  R2UR UR4, R57 ;  /* 0x00000000390472ca */ /* 0x000fdc00000e0000 */
[----:B------:R-:W3:Y:S01]  /*0e60*/  LDCU UR4, c[0x0][UR4+0x2b4] ;  /* 0x00005680040477ac */ /* 0x000ee20008000800 */
[----:B------:R-:W4:Y:S01]  /*0e70*/  S2UR UR20, SR_CTAID.Y ;  /* 0x00000000001479c3 */ /* 0x000f220000002600 */
[----:B------:R-:W-:-:S05]  /*0e80*/  CS2R.32 R57, SR_CgaSize ;  /* 0x0000000000397805 */ /* 0x000fca0000008a00 */
[----:B------:R-:W-:-:S05]  /*0e90*/  IMAD R57, R57, -0xa0, RZ ;  /* 0xffffff6039397824 */ /* 0x000fca00078e02ff */
[----:B------:R-:W-:-:S14]  /*0ea0*/  R2UR UR7, R57 ;  /* 0x00000000390772ca */ /* 0x000fdc00000e0000 */
[----:B------:R-:W3:Y:S01]  /*0eb0*/  LDCU UR7, c[0x0][UR7+0x2a0] ;  /* 0x00005400070777ac */ /* 0x000ee20008000800 */
[----:B------:R-:W-:-:S05]  /*0ec0*/  CS2R.32 R57, SR_CgaSize ;  /* 0x0000000000397805 */ /* 0x000fca0000008a00 */
[----:B------:R-:W-:-:S05]  /*0ed0*/  IMAD R57, R57, -0xa0, RZ ;  /* 0xffffff6039397824 */ /* 0x000fca00078e02ff */
[----:B------:R-:W-:-:S14]  /*0ee0*/  R2UR UR8, R57 ;  /* 0x00000000390872ca */ /* 0x000fdc00000e0000 */
[----:B------:R-:W3:Y:S01]  /*0ef0*/  LDCU UR8, c[0x0][UR8+0x2a4] ;  /* 0x00005480080877ac */ /* 0x000ee20008000800 */
[----:B------:R-:W3:Y:S01]  /*0f00*/  LDCU UR19, c[0x0][0xb24] ;  /* 0x00016480ff1377ac */ /* 0x000ee20008000800 */
[----:B------:R-:W3:Y:S01]  /*0f10*/  LDCU UR39, c[0x0][0xb24] ;  /* 0x00016480ff2777ac */ /* 0x000ee20008000800 */
[----:B-1----:R-:W-:Y:S01]  /*0f20*/  I2FP.F32.U32 R3, UR21 ;  /* 0x0000001500037c45 */ /* 0x002fe20008201000 */
[----:B------:R-:W1:Y:S04]  /*0f30*/  LDCU UR24, c[0x0][0xb30] ;  /* 0x00016600ff1877ac */ /* 0x000e680008000800 */
[----:B--2---:R-:W-:Y:S01]  /*0f40*/  FMUL R3, R3, UR5 ;  /* 0x0000000503037c20 */ /* 0x004fe20008400000 */
[----:B----4-:R-:W-:-:S05]  /*0f50*/  I2FP.F32.U32 R2, UR20 ;  /* 0x0000001400027c45 */ /* 0x010fca0008201000 */
[----:B------:R-:W2:Y:S01]  /*0f60*/  F2I.U32.TRUNC.NTZ R3, R3 ;  /* 0x0000000300037305 */ /* 0x000ea2000020f000 */
[----:B---3--:R-:W-:-:S07]  /*0f70*/  FMUL R2, R2, UR4 ;  /* 0x0000000402027c20 */ /* 0x008fce0008400000 */
[----:B------:R-:W3:Y:S01]  /*0f80*/  F2I.U32.TRUNC.NTZ R2, R2 ;  /* 0x0000000200027305 */ /* 0x000ee2000020f000 */
[----:B--2---:R-:W-:Y:S02]  /*0f90*/  R2UR UR4, R3 ;  /* 0x00000000030472ca */ /* 0x004fe400000e0000 */
[----:B------:R-:W-:Y:S02]  /*0fa0*/  PRMT R3, RZ, 0x7610, R3 ;  /* 0x00007610ff037816 */ /* 0x000fe40000000003 */
[----:B---3--:R-:W-:Y:S02]  /*0fb0*/  R2UR UR6, R2 ;  /* 0x00000000020672ca */ /* 0x008fe400000e0000 */
[----:B------:R-:W-:-:S07]  /*0fc0*/  PRMT R2, RZ, 0x7610, R2 ;  /* 0x00007610ff027816 */ /* 0x000fce0000000002 */
[----:B------:R-:W-:-:S04]  /*0fd0*/  UIADD3 UR5, UPT, UPT, -UR4, URZ, URZ ;  /* 0x000000ff04057290 */ /* 0x000fc8000fffe1ff */
[----:B------:R-:W-:Y:S02]  /*0fe0*/  UIMAD UR5, UR7, UR5, UR21 ;  /* 0x00000005070572a4 */ /* 0x000fe4000f8e0215 */
[----:B------:R-:W-:-:S04]  /*0ff0*/  UIADD3 UR4, UPT, UPT, -UR6, URZ, URZ ;  /* 0x000000ff06047290 */ /* 0x000fc8000fffe1ff */
[----:B------:R-:W-:Y:S01]  /*1000*/  IMAD.U32 R57, RZ, RZ, UR5 ;  /* 0x00000005ff397e24 */ /* 0x000fe2000f8e00ff */
[----:B------:R-:W-:-:S06]  /*1010*/  UIMAD UR4, UR8, UR4, UR20 ;  /* 0x00000004080472a4 */ /* 0x000fcc000f8e0214 */
[----:B------:R-:W-:Y:S01]  /*1020*/  IMAD.U32 R56, RZ, RZ, UR4 ;  /* 0x00000004ff387e24 */ /* 0x000fe2000f8e00ff */
[----:B-1----:R-:W-:Y:S06]  /*1030*/  BRA.U UP4, `(.L_x_16) ;  /* 0x0000000104307547 */ /* 0x002fec000b800000 */
[----:B------:R-:W-:Y:S01]  /*1040*/  R2UR UR5, R56 ;  /* 0x00000000380572ca */ /* 0x000fe200000e0000 */
[----:B------:R-:W-:Y:S01]  /*1050*/  UMOV UR7, 0x3 ;  /* 0x0000000300077882 */ /* 0x000fe20000000000 */
[----:B------:R-:W-:-:S11]  /*1060*/  R2UR UR4, R57 ;  /* 0x00000000390472ca */ /* 0x000fd600000e0000 */
[----:B------:R-:W-:-:S04]  /*1070*/  UISETP.NE.AND UP0, UPT, UR5, URZ, UPT ;  /* 0x000000ff0500728c */ /* 0x000fc8000bf05270 */
[----:B------:R-:W-:Y:S02]  /*1080*/  UISETP.LT.U32.OR UP0, UPT, UR4, 0x2, !UP0 ;  /* 0x000000020400788c */ /* 0x000fe4000c701470 */
[----:B------:R-:W-:Y:S02]  /*1090*/  ULOP3.LUT UR4, UR4, 0xfffffffe, URZ, 0xc0, !UPT ;  /* 0xfffffffe04047892 */ /* 0x000fe4000f8ec0ff */
[----:B------:R-:W-:Y:S02]  /*10a0*/  USEL UR6, URZ, 0x1, !UP0 ;  /* 0x00000001ff067887 */ /* 0x000fe4000c000000 */
[----:B------:R-:W-:Y:S02]  /*10b0*/  USEL UR5, URZ, 0x2, !UP0 ;  /* 0x00000002ff057887 */ /* 0x000fe4000c000000 */
[----:B------:R-:W-:Y:S02]  /*10c0*/  USHF.L.U32 UR4, UR7, UR4, URZ ;  /* 0x0000000407047299 */ /* 0x000fe400080006ff */
[----:B------:R-:W-:-:S04]  /*10d0*/  UIADD3 UR5, UPT, UPT, UR6, UR5, URZ ;  /* 0x0000000506057290 */ /* 0x000fc8000fffe0ff */
[----:B------:R-:W-:Y:S02]  /*10e0*/  IMAD.U32 R2, RZ, RZ, UR4 ;  /* 0x00000004ff027e24 */ /* 0x000fe4000f8e00ff */
[----:B------:R-:W-:-:S07]  /*10f0*/  IMAD.U32 R3, RZ, RZ, UR5 ;  /* 0x00000005ff037e24 */ /* 0x000fce000f8e00ff */
.L_x_16:
[----:B------:R-:W1:Y:S01]  /*1100*/  S2UR UR45, SR_CTAID.Z ;  /* 0x00000000002d79c3 */ /* 0x000e620000002700 */
[----:B------:R-:W-:Y:S01]  /*1110*/  UISETP.GE.AND UP0, UPT, UR19, 0x1, UPT ;  /* 0x000000011300788c */ /* 0x000fe2000bf06270 */
[----:B------:R-:W-:-:S08]  /*1120*/  UMOV UR44, UR21 ;  /* 0x00000015002c7c82 */ /* 0x000fd00008000000 */
[----:B------:R-:W-:Y:S05]  /*1130*/  BRA.U !UP0, `(.L_x_17) ;  /* 0x0000000108d47547 */ /* 0x000fea000b800000 */
[----:B------:R-:W2:Y:S01]  /*1140*/  LDCU.128 UR12, c[0x0][0xb10] ;  /* 0x00016200ff0c77ac */ /* 0x000ea20008000c00 */
[----:B------:R-:W3:Y:S01]  /*1150*/  LDCU UR22, c[0x0][0xb0c] ;  /* 0x00016180ff1677ac */ /* 0x000ee20008000800 */
[----:B------:R-:W4:Y:S01]  /*1160*/  LDCU UR6, c[0x0][0x370] ;  /* 0x00006e00ff0677ac */ /* 0x000f220008000800 */
[----:B------:R-:W1:Y:S01]  /*1170*/  LDCU UR7, c[0x0][0x374] ;  /* 0x00006e80ff0777ac */ /* 0x000e620008000800 */
[----:B------:R-:W1:Y:S01]  /*1180*/  LDCU UR23, c[0x0][0xb20] ;  /* 0x00016400ff1777ac */ /* 0x000e620008000800 */
[----:B--2---:R-:W-:Y:S02]  /*1190*/  UIMAD.WIDE.U32 UR4, UR21, UR12, URZ ;  /* 0x0000000c150472a5 */ /* 0x004fe4000f8e00ff */
[----:B---3--:R-:W-:Y:S01]  /*11a0*/  UISETP.NE.AND UP0, UPT, UR22, 0x1, UPT ;  /* 0x000000011600788c */ /* 0x008fe2000bf05270 */
[----:B------:R-:W2:Y:S01]  /*11b0*/  LDCU.64 UR8, c[0x0][0xb28] ;  /* 0x00016500ff0877ac */ /* 0x000ea20008000a00 */
[----:B----4-:R-:W-:-:S03]  /*11c0*/  UIMAD.WIDE.U32 UR10, UR6, UR12, URZ ;  /* 0x0000000c060a72a5 */ /* 0x010fc6000f8e00ff */
[----:B------:R-:W-:Y:S01]  /*11d0*/  UMOV UR4, UR5 ;  /* 0x0000000500047c82 */ /* 0x000fe20008000000 */
[----:B------:R-:W-:Y:S02]  /*11e0*/  UISETP.NE.AND UP2, UPT, UR19, 0x1, UPT ;  /* 0x000000011300788c */ /* 0x000fe4000bf45270 */
[----:B------:R-:W-:Y:S01]  /*11f0*/  USHF.R.U32.HI UR4, URZ, UR13, UR4 ;  /* 0x0000000dff047299 */ /* 0x000fe20008011604 */
[----:B------:R-:W-:Y:S01]  /*1200*/  UMOV UR10, UR11 ;  /* 0x0000000b000a7c82 */ /* 0x000fe20008000000 */
[----:B------:R-:W-:Y:S02]  /*1210*/  UIMAD.WIDE.U32 UR16, UR20, UR15, URZ ;  /* 0x0000000f141072a5 */ /* 0x000fe4000f8e00ff */
[----:B------:R-:W-:Y:S02]  /*1220*/  USEL UR5, UR21, UR4, !UP0 ;  /* 0x0000000415057287 */ /* 0x000fe4000c000000 */
[----:B------:R-:W-:Y:S02]  /*1230*/  @UP0 USHF.R.U32.HI UR6, URZ, UR13, UR10 ;  /* 0x0000000dff060299 */ /* 0x000fe4000801160a */
[----:B------:R-:W-:-:S02]  /*1240*/  UISETP.NE.AND UP0, UPT, UR14, 0x1, UPT ;  /* 0x000000010e00788c */ /* 0x000fc4000bf05270 */
[----:B-1----:R-:W-:Y:S02]  /*1250*/  UIMAD.WIDE.U32 UR10, UR7, UR15, URZ ;  /* 0x0000000f070a72a5 */ /* 0x002fe4000f8e00ff */
[----:B--2---:R-:W-:Y:S01]  /*1260*/  UIMAD.WIDE.U32 UR12, UR6, UR8, URZ ;  /* 0x00000008060c72a5 */ /* 0x004fe2000f8e00ff */
[----:B------:R-:W-:Y:S01]  /*1270*/  UMOV UR4, UR17 ;  /* 0x0000001100047c82 */ /* 0x000fe20008000000 */
[----:B------:R-:W-:-:S03]  /*1280*/  UIADD3 UR44, UPT, UPT, -UR5, URZ, URZ ;  /* 0x000000ff052c7290 */ /* 0x000fc6000fffe1ff */
[----:B------:R-:W-:Y:S01]  /*1290*/  UMOV UR10, UR11 ;  /* 0x0000000b000a7c82 */ /* 0x000fe20008000000 */
[----:B------:R-:W-:Y:S02]  /*12a0*/  USHF.R.U32.HI UR4, URZ, UR23, UR4 ;  /* 0x00000017ff047299 */ /* 0x000fe40008011604 */
[----:B------:R-:W-:Y:S01]  /*12b0*/  @UP0 USHF.R.U32.HI UR7, URZ, UR23, UR10 ;  /* 0x00000017ff070299 */ /* 0x000fe2000801160a */
[----:B------:R-:W-:Y:S01]  /*12c0*/  UMOV UR12, UR13 ;  /* 0x0000000d000c7c82 */ /* 0x000fe20008000000 */
[----:B------:R-:W-:Y:S02]  /*12d0*/  USEL UR4, UR20, UR4, !UP0 ;  /* 0x0000000414047287 */ /* 0x000fe4000c000000 */
[----:B------:R-:W-:Y:S02]  /*12e0*/  UIMAD.WIDE.U32 UR10, UR7, UR8, URZ ;  /* 0x00000008070a72a5 */ /* 0x000fe4000f8e00ff */
[----:B------:R-:W-:Y:S02]  /*12f0*/  @UP2 USHF.R.U32.HI UR6, URZ, UR9, UR12 ;  /* 0x00000009ff062299 */ /* 0x000fe4000801160c */
[----:B------:R-:W-:-:S02]  /*1300*/  UIMAD.WIDE.U32 UR12, UR4, UR8, URZ ;  /* 0x00000008040c72a5 */ /* 0x000fc4000f8e00ff */
[----:B------:R-:W-:Y:S01]  /*1310*/  UIMAD UR44, UR22, UR44, UR21 ;  /* 0x0000002c162c72a4 */ /* 0x000fe2000f8e0215 */
[----:B------:R-:W-:Y:S02]  /*1320*/  UMOV UR10, UR11 ;  /* 0x0000000b000a7c82 */ /* 0x000fe40008000000 */
[----:B------:R-:W-:Y:S02]  /*1330*/  @UP2 USHF.R.U32.HI UR7, URZ, UR9, UR10 ;  /* 0x00000009ff072299 */ /* 0x000fe4000801160a */
[----:B------:R-:W-:Y:S02]  /*1340*/  UIMAD UR10, UR6, UR19, URZ ;  /* 0x00000013060a72a4 */ /* 0x000fe4000f8e02ff */
[----:B------:R-:W-:-:S04]  /*1350*/  UIMAD UR7, UR7, UR19, URZ ;  /* 0x00000013070772a4 */ /* 0x000fc8000f8e02ff */
[----:B------:R-:W-:-:S03]  /*1360*/  UISETP.GE.AND UP0, UPT, UR4, UR7, UPT ;  /* 0x000000070400728c */ /* 0x000fc6000bf06270 */
[----:B------:R-:W-:Y:S01]  /*1370*/  UMOV UR7, UR13 ;  /* 0x0000000d00077c82 */ /* 0x000fe20008000000 */
[----:B------:R-:W-:Y:S02]  /*1380*/  UISETP.GE.OR UP0, UPT, UR5, UR10, UP0 ;  /* 0x0000000a0500728c */ /* 0x000fe40008706670 */
[----:B------:R-:W-:Y:S02]  /*1390*/  UIMAD.WIDE.U32 UR10, UR5, UR8, URZ ;  /* 0x00000008050a72a5 */ /* 0x000fe4000f8e00ff */
[----:B------:R-:W-:Y:S02]  /*13a0*/  USHF.R.U32.HI UR7, URZ, UR9, UR7 ;  /* 0x00000009ff077299 */ /* 0x000fe40008011607 */
[----:B------:R-:W-:Y:S02]  /*13b0*/  UIADD3 UR10, UPT, UPT, -UR4, URZ, URZ ;  /* 0x000000ff040a7290 */ /* 0x000fe4000fffe1ff */
[----:B------:R-:W-:Y:S02]  /*13c0*/  USEL UR7, UR4, UR7, !UP2 ;  /* 0x0000000704077287 */ /* 0x000fe4000d000000 */
[----:B------:R-:W-:Y:S01]  /*13d0*/  UIMAD UR10, UR14, UR10, UR20 ;  /* 0x0000000a0e0a72a4 */ /* 0x000fe2000f8e0214 */
[----:B------:R-:W-:-:S02]  /*13e0*/  @!UP0 UMOV UR8, UR11 ;  /* 0x0000000b00088c82 */ /* 0x000fc40008000000 */
[----:B------:R-:W-:Y:S02]  /*13f0*/  @!UP0 USHF.R.U32.HI UR8, URZ, UR9, UR8 ;  /* 0x00000009ff088299 */ /* 0x000fe40008011608 */
[----:B------:R-:W-:Y:S02]  /*1400*/  UIADD3 UR9, UPT, UPT, -UR7, URZ, URZ ;  /* 0x000000ff07097290 */ /* 0x000fe4000fffe1ff */
[----:B------:R-:W-:Y:S02]  /*1410*/  @!UP0 USEL UR8, UR5, UR8, !UP2 ;  /* 0x0000000805088287 */ /* 0x000fe4000d000000 */
[----:B------:R-:W-:Y:S02]  /*1420*/  UIMAD UR9, UR19, UR9, UR4 ;  /* 0x00000009130972a4 */ /* 0x000fe4000f8e0204 */
[----:B------:R-:W-:Y:S02]  /*1430*/  @!UP0 UIADD3 UR7, UPT, UPT, UR7, -UR8, URZ ;  /* 0x8000000807078290 */ /* 0x000fe4000fffe0ff */
[----:B------:R-:W-:-:S02]  /*1440*/  @!UP0 UIMAD UR6, UR9, UR6, UR8 ;  /* 0x00000006090682a4 */ /* 0x000fc4000f8e0208 */
[----:B------:R-:W-:-:S04]  /*1450*/  @!UP0 UIMAD UR4, UR7, UR19, UR5 ;  /* 0x00000013070482a4 */ /* 0x000fc8000f8e0205 */
[----:B------:R-:W-:Y:S01]  /*1460*/  UIMAD UR20, UR4, UR14, UR10 ;  /* 0x0000000e041472a4 */ /* 0x000fe2000f8e020a */
[----:B------:R-:W-:Y:S02]  /*1470*/  @!UP0 UMOV UR5, UR6 ;  /* 0x0000000600058c82 */ /* 0x000fe40008000000 */
[----:B------:R-:W-:-:S12]  /*1480*/  UIMAD UR44, UR5, UR22, UR44 ;  /* 0x00000016052c72a4 */ /* 0x000fd8000f8e022c */
.L_x_17:
[----:B------:R-:W-:-:S09]  /*1490*/  UISETP.NE.AND UP0, UPT, UR24, 0x1, UPT ;  /* 0x000000011800788c */ /* 0x000fd2000bf05270 */
[----:B------:R-:W-:Y:S05]  /*14a0*/  BRA.U UP0, `(.L_x_18) ;  /* 0x0000000100407547 */ /* 0x000fea000b800000 */
[----:B------:R-:W2:Y:S01]  /*14b0*/  LDCU.128 UR8, c[0x0][0xb10] ;  /* 0x00016200ff0877ac */ /* 0x000ea20008000c00 */
[----:B------:R-:W3:Y:S01]  /*14c0*/  LDCU UR12, c[0x0][0xb0c] ;  /* 0x00016180ff0c77ac */ /* 0x000ee20008000800 */
[----:B------:R-:W4:Y:S01]  /*14d0*/  LDCU UR13, c[0x0][0xb20] ;  /* 0x00016400ff0d77ac */ /* 0x000f220008000800 */
[----:B--2---:R-:W-:Y:S02]  /*14e0*/  UIMAD.WIDE.U32 UR4, UR44, UR8, URZ ;  /* 0x000000082c0472a5 */ /* 0x004fe4000f8e00ff */
[----:B------:R-:W-:Y:S02]  /*14f0*/  UIMAD.WIDE.U32 UR6, UR20, UR11, URZ ;  /* 0x0000000b140672a5 */ /* 0x000fe4000f8e00ff */
[----:B---3--:R-:W-:Y:S02]  /*1500*/  UISETP.NE.AND UP0, UPT, UR12, 0x1, UPT ;  /* 0x000000010c00788c */ /* 0x008fe4000bf05270 */
[----:B------:R-:W-:-:S03]  /*1510*/  USHF.R.U32.HI UR5, URZ, UR9, UR5 ;  /* 0x00000009ff057299 */ /* 0x000fc60008011605 */
[----:B------:R-:W-:Y:S01]  /*1520*/  UMOV UR4, UR7 ;  /* 0x0000000700047c82 */ /* 0x000fe20008000000 */
[----:B------:R-:W-:Y:S02]  /*1530*/  USEL UR5, UR44, UR5, !UP0 ;  /* 0x000000052c057287 */ /* 0x000fe4000c000000 */
[----:B------:R-:W-:Y:S02]  /*1540*/  UISETP.NE.AND UP0, UPT, UR10, 0x1, UPT ;  /* 0x000000010a00788c */ /* 0x000fe4000bf05270 */
[----:B----4-:R-:W-:-:S04]  /*1550*/  USHF.R.U32.HI UR4, URZ, UR13, UR4 ;  /* 0x0000000dff047299 */ /* 0x010fc80008011604 */
[----:B------:R-:W-:-:S04]  /*1560*/  USEL UR4, UR20, UR4, !UP0 ;  /* 0x0000000414047287 */ /* 0x000fc8000c000000 */
[----:B------:R-:W-:Y:S02]  /*1570*/  UIADD3 UR6, UPT, UPT, -UR4, UR5, URZ ;  /* 0x0000000504067290 */ /* 0x000fe4000fffe1ff */
[----:B------:R-:W-:Y:S02]  /*1580*/  UIADD3 UR4, UPT, UPT, UR4, -UR5, URZ ;  /* 0x8000000504047290 */ /* 0x000fe4000fffe0ff */
[----:B------:R-:W-:Y:S02]  /*1590*/  UIMAD UR20, UR6, UR10, UR20 ;  /* 0x0000000a061472a4 */ /* 0x000fe4000f8e0214 */
[----:B------:R-:W-:-:S12]  /*15a0*/  UIMAD UR44, UR4, UR12, UR44 ;  /* 0x0000000c042c72a4 */ /* 0x000fd8000f8e022c */
.L_x_18:
[----:B------:R-:W-:Y:S05]  /*15b0*/  BRA.U !UP6, `(.L_x_19) ;  /* 0x000000010e0c7547 */ /* 0x000fea000b800000 */
[----:B------:R-:W-:Y:S01]  /*15c0*/  UCGABAR_WAIT ;  /* 0x0000000000007dc7 */ /* 0x000fe20008000000 */
[----:B------:R-:W-:Y:S01]  /*15d0*/  CCTL.IVALL ;  /* 0x00000000ff00798f */ /* 0x000fe20002000000 */
[----:B------:R-:W-:Y:S05]  /*15e0*/  BRA `(.L_x_20) ;  /* 0x0000000000047947 */ /* 0x000fea0003800000 */
.L_x_19:
[----:B------:R-:W-:Y:S06]  /*15f0*/  BAR.SYNC.DEFER_BLOCKING 0x0 ;  /* 0x0000000000007b1d */ /* 0x000fec0000010000 */
.L_x_20:
[----:B------:R-:W-:Y:S05]  /*1600*/  BRA.U UP5, `(.L_x_21) ;  /* 0x0000003905107547 */ /* 0x000fea000b800000 */
[----:B------:R-:W2:Y:S01]  /*1610*/  LDCU UR5, c[0x0][0x388] ;  /* 0x00007100ff0577ac */ /* 0x000ea20008000800 */
[----:B------:R-:W-:Y:S01]  /*1620*/  PLOP3.LUT P1, PT, PT, PT, UP3, 0x80, 0x8 ;  /* 0x000000000008781c */ /* 0x000fe20003f2f038 */
[----:B------:R-:W-:Y:S01]  /*1630*/  IMAD.MOV.U32 R3, RZ, RZ, RZ ;  /* 0x000000ffff037224 */ /* 0x000fe200078e00ff */
[----:B------:R-:W-:Y:S01]  /*1640*/  ISETP.EQ.OR P2, PT, R0, RZ, P3 ;  /* 0x000000ff0000720c */ /* 0x000fe20001f42670 */
[----:B------:R-:W3:Y:S01]  /*1650*/  LDCU UR6, c[0x0][0x38c] ;  /* 0x00007180ff0677ac */ /* 0x000ee20008000800 */
[----:B------:R-:W-:Y:S01]  /*1660*/  PLOP3.LUT P1, PT, P1, PT, PT, 0x8, 0x80 ;  /* 0x000000000080781c */ /* 0x000fe20000f2e170 */
[----:B------:R-:W4:Y:S01]  /*1670*/  LDCU UR7, c[0x0][0x390] ;  /* 0x00007200ff0777ac */ /* 0x000f220008000800 */
[----:B------:R-:W1:Y:S01]  /*1680*/  LDCU UR8, c[0x0][0x370] ;  /* 0x00006e00ff0877ac */ /* 0x000e620008000800 */
[----:B------:R-:W-:Y:S02]  /*1690*/  UISETP.NE.AND UP1, UPT, UR18, URZ, UPT ;  /* 0x000000ff1200728c */ /* 0x000fe4000bf25270 */
[----:B--2---:R-:W-:-:S02]  /*16a0*/  UIADD3 UR5, UPT, UPT, UR5, 0x3f, URZ ;  /* 0x0000003f05057890 */ /* 0x004fc4000fffe0ff */
[----:B------:R-:W-:Y:S02]  /*16b0*/  USEL UR71, UR71, 0x2, UP1 ;  /* 0x0000000247477887 */ /* 0x000fe40008800000 */
[----:B------:R-:W-:Y:S01]  /*16c0*/  USHF.R.S32.HI UR4, URZ, 0x1f, UR5 ;  /* 0x0000001fff047899 */ /* 0x000fe20008011405 */
[----:B------:R-:W-:Y:S01]  /*16d0*/  UMOV UR46, 0x1 ;  /* 0x00000001002e7882 */ /* 0x000fe20000000000 */
[----:B------:R-:W-:Y:S02]  /*16e0*/  UMOV UR55, URZ ;  /* 0x000000ff00377c82 */ /* 0x000fe40008000000 */
[----:B------:R-:W-:Y:S02]  /*16f0*/  ULEA.HI UR4, UR4, UR5, URZ, 0x6 ;  /* 0x0000000504047291 */ /* 0x000fe4000f8f30ff */
[----:B------:R-:W-:Y:S02]  /*1700*/  USHF.L.U32 UR5, UR21, 0x5, URZ ;  /* 0x0000000515057899 */ /* 0x000fe400080006ff */
[----:B------:R-:W-:Y:S01]  /*1710*/  USHF.R.S32.HI UR4, URZ, 0x6, UR4 ;  /* 0x00000006ff047899 */ /* 0x000fe20008011404 */
[----:B-1----:R-:W-:Y:S01]  /*1720*/  IMAD.U32 R10, RZ, RZ, UR8 ;  /* 0x00000008ff0a7e24 */ /* 0x002fe2000f8e00ff */
[----:B------:R-:W1:Y:S02]  /*1730*/  LDCU UR8, c[0x0][0x374] ;  /* 0x00006e80ff0877ac */ /* 0x000e640008000800 */
[----:B---3--:R-:W-:Y:S01]  /*1740*/  UIMAD UR4, UR4, UR6, URZ ;  /* 0x00000006040472a4 */ /* 0x008fe2000f8e02ff */
[----:B------:R-:W-:-:S03]  /*1750*/  UMOV UR54, URZ ;  /* 0x000000ff00367c82 */ /* 0x000fc60008000000 */
[----:B----4-:R-:W-:Y:S02]  /*1760*/  UIMAD UR6, UR4, UR7, URZ ;  /* 0x00000007040672a4 */ /* 0x010fe4000f8e02ff */
[----:B------:R-:W-:Y:S02]  /*1770*/  USHF.L.U32 UR4, UR21, 0x6, URZ ;  /* 0x0000000615047899 */ /* 0x000fe400080006ff */
[----:B------:R-:W-:Y:S02]  /*1780*/  UISETP.NE.AND UP2, UPT, UR6, URZ, UPT ;  /* 0x000000ff0600728c */ /* 0x000fe4000bf45270 */
[----:B------:R-:W-:Y:S01]  /*1790*/  UISETP.LT.U32.AND UP0, UPT, UR6, 0x8, UPT ;  /* 0x000000080600788c */ /* 0x000fe2000bf01070 */
[----:B------:R-:W-:Y:S01]  /*17a0*/  IMAD.U32 R17, RZ, RZ, UR6 ;  /* 0x00000006ff117e24 */ /* 0x000fe2000f8e00ff */
[----:B------:R-:W-:Y:S01]  /*17b0*/  MOV R14, UR4 ;  /* 0x00000004000e7c02 */ /* 0x000fe20008000f00 */
[----:B------:R-:W-:Y:S01]  /*17c0*/  ULOP3.LUT UR7, UR5, 0x20, URZ, 0xc0, !UPT ;  /* 0x0000002005077892 */ /* 0x000fe2000f8ec0ff */
[----:B-1----:R-:W-:Y:S01]  /*17d0*/  IMAD.U32 R9, RZ, RZ, UR8 ;  /* 0x00000008ff097e24 */ /* 0x002fe2000f8e00ff */
[----:B------:R-:W-:-:S04]  /*17e0*/  USEL UR4, UR6, 0x8, UP0 ;  /* 0x0000000806047887 */ /* 0x000fc80008000000 */
[----:B------:R-:W-:Y:S01]  /*17f0*/  UIADD3 UR5, UPT, UPT, UR4, -0x1, URZ ;  /* 0xffffffff04057890 */ /* 0x000fe2000fffe0ff */
[----:B------:R-:W-:Y:S01]  /*1800*/  MOV R15, UR7 ;  /* 0x00000007000f7c02 */ /* 0x000fe20008000f00 */
[----:B------:R-:W-:Y:S02]  /*1810*/  @!UP2 UIADD3 UR5, UPT, UPT, UR4, URZ, URZ ;  /* 0x000000ff0405a290 */ /* 0x000fe4000fffe0ff */
[----:B------:R-:W-:Y:S02]  /*1820*/  UIADD3 UR6, UPT, UPT, UR6, -UR4, URZ ;  /* 0x8000000406067290 */ /* 0x000fe4000fffe0ff */
[----:B------:R-:W-:-:S04]  /*1830*/  UIADD3 UR4, UPT, UPT, UR5, 0x1, URZ ;  /* 0x0000000105047890 */ /* 0x000fc8000fffe0ff */
[----:B------:R-:W-:Y:S02]  /*1840*/  IMAD.U32 R16, RZ, RZ, UR6 ;  /* 0x00000006ff107e24 */ /* 0x000fe4000f8e00ff */
[----:B------:R-:W-:Y:S01]  /*1850*/  MOV R8, UR4 ;  /* 0x0000000400087c02 */ /* 0x000fe20008000f00 */
[----:B------:R-:W-:Y:S02]  /*1860*/  UMOV UR4, URZ ;  /* 0x000000ff00047c82 */ /* 0x000fe40008000000 */
[----:B------:R-:W-:-:S07]  /*1870*/  MOV R13, UR4 ;  /* 0x00000004000d7c02 */ /* 0x000fce0008000f00 */
.L_x_39:
[----:B------:R-:W1:Y:S01]  /*1880*/  S2UR UR47, SR_CgaCtaId ;  /* 0x00000000002f79c3 */ /* 0x000e620000008800 */
[----:B------:R-:W-:Y:S01]  /*1890*/  UMOV UR4, 0x400 ;  /* 0x0000040000047882 */ /* 0x000fe20000000000 */
[----:B------:R-:W-:Y:S01]  /*18a0*/  IMAD.U32 R0, RZ, RZ, UR46 ;  /* 0x0000002eff007e24 */ /* 0x000fe2000f8e00ff */
[----:B------:R-:W-:Y:S01]  /*18b0*/  R2UR UR5, R17 ;  /* 0x00000000110572ca */ /* 0x000fe200000e0000 */
[----:B------:R-:W-:Y:S01]  /*18c0*/  UMOV UR38, URZ ;  /* 0x000000ff00267c82 */ /* 0x000fe20008000000 */
[----:B------:R-:W-:Y:S02]  /*18d0*/  R2UR UR7, R15 ;  /* 0x000000000f0772ca */ /* 0x000fe400000e0000 */
[----:B------:R-:W-:Y:S02]  /*18e0*/  SHF.L.U32 R0, R0, 0x1f, RZ ;  /* 0x0000001f00007819 */ /* 0x000fe400000006ff */
[----:B------:R-:W-:-:S07]  /*18f0*/  R2UR UR6, R14 ;  /* 0x000000000e0672ca */ /* 0x000fce00000e0000 */
[----:B------:R-:W-:Y:S02]  /*1900*/  UISETP.NE.AND UP0, UPT, UR5, URZ, UPT ;  /* 0x000000ff0500728c */ /* 0x000fe4000bf05270 */
[----:B------:R-:W-:Y:S01]  /*1910*/  ULEA UR7, UR20, UR7, 0x6 ;  /* 0x0000000714077291 */ /* 0x000fe2000f8e30ff */
[----:B------:R-:W-:Y:S02]  /*1920*/  UMOV UR5, URZ ;  /* 0x000000ff00057c82 */ /* 0x000fe40008000000 */
[----:B------:R-:W-:Y:S01]  /*1930*/  IMAD.U32 R2, RZ, RZ, UR5 ;  /* 0x00000005ff027e24 */ /* 0x000fe2000f8e00ff */
[----:B-1----:R-:W-:Y:S02]  /*1940*/  ULEA UR47, UR47, UR4, 0x18 ;  /* 0x000000042f2f7291 */ /* 0x002fe4000f8ec0ff */
[----:B------:R-:W-:Y:S02]  /*1950*/  IMAD.U32 R7, RZ, RZ, UR7 ;  /* 0x00000007ff077e24 */ /* 0x000fe4000f8e00ff */
[----:B------:R-:W-:-:S09]  /*1960*/  ULEA UR4, UR55, UR47, 0x3 ;  /* 0x0000002f37047291 */ /* 0x000fd2000f8e18ff */
[----:B------:R1:W2:Y:S01]  /*1970*/  SYNCS.PHASECHK.TRANS64.TRYWAIT P0, [UR4+0x40], R0 ;  /* 0x00004000ff0075a7 */ /* 0x0002a20008001104 */
[----:B------:R-:W-:-:S04]  /*1980*/  ULEA.HI UR4, UR44, UR44, URZ, 0x1 ;  /* 0x0000002c2c047291 */ /* 0x000fc8000f8f08ff */
[----:B------:R-:W-:-:S04]  /*1990*/  USHF.L.U32 UR4, UR4, 0x6, URZ ;  /* 0x0000000604047899 */ /* 0x000fc800080006ff */
[----:B------:R-:W-:-:S04]  /*19a0*/  ULOP3.LUT UR4, UR4, 0xffffff80, URZ, 0xc0, !UPT ;  /* 0xffffff8004047892 */ /* 0x000fc8000f8ec0ff */
[----:B------:R-:W-:-:S03]  /*19b0*/  ULOP3.LUT UR70, UR4, 0x40, UR6, 0xf8, !UPT ;  /* 0x0000004004467892 */ /* 0x000fc6000f8ef806 */
[----:B------:R-:W-:Y:S02]  /*19c0*/  UMOV UR4, URZ ;  /* 0x000000ff00047c82 */ /* 0x000fe40008000000 */
[----:B-1----:R-:W-:Y:S01]  /*19d0*/  IMAD.U32 R0, RZ, RZ, UR4 ;  /* 0x00000004ff007e24 */ /* 0x002fe2000f8e00ff */
[----:B------:R-:W-:Y:S06]  /*19e0*/  BRA.U !UP0, `(.L_x_22) ;  /* 0x0000001108e47547 */ /* 0x000fec000b800000 */
[----:B------:R-:W1:Y:S01]  /*19f0*/  LDCU.128 UR8, c[0x0][0x480] ;  /* 0x00009000ff0877ac */ /* 0x000e620008000c00 */
[----:B------:R-:W-:Y:S01]  /*1a00*/  R2UR UR42, R8 ;  /* 0x00000000082a72ca */ /* 0x000fe200000e0000 */
[----:B------:R-:W-:Y:S02]  /*1a10*/  UIADD3 UR40, UPT, UPT, UR70, 0x8, URZ ;  /* 0x0000000846287890 */ /* 0x000fe4000fffe0ff */
[----:B------:R-:W-:Y:S02]  /*1a20*/  UIADD3 UR38, UPT, UPT, UR70, 0x10, URZ ;  /* 0x0000001046267890 */ /* 0x000fe4000fffe0ff */
[----:B------:R-:W-:Y:S02]  /*1a30*/  UIADD3 UR36, UPT, UPT, UR70, 0x18, URZ ;  /* 0x0000001846247890 */ /* 0x000fe4000fffe0ff */
[----:B------:R-:W-:Y:S02]  /*1a40*/  UIADD3 UR35, UPT, UPT, UR70, 0x20, URZ ;  /* 0x0000002046237890 */ /* 0x000fe4000fffe0ff */
[----:B------:R-:W-:-:S02]  /*1a50*/  UIADD3 UR34, UPT, UPT, UR70, 0x28, URZ ;  /* 0x0000002846227890 */ /* 0x000fc4000fffe0ff */
[----:B------:R-:W-:Y:S02]  /*1a60*/  UIADD3 UR33, UPT, UPT, UR70, 0x30, URZ ;  /* 0x0000003046217890 */ /* 0x000fe4000fffe0ff */
[----:B------:R-:W-:Y:S02]  /*1a70*/  UIADD3 UR41, UPT, UPT, UR70, 0x38, URZ ;  /* 0x0000003846297890 */ /* 0x000fe4000fffe0ff */
[----:B-1----:R-:W-:Y:S02]  /*1a80*/  UIMAD.WIDE.U32 UR6, UR40, UR9, URZ ;  /* 0x00000009280672a5 */ /* 0x002fe4000f8e00ff */
[----:B------:R-:W-:Y:S02]  /*1a90*/  UIMAD.WIDE.U32 UR12, UR38, UR9, URZ ;  /* 0x00000009260c72a5 */ /* 0x000fe4000f8e00ff */
[----:B------:R-:W-:Y:S02]  /*1aa0*/  UIMAD.WIDE.U32 UR14, UR36, UR9, URZ ;  /* 0x00000009240e72a5 */ /* 0x000fe4000f8e00ff */
[----:B------:R-:W-:Y:S01]  /*1ab0*/  UIMAD.WIDE.U32 UR16, UR35, UR9, URZ ;  /* 0x00000009231072a5 */ /* 0x000fe2000f8e00ff */
[----:B------:R-:W-:Y:S01]  /*1ac0*/  UMOV UR6, UR7 ;  /* 0x0000000700067c82 */ /* 0x000fe20008000000 */
[----:B------:R-:W-:-:S02]  /*1ad0*/  UIMAD.WIDE.U32 UR18, UR34, UR9, URZ ;  /* 0x00000009221272a5 */ /* 0x000fc4000f8e00ff */
[----:B------:R-:W-:Y:S02]  /*1ae0*/  USHF.R.U32.HI UR26, URZ, UR10, UR6 ;  /* 0x0000000aff1a7299 */ /* 0x000fe40008011606 */
[----:B------:R-:W-:Y:S01]  /*1af0*/  UIMAD.WIDE.U32 UR22, UR70, UR9, URZ ;  /* 0x00000009461672a5 */ /* 0x000fe2000f8e00ff */
[----:B------:R-:W-:Y:S01]  /*1b00*/  UMOV UR6, UR13 ;  /* 0x0000000d00067c82 */ /* 0x000fe20008000000 */
[----:B------:R-:W-:Y:S02]  /*1b10*/  UIMAD.WIDE.U32 UR20, UR33, UR9, URZ ;  /* 0x00000009211472a5 */ /* 0x000fe4000f8e00ff */
[----:B------:R-:W-:Y:S02]  /*1b20*/  USHF.R.U32.HI UR12, URZ, UR10, UR6 ;  /* 0x0000000aff0c7299 */ /* 0x000fe40008011606 */
[----:B------:R-:W-:Y:S01]  /*1b30*/  UIMAD.WIDE.U32 UR24, UR41, UR9, URZ ;  /* 0x00000009291872a5 */ /* 0x000fe2000f8e00ff */
[----:B------:R-:W-:Y:S01]  /*1b40*/  UMOV UR6, UR15 ;  /* 0x0000000f00067c82 */ /* 0x000fe20008000000 */
[----:B------:R-:W1:Y:S01]  /*1b50*/  LDCU.64 UR4, c[0x0][0x490] ;  /* 0x00009200ff0477ac */ /* 0x000e620008000a00 */
[----:B------:R-:W-:-:S02]  /*1b60*/  USHF.R.U32.HI UR9, URZ, UR10, UR6 ;  /* 0x0000000aff097299 */ /* 0x000fc40008011606 */
[----:B------:R-:W-:Y:S01]  /*1b70*/  UISETP.NE.AND UP0, UPT, UR8, 0x1, UPT ;  /* 0x000000010800788c */ /* 0x000fe2000bf05270 */
[----:B------:R-:W-:Y:S02]  /*1b80*/  UMOV UR6, UR17 ;  /* 0x0000001100067c82 */ /* 0x000fe40008000000 */
[----:B------:R-:W-:Y:S02]  /*1b90*/  USHF.R.U32.HI UR15, URZ, UR10, UR6 ;  /* 0x0000000aff0f7299 */ /* 0x000fe40008011606 */
[----:B------:R-:W-:Y:S01]  /*1ba0*/  USEL UR18, UR40, UR26, !UP0 ;  /* 0x0000001a28127287 */ /* 0x000fe2000c000000 */
[----:B------:R-:W-:Y:S01]  /*1bb0*/  UMOV UR6, UR19 ;  /* 0x0000001300067c82 */ /* 0x000fe20008000000 */
[----:B------:R-:W-:Y:S02]  /*1bc0*/  USEL UR16, UR36, UR9, !UP0 ;  /* 0x0000000924107287 */ /* 0x000fe4000c000000 */
[----:B------:R-:W-:Y:S02]  /*1bd0*/  USHF.R.U32.HI UR14, URZ, UR10, UR6 ;  /* 0x0000000aff0e7299 */ /* 0x000fe40008011606 */
[----:B------:R-:W-:Y:S01]  /*1be0*/  USEL UR17, UR38, UR12, !UP0 ;  /* 0x0000000c26117287 */ /* 0x000fe2000c000000 */
[----:B------:R-:W-:Y:S01]  /*1bf0*/  UMOV UR6, UR21 ;  /* 0x0000001500067c82 */ /* 0x000fe20008000000 */
[----:B------:R-:W-:-:S02]  /*1c00*/  USEL UR15, UR35, UR15, !UP0 ;  /* 0x0000000f230f7287 */ /* 0x000fc4000c000000 */
[----:B------:R-:W-:Y:S02]  /*1c10*/  USHF.R.U32.HI UR7, URZ, UR10, UR6 ;  /* 0x0000000aff077299 */ /* 0x000fe40008011606 */
[----:B------:R-:W-:Y:S01]  /*1c20*/  USEL UR14, UR34, UR14, !UP0 ;  /* 0x0000000e220e7287 */ /* 0x000fe2000c000000 */
[----:B------:R-:W-:Y:S01]  /*1c30*/  UMOV UR6, UR23 ;  /* 0x0000001700067c82 */ /* 0x000fe20008000000 */
[----:B-1----:R-:W-:Y:S02]  /*1c40*/  UIMAD.WIDE.U32 UR20, UR17, UR4, URZ ;  /* 0x00000004111472a5 */ /* 0x002fe4000f8e00ff */
[----:B------:R-:W-:Y:S02]  /*1c50*/  USHF.R.U32.HI UR19, URZ, UR10, UR6 ;  /* 0x0000000aff137299 */ /* 0x000fe40008011606 */
[----:B------:R-:W-:Y:S01]  /*1c60*/  UIMAD.WIDE.U32 UR22, UR16, UR4, URZ ;  /* 0x00000004101672a5 */ /* 0x000fe2000f8e00ff */
[----:B------:R-:W-:Y:S01]  /*1c70*/  UMOV UR6, UR25 ;  /* 0x0000001900067c82 */ /* 0x000fe20008000000 */
[----:B------:R-:W-:-:S02]  /*1c80*/  USEL UR19, UR70, UR19, !UP0 ;  /* 0x0000001346137287 */ /* 0x000fc4000c000000 */
[----:B------:R-:W-:Y:S02]  /*1c90*/  USHF.R.U32.HI UR6, URZ, UR10, UR6 ;  /* 0x0000000aff067299 */ /* 0x000fe40008011606 */
[----:B------:R-:W-:Y:S02]  /*1ca0*/  USEL UR10, UR33, UR7, !UP0 ;  /* 0x00000007210a7287 */ /* 0x000fe4000c000000 */
[----:B------:R-:W-:Y:S02]  /*1cb0*/  USEL UR9, UR41, UR6, !UP0 ;  /* 0x0000000629097287 */ /* 0x000fe4000c000000 */
[----:B------:R-:W-:Y:S02]  /*1cc0*/  UIMAD.WIDE.U32 UR6, UR18, UR4, URZ ;  /* 0x00000004120672a5 */ /* 0x000fe4000f8e00ff */
[----:B------:R-:W-:Y:S02]  /*1cd0*/  UIMAD.WIDE.U32 UR12, UR19, UR4, URZ ;  /* 0x00000004130c72a5 */ /* 0x000fe4000f8e00ff */
[----:B------:R-:W-:-:S02]  /*1ce0*/  UIMAD.WIDE.U32 UR24, UR15, UR4, URZ ;  /* 0x000000040f1872a5 */ /* 0x000fc4000f8e00ff */
[----:B------:R-:W-:Y:S02]  /*1cf0*/  UIMAD.WIDE.U32 UR26, UR14, UR4, URZ ;  /* 0x000000040e1a72a5 */ /* 0x000fe4000f8e00ff */
[----:B------:R-:W-:Y:S02]  /*1d00*/  UIMAD.WIDE.U32 UR30, UR10, UR4, URZ ;  /* 0x000000040a1e72a5 */ /* 0x000fe4000f8e00ff */
[----:B------:R-:W-:Y:S01]  /*1d10*/  UIMAD.WIDE.U32 UR28, UR9, UR4, URZ ;  /* 0x00000004091c72a5 */ /* 0x000fe2000f8e00ff */
[----:B------:R-:W-:Y:S02]  /*1d20*/  UMOV UR12, UR13 ;  /* 0x0000000d000c7c82 */ /* 0x000fe40008000000 */
[----:B------:R-:W-:Y:S01]  /*1d30*/  UMOV UR4, UR7 ;  /* 0x0000000700047c82 */ /* 0x000fe20008000000 */
[----:B------:R-:W-:Y:S02]  /*1d40*/  UISETP.NE.AND UP0, UPT, UR11, 0x1, UPT ;  /* 0x000000010b00788c */ /* 0x000fe4000bf05270 */
[----:B------:R-:W-:-:S02]  /*1d50*/  USHF.R.U32.HI UR77, URZ, UR5, UR4 ;  /* 0x00000005ff4d7299 */ /* 0x000fc40008011604 */
[----:B------:R-:W-:Y:S01]  /*1d60*/  USHF.R.U32.HI UR32, URZ, UR5, UR12 ;  /* 0x00000005ff207299 */ /* 0x000fe2000801160c */
[----:B------:R-:W-:Y:S01]  /*1d70*/  UMOV UR4, UR21 ;  /* 0x0000001500047c82 */ /* 0x000fe20008000000 */
[----:B------:R-:W-:Y:S02]  /*1d80*/  UIADD3 UR21, UPT, UPT, -UR15, URZ, URZ ;  /* 0x000000ff0f157290 */ /* 0x000fe4000fffe1ff */
[----:B------:R-:W-:Y:S01]  /*1d90*/  USHF.R.U32.HI UR69, URZ, UR5, UR4 ;  /* 0x00000005ff457299 */ /* 0x000fe20008011604 */
[----:B------:R-:W1:Y:S02]  /*1da0*/  LDCU.64 UR12, c[0x0][0x4b0] ;  /* 0x00009600ff0c77ac */ /* 0x000e640008000a00 */
[----:B------:R-:W-:Y:S01]  /*1db0*/  UMOV UR4, UR23 ;  /* 0x0000001700047c82 */ /* 0x000fe20008000000 */
[----:B------:R-:W1:Y:S01]  /*1dc0*/  LDCU.64 UR6, c[0x0][0x4d0] ;  /* 0x00009a00ff0677ac */ /* 0x000e620008000a00 */
[----:B------:R-:W-:Y:S02]  /*1dd0*/  USHF.R.U32.HI UR61, URZ, UR5, UR4 ;  /* 0x00000005ff3d7299 */ /* 0x000fe40008011604 */
[----:B------:R-:W-:Y:S01]  /*1de0*/  UIADD3 UR20, UPT, UPT, -UR14, URZ, URZ ;  /* 0x000000ff0e147290 */ /* 0x000fe2000fffe1ff */
[----:B------:R-:W-:Y:S01]  /*1df0*/  UMOV UR4, UR25 ;  /* 0x0000001900047c82 */ /* 0x000fe20008000000 */
[----:B------:R-:W-:-:S02]  /*1e00*/  UIMAD UR51, UR8, UR21, UR35 ;  /* 0x00000015083372a4 */ /* 0x000fc4000f8e0223 */
[----:B------:R-:W-:Y:S02]  /*1e10*/  USHF.R.U32.HI UR53, URZ, UR5, UR4 ;  /* 0x00000005ff357299 */ /* 0x000fe40008011604 */
[----:B------:R-:W-:Y:S01]  /*1e20*/  UIMAD UR43, UR8, UR20, UR34 ;  /* 0x00000014082b72a4 */ /* 0x000fe2000f8e0222 */
[----:B------:R-:W-:Y:S01]  /*1e30*/  UMOV UR4, UR27 ;  /* 0x0000001b00047c82 */ /* 0x000fe20008000000 */
[----:B------:R-:W-:Y:S02]  /*1e40*/  USEL UR53, UR15, UR53, !UP0 ;  /* 0x000000350f357287 */ /* 0x000fe4000c000000 */
[----:B------:R-:W-:Y:S02]  /*1e50*/  USHF.R.U32.HI UR45, URZ, UR5, UR4 ;  /* 0x00000005ff2d7299 */ /* 0x000fe40008011604 */
[----:B------:R-:W-:Y:S01]  /*1e60*/  UIADD3 UR20, UPT, UPT, -UR53, URZ, URZ ;  /* 0x000000ff35147290 */ /* 0x000fe2000fffe1ff */
[----:B------:R-:W-:Y:S01]  /*1e70*/  UMOV UR4, UR31 ;  /* 0x0000001f00047c82 */ /* 0x000fe20008000000 */
[----:B------:R-:W-:-:S02]  /*1e80*/  UIADD3 UR25, UPT, UPT, -UR19, URZ, URZ ;  /* 0x000000ff13197290 */ /* 0x000fc4000fffe1ff */
[----:B------:R-:W-:Y:S02]  /*1e90*/  USHF.R.U32.HI UR37, URZ, UR5, UR4 ;  /* 0x00000005ff257299 */ /* 0x000fe40008011604 */
[----:B------:R-:W-:Y:S01]  /*1ea0*/  USEL UR44, UR19, UR32, !UP0 ;  /* 0x00000020132c7287 */ /* 0x000fe2000c000000 */
[----:B------:R-:W-:Y:S01]  /*1eb0*/  UMOV UR4, UR29 ;  /* 0x0000001d00047c82 */ /* 0x000fe20008000000 */
[----:B------:R-:W-:Y:S02]  /*1ec0*/  UIMAD UR52, UR11, UR20, UR15 ;  /* 0x000000140b3472a4 */ /* 0x000fe4000f8e020f */
[----:B------:R-:W-:Y:S02]  /*1ed0*/  USHF.R.U32.HI UR26, URZ, UR5, UR4 ;  /* 0x00000005ff1a7299 */ /* 0x000fe40008011604 */
[----:B------:R-:W-:Y:S01]  /*1ee0*/  IMAD.U32 R6, RZ, RZ, UR44 ;  /* 0x0000002cff067e24 */ /* 0x000fe2000f8e00ff */
[----:B------:R-:W-:Y:S02]  /*1ef0*/  UIADD3 UR4, UPT, UPT, -UR9, URZ, URZ ;  /* 0x000000ff09047290 */ /* 0x000fe4000fffe1ff */
[----:B------:R-:W-:-:S02]  /*1f00*/  USEL UR21, UR9, UR26, !UP0 ;  /* 0x0000001a09157287 */ /* 0x000fc4000c000000 */
[----:B------:R-:W-:Y:S02]  /*1f10*/  UIMAD UR28, UR8, UR4, UR41 ;  /* 0x00000004081c72a4 */ /* 0x000fe4000f8e0229 */
[----:B------:R-:W-:Y:S02]  /*1f20*/  UIADD3 UR4, UPT, UPT, -UR21, URZ, URZ ;  /* 0x000000ff15047290 */ /* 0x000fe4000fffe1ff */
[----:B------:R-:W-:Y:S02]  /*1f30*/  UIADD3 UR24, UPT, UPT, -UR18, URZ, URZ ;  /* 0x000000ff12187290 */ /* 0x000fe4000fffe1ff */
[----:B------:R-:W-:Y:S02]  /*1f40*/  UIADD3 UR23, UPT, UPT, -UR17, URZ, URZ ;  /* 0x000000ff11177290 */ /* 0x000fe4000fffe1ff */
[----:B------:R-:W-:Y:S02]  /*1f50*/  UIADD3 UR22, UPT, UPT, -UR16, URZ, URZ ;  /* 0x000000ff10167290 */ /* 0x000fe4000fffe1ff */
[----:B------:R-:W-:-:S02]  /*1f60*/  UIADD3 UR5, UPT, UPT, -UR10, URZ, URZ ;  /* 0x000000ff0a057290 */ /* 0x000fc4000fffe1ff */
[----:B------:R-:W-:Y:S02]  /*1f70*/  UIMAD UR27, UR8, UR25, UR70 ;  /* 0x00000019081b72a4 */ /* 0x000fe4000f8e0246 */
[----:B------:R-:W-:Y:S02]  /*1f80*/  UIMAD UR20, UR11, UR4, UR9 ;  /* 0x000000040b1472a4 */ /* 0x000fe4000f8e0209 */
[----:B------:R-:W-:Y:S02]  /*1f90*/  UIADD3 UR25, UPT, UPT, -UR44, URZ, URZ ;  /* 0x000000ff2c197290 */ /* 0x000fe4000fffe1ff */
[----:B------:R-:W-:Y:S02]  /*1fa0*/  UIADD3 UR9, UPT, UPT, UR42, UR54, URZ ;  /* 0x000000362a097290 */ /* 0x000fe4000fffe0ff */
[----:B------:R-:W-:Y:S02]  /*1fb0*/  USEL UR77, UR18, UR77, !UP0 ;  /* 0x0000004d124d7287 */ /* 0x000fe4000c000000 */
[----:B------:R-:W-:-:S02]  /*1fc0*/  USEL UR69, UR17, UR69, !UP0 ;  /* 0x0000004511457287 */ /* 0x000fc4000c000000 */
[----:B------:R-:W-:Y:S01]  /*1fd0*/  USEL UR61, UR16, UR61, !UP0 ;  /* 0x0000003d103d7287 */ /* 0x000fe2000c000000 */
[----:B------:R-:W-:Y:S01]  /*1fe0*/  IMAD.U32 R13, RZ, RZ, UR9 ;  /* 0x00000009ff0d7e24 */ /* 0x000fe2000f8e00ff */
[----:B------:R-:W-:Y:S02]  /*1ff0*/  USEL UR45, UR14, UR45, !UP0 ;  /* 0x0000002d0e2d7287 */ /* 0x000fe4000c000000 */
[----:B------:R-:W-:Y:S02]  /*2000*/  USEL UR37, UR10, UR37, !UP0 ;  /* 0x000000250a257287 */ /* 0x000fe4000c000000 */
[----:B------:R-:W-:Y:S02]  /*2010*/  UIMAD UR75, UR8, UR24, UR40 ;  /* 0x00000018084b72a4 */ /* 0x000fe4000f8e0228 */
[----:B------:R-:W-:Y:S02]  /*2020*/  UIMAD UR67, UR8, UR23, UR38 ;  /* 0x00000017084372a4 */ /* 0x000fe4000f8e0226 */
[----:B------:R-:W-:-:S02]  /*2030*/  UIMAD UR59, UR8, UR22, UR36 ;  /* 0x00000016083b72a4 */ /* 0x000fc4000f8e0224 */
[----:B------:R-:W-:Y:S02]  /*2040*/  UIMAD UR35, UR8, UR5, UR33 ;  /* 0x00000005082372a4 */ /* 0x000fe4000f8e0221 */
[----:B------:R-:W-:Y:S02]  /*2050*/  UIMAD UR25, UR11, UR25, UR19 ;  /* 0x000000190b1972a4 */ /* 0x000fe4000f8e0213 */
[----:B------:R-:W-:Y:S02]  /*2060*/  UIADD3 UR24, UPT, UPT, -UR77, URZ, URZ ;  /* 0x000000ff4d187290 */ /* 0x000fe4000fffe1ff */
[----:B------:R-:W-:Y:S02]  /*2070*/  UIADD3 UR23, UPT, UPT, -UR69, URZ, URZ ;  /* 0x000000ff45177290 */ /* 0x000fe4000fffe1ff */
[----:B------:R-:W-:Y:S02]  /*2080*/  UIADD3 UR22, UPT, UPT, -UR61, URZ, URZ ;  /* 0x000000ff3d167290 */ /* 0x000fe4000fffe1ff */
[----:B------:R-:W-:-:S02]  /*2090*/  UIADD3 UR8, UPT, UPT, -UR45, URZ, URZ ;  /* 0x000000ff2d087290 */ /* 0x000fc4000fffe1ff */
[----:B------:R-:W-:Y:S02]  /*20a0*/  UIADD3 UR5, UPT, UPT, -UR37, URZ, URZ ;  /* 0x000000ff25057290 */ /* 0x000fe4000fffe1ff */
[----:B-1----:R-:W-:Y:S02]  /*20b0*/  UIMAD UR9, UR27, UR12, UR6 ;  /* 0x0000000c1b0972a4 */ /* 0x002fe4000f8e0206 */
[----:B------:R-:W-:Y:S02]  /*20c0*/  UIMAD UR75, UR75, UR12, UR6 ;  /* 0x0000000c4b4b72a4 */ /* 0x000fe4000f8e0206 */
[----:B------:R-:W-:Y:S02]  /*20d0*/  UIMAD UR67, UR67, UR12, UR6 ;  /* 0x0000000c434372a4 */ /* 0x000fe4000f8e0206 */
[----:B------:R-:W-:Y:S01]  /*20e0*/  UIMAD UR59, UR59, UR12, UR6 ;  /* 0x0000000c3b3b72a4 */ /* 0x000fe2000f8e0206 */
[----:B------:R-:W-:Y:S01]  /*20f0*/  MOV R5, UR9 ;  /* 0x0000000900057c02 */ /* 0x000fe20008000f00 */
[----:B------:R-:W-:-:S02]  /*2100*/  UIMAD UR51, UR51, UR12, UR6 ;  /* 0x0000000c333372a4 */ /* 0x000fc4000f8e0206 */
[----:B------:R-:W-:Y:S02]  /*2110*/  UIMAD UR43, UR43, UR12, UR6 ;  /* 0x0000000c2b2b72a4 */ /* 0x000fe4000f8e0206 */
[----:B------:R-:W-:Y:S02]  /*2120*/  UIMAD UR35, UR35, UR12, UR6 ;  /* 0x0000000c232372a4 */ /* 0x000fe4000f8e0206 */
[----:B------:R-:W-:Y:S02]  /*2130*/  UIMAD UR19, UR28, UR12, UR6 ;  /* 0x0000000c1c1372a4 */ /* 0x000fe4000f8e0206 */
[----:B------:R-:W-:Y:S02]  /*2140*/  UIMAD UR6, UR25, UR13, UR7 ;  /* 0x0000000d190672a4 */ /* 0x000fe4000f8e0207 */
[----:B------:R-:W-:Y:S02]  /*2150*/  UIMAD UR24, UR11, UR24, UR18 ;  /* 0x000000180b1872a4 */ /* 0x000fe4000f8e0212 */
[----:B------:R-:W-:-:S02]  /*2160*/  UIMAD UR23, UR11, UR23, UR17 ;  /* 0x000000170b1772a4 */ /* 0x000fc4000f8e0211 */
[----:B------:R-:W-:Y:S01]  /*2170*/  UIMAD UR22, UR11, UR22, UR16 ;  /* 0x000000160b1672a4 */ /* 0x000fe2000f8e0210 */
[----:B------:R-:W-:Y:S01]  /*2180*/  IMAD.U32 R4, RZ, RZ, UR6 ;  /* 0x00000006ff047e24 */ /* 0x000fe2000f8e00ff */
[----:B------:R-:W-:Y:S02]  /*2190*/  UIMAD UR8, UR11, UR8, UR14 ;  /* 0x000000080b0872a4 */ /* 0x000fe4000f8e020e */
[----:B------:R-:W-:Y:S02]  /*21a0*/  UIMAD UR36, UR11, UR5, UR10 ;  /* 0x000000050b2472a4 */ /* 0x000fe4000f8e020a */
[----:B------:R-:W-:Y:S02]  /*21b0*/  UIMAD UR76, UR24, UR13, UR7 ;  /* 0x0000000d184c72a4 */ /* 0x000fe4000f8e0207 */
[----:B------:R-:W-:Y:S02]  /*21c0*/  UIMAD UR68, UR23, UR13, UR7 ;  /* 0x0000000d174472a4 */ /* 0x000fe4000f8e0207 */
[----:B------:R-:W-:-:S02]  /*21d0*/  UIMAD UR60, UR22, UR13, UR7 ;  /* 0x0000000d163c72a4 */ /* 0x000fc4000f8e0207 */
[----:B------:R-:W-:Y:S02]  /*21e0*/  UIMAD UR52, UR52, UR13, UR7 ;  /* 0x0000000d343472a4 */ /* 0x000fe4000f8e0207 */
[----:B------:R-:W-:Y:S02]  /*21f0*/  UIMAD UR44, UR8, UR13, UR7 ;  /* 0x0000000d082c72a4 */ /* 0x000fe4000f8e0207 */
[----:B------:R-:W-:Y:S02]  /*2200*/  UIMAD UR36, UR36, UR13, UR7 ;  /* 0x0000000d242472a4 */ /* 0x000fe4000f8e0207 */
[----:B------:R-:W-:Y:S01]  /*2210*/  UIMAD UR20, UR20, UR13, UR7 ;  /* 0x0000000d141472a4 */ /* 0x000fe2000f8e0207 */
[----:B------:R-:W-:Y:S02]  /*2220*/  UMOV UR6, URZ ;  /* 0x000000ff00067c82 */ /* 0x000fe40008000000 */
[----:B------:R-:W-:Y:S01]  /*2230*/  UMOV UR7, URZ ;  /* 0x000000ff00077c82 */ /* 0x000fe20008000000 */
[----:B------:R-:W-:Y:S01]  /*2240*/  MOV R2, UR6 ;  /* 0x0000000600027c02 */ /* 0x000fe20008000f00 */
[----:B------:R-:W1:Y:S01]  /*2250*/  LDCU.64 UR14, c[0x0][0x4b8] ;  /* 0x00009700ff0e77ac */ /* 0x000e620008000a00 */
[----:B------:R-:W-:Y:S01]  /*2260*/  MOV R0, UR7 ;  /* 0x0000000700007c02 */ /* 0x000fe20008000f00 */
[----:B------:R-:W3:Y:S01]  /*2270*/  LDCU.64 UR4, c[0x0][0x4d8] ;  /* 0x00009b00ff0477ac */ /* 0x000ee20008000a00 */
[----:B------:R-:W-:Y:S01]  /*2280*/  UMOV UR16, UR55 ;  /* 0x0000003700107c82 */ /* 0x000fe20008000000 */
[----:B------:R-:W-:-:S05]  /*2290*/  UMOV UR38, URZ ;  /* 0x000000ff00267c82 */ /* 0x000fca0008000000 */
.L_x_28:
[----:B------:R-:W-:Y:S01]  /*22a0*/  @!P3 MOV R19, 0xc000 ;  /* 0x0000c0000013b802 */ /* 0x000fe20000000f00 */
[----:B------:R-:W-:Y:S01]  /*22b0*/  ULEA UR6, UR16, UR47, 0x3 ;  /* 0x0000002f10067291 */ /* 0x000fe2000f8e18ff */
[----:B--2---:R-:W-:Y:S11]  /*22c0*/  @P0 BRA `(.L_x_23) ;  /* 0x0000000000100947 */ /* 0x004ff60003800000 */
[----:B------:R-:W-:Y:S04]  /*22d0*/  MOV R18, UR46 ;  /* 0x0000002e00127c02 */ /* 0x000fe80008000f00 */
[----:B------:R-:W-:Y:S04]  /*22e0*/  SHF.L.U32 R21, R18, 0x1f, RZ ;  /* 0x0000001f12157819 */ /* 0x000fe800000006ff */
[----:B------:R-:W2:Y:S02]  /*22f0*/  SYNCS.PHASECHK.TRANS64.TRYWAIT P0, [UR6+0x40], R21 ;  /* 0x00004015ff0075a7 */ /* 0x000ea40008001106 */
[----:B--2---:R-:W-:Y:S05]  /*2300*/  @!P0 BRA `(.L_x_24) ;  /* 0x0000007c00fc8947 */ /* 0x004fea0003800000 */
.L_x_23:
[----:B------:R4:W-:Y:S01]  /*2310*/  @!P3 SYNCS.ARRIVE.TRANS64 RZ, [UR6], R19 ;  /* 0x00000013ffffb9a7 */ /* 0x0009e20008000006 */
[----:B------:R-:W-:Y:S04]  /*2320*/  ULOP3.LUT UR7, UR71, 0x2, URZ, 0xfc, !UPT ;  /* 0x0000000247077892 */ /* 0x000fe8000f8efcff */
[----:B------:R-:W-:Y:S09]  /*2330*/  UISETP.NE.AND UP0, UPT, UR7, 0x2, UPT ;  /* 0x000000020700788c */ /* 0x000ff2000bf05270 */
[----:B------:R-:W-:Y:S05]  /*2340*/  BRA.U UP0, `(.L_x_25) ;  /* 0x0000000100047547 */ /* 0x000fea000b800000 */
[----:B-1-3--:R-:W-:Y:S05]  /*2350*/  BPT.TRAP 0x1 ;  /* 0x000000040000795c */ /* 0x00afea0000300000 */
.L_x_25:
[----:B------:R-:W-:Y:S04]  /*2360*/  BSSY.RECONVERGENT B0, `(.L_x_26) ;  /* 0x0000003000007945 */ /* 0x000fe80003800200 */
[----:B------:R-:W-:Y:S05]  /*2370*/  @P2 BRA `(.L_x_27) ;  /* 0x0000000000042947 */ /* 0x000fea0003800000 */
[----:B-1-3--:R-:W-:Y:S05]  /*2380*/  BPT.TRAP 0x1 ;  /* 0x000000040000795c */ /* 0x00afea0000300000 */
.L_x_27:
[----:B-1-3--:R-:W-:Y:S05]  /*2390*/  BSYNC.RECONVERGENT B0 ;  /* 0x0000000000007941 */ /* 0x00afea0003800200 */
.L_x_26:
[----:B------:R-:W-:Y:S01]  /*23a0*/  UIADD3 UR8, UPT, UPT, UR16, 0x1, URZ ;  /* 0x0000000110087890 */ /* 0x000fe2000fffe0ff */
[----:B------:R-:W-:Y:S01]  /*23b0*/  R2UR UR18, R0 ;  /* 0x00000000001272ca */ /* 0x000fe200000e0000 */
[----:B------:R-:W-:Y:S01]  /*23c0*/  ULOP3.LUT UR65, UR6, 0xfefffff8, URZ, 0xc0, !UPT ;  /* 0xfefffff806417892 */ /* 0x000fe2000f8ec0ff */
[----:B------:R-:W-:Y:S01]  /*23d0*/  R2UR UR17, R2 ;  /* 0x00000000021172ca */ /* 0x000fe200000e0000 */
[----:B------:R-:W-:Y:S01]  /*23e0*/  UISETP.NE.AND UP0, UPT, UR8, 0x8, UPT ;  /* 0x000000080800788c */ /* 0x000fe2000bf05270 */
[----:B--2---:R-:W-:Y:S01]  /*23f0*/  MOV.SPILL R21, UR70 ;  /* 0x0000004600157c02 */ /* 0x004fe20009000f00 */
[----:B------:R-:W-:Y:S01]  /*2400*/  ULEA UR30, UR16, UR47, 0xe ;  /* 0x0000002f101e7291 */ /* 0x000fe2000f8e70ff */
[----:B------:R-:W-:Y:S01]  /*2410*/  MOV.SPILL R20, UR69 ;  /* 0x0000004500147c02 */ /* 0x000fe20009000f00 */
[----:B------:R-:W-:Y:S01]  /*2420*/  USEL UR9, URZ, 0x1, UP0 ;  /* 0x00000001ff097887 */ /* 0x000fe20008000000 */
[----:B------:R-:W-:Y:S01]  /*2430*/  R2UR.FILL UR70, R21 ;  /* 0x00000000154672ca */ /* 0x000fe200004e0000 */
[----:B------:R-:W-:Y:S01]  /*2440*/  USHF.L.U32 UR66, UR38, 0x6, URZ ;  /* 0x0000000626427899 */ /* 0x000fe200080006ff */
[----:B------:R-:W-:Y:S01]  /*2450*/  R2UR UR69, R6 ;  /* 0x00000000064572ca */ /* 0x000fe200000e0000 */
[----:B------:R-:W-:Y:S01]  /*2460*/  ULOP3.LUT UR46, UR46, UR9, URZ, 0x3c, !UPT ;  /* 0x000000092e2e7292 */ /* 0x000fe2000f8e3cff */
[----:B----4-:R-:W-:Y:S01]  /*2470*/  MOV.SPILL R19, UR68 ;  /* 0x0000004400137c02 */ /* 0x010fe20009000f00 */
[----:B------:R-:W-:Y:S01]  /*2480*/  UIMAD UR7, UR18, UR14, UR4 ;  /* 0x0000000e120772a4 */ /* 0x000fe2000f8e0204 */
[----:B------:R-:W-:Y:S01]  /*2490*/  R2UR UR68, R4 ;  /* 0x00000000044472ca */ /* 0x000fe200000e0000 */
[----:B------:R-:W-:Y:S01]  /*24a0*/  UIMAD UR6, UR17, UR15, UR5 ;  /* 0x0000000f110672a4 */ /* 0x000fe2000f8e0205 */
[----:B------:R-:W-:Y:S01]  /*24b0*/  MOV.SPILL R18, UR67 ;  /* 0x0000004300127c02 */ /* 0x000fe20009000f00 */
[----:B------:R-:W-:Y:S01]  /*24c0*/  UIADD3 UR72, UPT, UPT, UR30, 0x6c00, URZ ;  /* 0x00006c001e487890 */ /* 0x000fe2000fffe0ff */
[----:B------:R-:W-:Y:S01]  /*24d0*/  R2UR UR67, R5 ;  /* 0x00000000054372ca */ /* 0x000fe200000e0000 */
[----:B------:R-:W-:Y:S01]  /*24e0*/  UPRMT UR6, UR7, 0x40, UR6 ;  /* 0x0000004007067896 */ /* 0x000fe20008000006 */
[----:B------:R-:W-:Y:S01]  /*24f0*/  IMAD.U32 R23, RZ, RZ, UR46 ;  /* 0x0000002eff177e24 */ /* 0x000fe2000f8e00ff */
[----:B------:R-:W1:Y:S01]  /*2500*/  LDCU.64 UR12, c[0x0][0x348] ;  /* 0x00006900ff0c77ac */ /* 0x000e620008000a00 */
[----:B------:R-:W-:Y:S02]  /*2510*/  MOV.SPILL R21, UR70 ;  /* 0x0000004600157c02 */ /* 0x000fe40009000f00 */
[----:B------:R-:W-:Y:S01]  /*2520*/  MOV.SPILL R22, UR71 ;  /* 0x0000004700167c02 */ /* 0x000fe20009000f00 */
[----:B------:R-:W2:Y:S01]  /*2530*/  LDCU UR70, c[0x0][0x390] ;  /* 0x00007200ff4677ac */ /* 0x000ea20008000800 */
[----:B-----5:R-:W-:Y:S02]  /*2540*/  SHF.L.U32 R24, R23, 0x1f, RZ ;  /* 0x0000001f17187819 */ /* 0x020fe400000006ff */
[----:B------:R-:W-:Y:S01]  /*2550*/  R2UR.FILL UR71, R22 ;  /* 0x00000000164772ca */ /* 0x000fe200004e0000 */
[----:B------:R-:W-:Y:S02]  /*2560*/  USEL UR55, UR8, URZ, UP0 ;  /* 0x000000ff08377287 */ /* 0x000fe40008000000 */
[----:B------:R-:W-:Y:S02]  /*2570*/  UIADD3 UR64, UPT, UPT, UR30, 0x6400, URZ ;  /* 0x000064001e407890 */ /* 0x000fe4000fffe0ff */
[----:B------:R-:W-:Y:S02]  /*2580*/  ULEA UR8, UR55, UR47, 0x3 ;  /* 0x0000002f37087291 */ /* 0x000fe4000f8e18ff */
[----:B------:R-:W-:Y:S01]  /*2590*/  UPRMT UR6, UR6, 0x5410, URZ ;  /* 0x0000541006067896 */ /* 0x000fe200080000ff */
[----:B------:R-:W-:Y:S01]  /*25a0*/  UMOV UR62, 0x0 ;  /* 0x00000000003e7882 */ /* 0x000fe20000000000 */
[----:B------:R-:W-:Y:S01]  /*25b0*/  UMOV UR63, 0x10000000 ;  /* 0x10000000003f7882 */ /* 0x000fe20000000000 */
[----:B------:R-:W-:Y:S02]  /*25c0*/  UIADD3 UR26, UPT, UPT, UR66, 0x20, URZ ;  /* 0x00000020421a7890 */ /* 0x000fe4000fffe0ff */
[----:B------:R-:W-:Y:S02]  /*25d0*/  UIADD3 UR24, UPT, UPT, UR30, 0x6800, URZ ;  /* 0x000068001e187890 */ /* 0x000fe4000fffe0ff */
[----:B------:R4:W3:Y:S01]  /*25e0*/  SYNCS.PHASECHK.TRANS64.TRYWAIT P0, [UR8+0x40], R24 ;  /* 0x00004018ff0075a7 */ /* 0x0008e20008001108 */
[----:B-1----:R-:W-:Y:S01]  /*25f0*/  UIADD3 UR22, UP1, UPT, UR12, 0x80, URZ ;  /* 0x000000800c167890 */ /* 0x002fe2000ff3e0ff */
[----:B------:R-:W-:Y:S01]  /*2600*/  MOV.SPILL R22, UR71 ;  /* 0x0000004700167c02 */ /* 0x000fe20009000f00 */
[----:B------:R-:W-:Y:S01]  /*2610*/  UMOV UR27, UR67 ;  /* 0x00000043001b7c82 */ /* 0x000fe20008000000 */
[----:B------:R-:W-:Y:S01]  /*2620*/  UMOV UR28, UR68 ;  /* 0x00000044001c7c82 */ /* 0x000fe20008000000 */
[----:B------:R-:W-:Y:S01]  /*2630*/  UIADD3.X UR23, UPT, UPT, URZ, UR13, URZ, UP1, !UPT ;  /* 0x0000000dff177290 */ /* 0x000fe20008ffe4ff */
[----:B------:R-:W-:Y:S01]  /*2640*/  R2UR.FILL UR71, R22 ;  /* 0x00000000164772ca */ /* 0x000fe200004e0000 */
[----:B------:R-:W-:Y:S01]  /*2650*/  UMOV UR7, UR65 ;  /* 0x0000004100077c82 */ /* 0x000fe20008000000 */
[----:B------:R-:W-:Y:S01]  /*2660*/  UMOV UR29, UR69 ;  /* 0x00000045001d7c82 */ /* 0x000fe20008000000 */
[----:B------:R-:W-:Y:S01]  /*2670*/  UMOV UR73, UR7 ;  /* 0x0000000700497c82 */ /* 0x000fe20008000000 */
[----:B------:R-:W-:Y:S01]  /*2680*/  UMOV UR25, UR65 ;  /* 0x0000004100197c82 */ /* 0x000fe20008000000 */
[----:B------:R-:W-:Y:S01]  /*2690*/  UIADD3 UR8, UPT, UPT, UR30, 0x7000, URZ ;  /* 0x000070001e087890 */ /* 0x000fe2000fffe0ff */
[----:B------:R-:W-:Y:S02]  /*26a0*/  UMOV UR11, UR75 ;  /* 0x0000004b000b7c82 */ /* 0x000fe40008000000 */
[----:B------:R1:W-:Y:S01]  /*26b0*/  UTMALDG.4D.IM2COL.2CTA [UR64], [UR22], UR6, desc[UR62] ;  /* 0x00003e40160073b4 */ /* 0x0003e20008259006 */
[----:B------:R-:W-:Y:S01]  /*26c0*/  UMOV UR12, UR76 ;  /* 0x0000004c000c7c82 */ /* 0x000fe20008000000 */
[----:B------:R-:W-:Y:S01]  /*26d0*/  UMOV UR13, UR77 ;  /* 0x0000004d000d7c82 */ /* 0x000fe20008000000 */
[----:B------:R-:W-:Y:S01]  /*26e0*/  UMOV UR10, UR26 ;  /* 0x0000001a000a7c82 */ /* 0x000fe20008000000 */
[----:B------:R-:W-:Y:S02]  /*26f0*/  UIADD3 UR56, UPT, UPT, UR30, 0x7c00, URZ ;  /* 0x00007c001e387890 */ /* 0x000fe4000fffe0ff */
[----:B------:R-:W-:Y:S01]  /*2700*/  UIADD3 UR48, UPT, UPT, UR30, 0x8400, URZ ;  /* 0x000084001e307890 */ /* 0x000fe2000fffe0ff */
[----:B------:R2:W-:Y:S01]  /*2710*/  UTMALDG.4D.IM2COL.2CTA [UR24], [UR22], UR6, desc[UR62] ;  /* 0x00003e18160073b4 */ /* 0x0005e20008259006 */
[----:B------:R-:W-:Y:S01]  /*2720*/  UMOV UR9, UR66 ;  /* 0x0000004200097c82 */ /* 0x000fe20008000000 */
[----:B------:R-:W-:Y:S01]  /*2730*/  UIADD3 UR40, UPT, UPT, UR30, 0x8c00, URZ ;  /* 0x00008c001e287890 */ /* 0x000fe2000fffe0ff */
[----:B------:R-:W-:Y:S01]  /*2740*/  UMOV UR74, UR9 ;  /* 0x00000009004a7c82 */ /* 0x000fe20008000000 */
[----:B------:R-:W-:Y:S01]  /*2750*/  UMOV UR9, UR7 ;  /* 0x0000000700097c82 */ /* 0x000fe20008000000 */
[----:B------:R-:W-:Y:S01]  /*2760*/  UIADD3 UR32, UPT, UPT, UR30, 0x9400, URZ ;  /* 0x000094001e207890 */ /* 0x000fe2000fffe0ff */
[----:B------:R4:W-:Y:S01]  /*2770*/  UTMALDG.4D.IM2COL.2CTA [UR72], [UR22], UR6, desc[UR62] ;  /* 0x00003e48160073b4 */ /* 0x0009e20008259006 */
[----:B------:R-:W-:Y:S01]  /*2780*/  UIADD3 UR54, UPT, UPT, UR54, 0x1, URZ ;  /* 0x0000000136367890 */ /* 0x000fe2000fffe0ff */
[----:B------:R4:W-:Y:S01]  /*2790*/  UTMALDG.4D.IM2COL.2CTA [UR8], [UR22], UR6, desc[UR62] ;  /* 0x00003e08160073b4 */ /* 0x0009e20008259006 */
[----:B-1----:R-:W-:Y:S01]  /*27a0*/  R2UR.FILL UR69, R20 ;  /* 0x00000000144572ca */ /* 0x002fe200004e0000 */
[----:B------:R-:W-:Y:S01]  /*27b0*/  UIADD3 UR64, UPT, UPT, UR30, 0x7400, URZ ;  /* 0x000074001e407890 */ /* 0x000fe2000fffe0ff */
[----:B------:R-:W-:Y:S02]  /*27c0*/  R2UR.FILL UR68, R19 ;  /* 0x00000000134472ca */ /* 0x000fe400004e0000 */
[----:B------:R-:W-:Y:S01]  /*27d0*/  R2UR.FILL UR67, R18 ;  /* 0x00000000124372ca */ /* 0x000fe200004e0000 */
[----:B--2---:R-:W-:Y:S08]  /*27e0*/  UIADD3 UR24, UPT, UPT, UR30, 0x7800, URZ ;  /* 0x000078001e187890 */ /* 0x004ff0000fffe0ff */
[----:B------:R-:W-:Y:S01]  /*27f0*/  UMOV UR29, UR69 ;  /* 0x00000045001d7c82 */ /* 0x000fe20008000000 */
[----:B------:R-:W-:Y:S01]  /*2800*/  MOV.SPILL R20, UR69 ;  /* 0x0000004500147c02 */ /* 0x000fe20009000f00 */
[----:B------:R-:W-:Y:S01]  /*2810*/  UMOV UR28, UR68 ;  /* 0x00000044001c7c82 */ /* 0x000fe20008000000 */
[----:B----4-:R-:W-:Y:S01]  /*2820*/  USHF.L.U32 UR73, UR38, 0x6, URZ ;  /* 0x0000000626497899 */ /* 0x010fe200080006ff */
[----:B------:R-:W-:Y:S01]  /*2830*/  MOV.SPILL R19, UR68 ;  /* 0x0000004400137c02 */ /* 0x000fe20009000f00 */
[----:B------:R-:W-:Y:S01]  /*2840*/  UMOV UR72, UR7 ;  /* 0x0000000700487c82 */ /* 0x000fe20008000000 */
[----:B------:R-:W-:Y:S01]  /*2850*/  UMOV UR27, UR67 ;  /* 0x00000043001b7c82 */ /* 0x000fe20008000000 */
[----:B------:R-:W-:Y:S01]  /*2860*/  UMOV UR65, UR72 ;  /* 0x0000004800417c82 */ /* 0x000fe20008000000 */
[----:B------:R-:W-:Y:S01]  /*2870*/  UMOV UR25, UR72 ;  /* 0x0000004800197c82 */ /* 0x000fe20008000000 */
[----:B------:R-:W-:Y:S01]  /*2880*/  UMOV UR57, UR72 ;  /* 0x0000004800397c82 */ /* 0x000fe20008000000 */
[----:B------:R-:W-:Y:S01]  /*2890*/  UMOV UR66, UR73 ;  /* 0x0000004900427c82 */ /* 0x000fe20008000000 */
[----:B------:R-:W1:Y:S01]  /*28a0*/  LDCU UR7, c[0x0][0x38c] ;  /* 0x00007180ff0777ac */ /* 0x000e620008000800 */
[----:B------:R2:W-:Y:S01]  /*28b0*/  UTMALDG.4D.IM2COL.2CTA [UR64], [UR22], UR6, desc[UR62] ;  /* 0x00003e40160073b4 */ /* 0x0005e20008259006 */
[----:B------:R-:W-:Y:S01]  /*28c0*/  MOV.SPILL R18, UR67 ;  /* 0x0000004300127c02 */ /* 0x000fe20009000f00 */
[----:B------:R-:W-:Y:S01]  /*28d0*/  UMOV UR58, UR73 ;  /* 0x00000049003a7c82 */ /* 0x000fe20008000000 */
[----:B------:R-:W-:Y:S01]  /*28e0*/  UIADD3 UR8, UPT, UPT, UR30, 0x8000, URZ ;  /* 0x000080001e087890 */ /* 0x000fe2000fffe0ff */
[----:B------:R-:W-:Y:S01]  /*28f0*/  R2UR UR74, R13 ;  /* 0x000000000d4a72ca */ /* 0x000fe200000e0000 */
[----:B------:R-:W-:Y:S01]  /*2900*/  UMOV UR11, UR59 ;  /* 0x0000003b000b7c82 */ /* 0x000fe20008000000 */
[----:B------:R-:W-:Y:S01]  /*2910*/  UMOV UR12, UR60 ;  /* 0x0000003c000c7c82 */ /* 0x000fe20008000000 */
[----:B------:R4:W-:Y:S01]  /*2920*/  UTMALDG.4D.IM2COL.2CTA [UR24], [UR22], UR6, desc[UR62] ;  /* 0x00003e18160073b4 */ /* 0x0009e20008259006 */
[----:B------:R-:W-:Y:S01]  /*2930*/  UMOV UR13, UR61 ;  /* 0x0000003d000d7c82 */ /* 0x000fe20008000000 */
[----:B------:R-:W-:Y:S01]  /*2940*/  UMOV UR9, UR72 ;  /* 0x0000004800097c82 */ /* 0x000fe20008000000 */
[----:B------:R-:W-:Y:S01]  /*2950*/  UMOV UR49, UR72 ;  /* 0x0000004800317c82 */ /* 0x000fe20008000000 */
[----:B------:R-:W-:Y:S01]  /*2960*/  UMOV UR50, UR73 ;  /* 0x0000004900327c82 */ /* 0x000fe20008000000 */
[----:B------:R-:W-:Y:S01]  /*2970*/  UMOV UR41, UR72 ;  /* 0x0000004800297c82 */ /* 0x000fe20008000000 */
[----:B------:R-:W-:Y:S01]  /*2980*/  UMOV UR42, UR73 ;  /* 0x00000049002a7c82 */ /* 0x000fe20008000000 */
[----:B------:R-:W-:Y:S01]  /*2990*/  UMOV UR33, UR72 ;  /* 0x0000004800217c82 */ /* 0x000fe20008000000 */
[----:B------:R-:W-:Y:S01]  /*29a0*/  UTMALDG.4D.IM2COL.2CTA [UR56], [UR22], UR6, desc[UR62] ;  /* 0x00003e38160073b4 */ /* 0x000fe20008259006 */
[----:B------:R-:W-:Y:S01]  /*29b0*/  UMOV UR34, UR73 ;  /* 0x0000004900227c82 */ /* 0x000fe20008000000 */
[----:B------:R1:W-:Y:S01]  /*29c0*/  UTMALDG.4D.IM2COL.2CTA [UR8], [UR22], UR6, desc[UR62] ;  /* 0x00003e08160073b4 */ /* 0x0003e20008259006 */
[----:B------:R-:W-:Y:S01]  /*29d0*/  UTMALDG.4D.IM2COL.2CTA [UR48], [UR22], UR6, desc[UR62] ;  /* 0x00003e30160073b4 */ /* 0x000fe20008259006 */
[----:B--2---:R-:W2:Y:S01]  /*29e0*/  LDCU.64 UR64, c[0x0][0x348] ;  /* 0x00006900ff4077ac */ /* 0x004ea20008000a00 */
[----:B------:R-:W-:Y:S01]  /*29f0*/  R2UR UR66, R7 ;  /* 0x00000000074272ca */ /* 0x000fe200000e0000 */
[----:B------:R-:W-:Y:S01]  /*2a00*/  UMOV UR68, UR18 ;  /* 0x0000001200447c82 */ /* 0x000fe20008000000 */
[----:B------:R-:W-:Y:S01]  /*2a10*/  UMOV UR69, UR17 ;  /* 0x0000001100457c82 */ /* 0x000fe20008000000 */
[----:B------:R-:W-:Y:S01]  /*2a20*/  UMOV UR17, UR72 ;  /* 0x0000004800117c82 */ /* 0x000fe20008000000 */
[----:B------:R-:W-:Y:S01]  /*2a30*/  UMOV UR18, UR73 ;  /* 0x0000004900127c82 */ /* 0x000fe20008000000 */
[----:B----4-:R-:W-:Y:S01]  /*2a40*/  UIADD3 UR24, UPT, UPT, UR30, 0x8800, URZ ;  /* 0x000088001e187890 */ /* 0x010fe2000fffe0ff */
[----:B------:R-:W-:Y:S01]  /*2a50*/  UMOV UR27, UR51 ;  /* 0x00000033001b7c82 */ /* 0x000fe20008000000 */
[----:B------:R-:W-:Y:S01]  /*2a60*/  UMOV UR28, UR52 ;  /* 0x00000034001c7c82 */ /* 0x000fe20008000000 */
[----:B------:R-:W-:Y:S01]  /*2a70*/  UMOV UR29, UR53 ;  /* 0x00000035001d7c82 */ /* 0x000fe20008000000 */
[----:B------:R-:W-:Y:S01]  /*2a80*/  UMOV UR67, UR73 ;  /* 0x0000004900437c82 */ /* 0x000fe20008000000 */
[----:B------:R-:W-:Y:S04]  /*2a90*/  UIADD3 UR31, UPT, UPT, UR68, 0x1, URZ ;  /* 0x00000001441f7890 */ /* 0x000fe8000fffe0ff */
[----:B------:R4:W-:Y:S01]  /*2aa0*/  UTMALDG.4D.IM2COL.2CTA [UR24], [UR22], UR6, desc[UR62] ;  /* 0x00003e18160073b4 */ /* 0x0009e20008259006 */
[----:B-1----:R-:W-:Y:S02]  /*2ab0*/  UISETP.NE.AND UP1, UPT, UR31, UR7, UPT ;  /* 0x000000071f00728c */ /* 0x002fe4000bf25270 */
[----:B------:R-:W-:Y:S02]  /*2ac0*/  UIADD3 UR7, UPT, UPT, UR69, 0x1, URZ ;  /* 0x0000000145077890 */ /* 0x000fe4000fffe0ff */
[----:B------:R-:W-:Y:S01]  /*2ad0*/  UIADD3 UR8, UPT, UPT, UR30, 0x9000, URZ ;  /* 0x000090001e087890 */ /* 0x000fe2000fffe0ff */
[----:B------:R2:W-:Y:S01]  /*2ae0*/  UTMALDG.4D.IM2COL.2CTA [UR40], [UR22], UR6, desc[UR62] ;  /* 0x00003e28160073b4 */ /* 0x0005e20008259006 */
[----:B------:R-:W-:Y:S01]  /*2af0*/  UMOV UR11, UR43 ;  /* 0x0000002b000b7c82 */ /* 0x000fe20008000000 */
[----:B------:R-:W-:Y:S01]  /*2b00*/  UMOV UR12, UR44 ;  /* 0x0000002c000c7c82 */ /* 0x000fe20008000000 */
[----:B------:R-:W-:Y:S03]  /*2b10*/  UMOV UR13, UR45 ;  /* 0x0000002d000d7c82 */ /* 0x000fe60008000000 */
[----:B------:R-:W-:Y:S02]  /*2b20*/  @UP1 UIADD3 UR7, UPT, UPT, UR69, URZ, URZ ;  /* 0x000000ff45071290 */ /* 0x000fe4000fffe0ff */
[----:B------:R1:W-:Y:S01]  /*2b30*/  UTMALDG.4D.IM2COL.2CTA [UR8], [UR22], UR6, desc[UR62] ;  /* 0x00003e08160073b4 */ /* 0x0003e20008259006 */
[----:B------:R-:W-:Y:S01]  /*2b40*/  UTMALDG.4D.IM2COL.2CTA [UR32], [UR22], UR6, desc[UR62] ;  /* 0x00003e20160073b4 */ /* 0x000fe20008259006 */
[----:B----4-:R-:W-:Y:S01]  /*2b50*/  UIADD3 UR24, UPT, UPT, UR30, 0x9800, URZ ;  /* 0x000098001e187890 */ /* 0x010fe2000fffe0ff */
[----:B------:R-:W-:Y:S01]  /*2b60*/  UMOV UR27, UR35 ;  /* 0x00000023001b7c82 */ /* 0x000fe20008000000 */
[----:B------:R-:W-:Y:S01]  /*2b70*/  UMOV UR28, UR36 ;  /* 0x00000024001c7c82 */ /* 0x000fe20008000000 */
[----:B------:R-:W-:Y:S01]  /*2b80*/  UMOV UR29, UR37 ;  /* 0x00000025001d7c82 */ /* 0x000fe20008000000 */
[----:B--2---:R-:W-:Y:S05]  /*2b90*/  UIADD3 UR40, UP0, UPT, UR64, 0x180, URZ ;  /* 0x0000018040287890 */ /* 0x004fea000ff1e0ff */
[----:B------:R-:W-:Y:S01]  /*2ba0*/  UTMALDG.4D.IM2COL.2CTA [UR24], [UR22], UR6, desc[UR62] ;  /* 0x00003e18160073b4 */ /* 0x000fe20008259006 */
[----:B------:R-:W-:Y:S02]  /*2bb0*/  UIADD3.X UR41, UPT, UPT, URZ, UR65, URZ, UP0, !UPT ;  /* 0x00000041ff297290 */ /* 0x000fe400087fe4ff */
[----:B------:R-:W-:Y:S01]  /*2bc0*/  UISETP.NE.AND UP0, UPT, UR7, UR70, UPT ;  /* 0x000000460700728c */ /* 0x000fe2000bf05270 */
[----:B------:R-:W-:Y:S01]  /*2bd0*/  R2UR.FILL UR70, R21 ;  /* 0x00000000154672ca */ /* 0x000fe200004e0000 */
[----:B-1----:R-:W-:Y:S02]  /*2be0*/  ULEA UR10, UR16, UR47, 0xd ;  /* 0x0000002f100a7291 */ /* 0x002fe4000f8e68ff */
[----:B------:R-:W-:Y:S02]  /*2bf0*/  UIADD3 UR16, UPT, UPT, UR30, 0x9c00, URZ ;  /* 0x00009c001e107890 */ /* 0x000fe4000fffe0ff */
[----:B------:R-:W-:Y:S02]  /*2c00*/  UIADD3 UR8, UPT, UPT, UR30, 0xa000, URZ ;  /* 0x0000a0001e087890 */ /* 0x000fe4000fffe0ff */
[----:B------:R-:W-:Y:S01]  /*2c10*/  UIADD3 UR64, UPT, UPT, UR10, 0x26400, URZ ;  /* 0x000264000a407890 */ /* 0x000fe2000fffe0ff */
[----:B------:R-:W-:Y:S01]  /*2c20*/  UMOV UR11, UR19 ;  /* 0x00000013000b7c82 */ /* 0x000fe20008000000 */
[----:B------:R-:W-:Y:S01]  /*2c30*/  UMOV UR12, UR20 ;  /* 0x00000014000c7c82 */ /* 0x000fe20008000000 */
[----:B------:R-:W-:Y:S02]  /*2c40*/  UMOV UR13, UR21 ;  /* 0x00000015000d7c82 */ /* 0x000fe40008000000 */
[----:B------:R1:W-:Y:S01]  /*2c50*/  UTMALDG.4D.IM2COL.2CTA [UR16], [UR22], UR6, desc[UR62] ;  /* 0x00003e10160073b4 */ /* 0x0003e20008259006 */
[----:B------:R-:W-:Y:S01]  /*2c60*/  UMOV UR10, UR26 ;  /* 0x0000001a000a7c82 */ /* 0x000fe20008000000 */
[----:B------:R-:W-:Y:S01]  /*2c70*/  UMOV UR65, UR72 ;  /* 0x0000004800417c82 */ /* 0x000fe20008000000 */
[----:B------:R-:W-:Y:S01]  /*2c80*/  USEL UR7, UR7, URZ, UP0 ;  /* 0x000000ff07077287 */ /* 0x000fe20008000000 */
[----:B------:R2:W-:Y:S05]  /*2c90*/  UTMALDG.4D.IM2COL.2CTA [UR8], [UR22], UR6, desc[UR62] ;  /* 0x00003e08160073b4 */ /* 0x0005ea0008259006 */
[----:B------:R-:W-:Y:S01]  /*2ca0*/  IMAD.U32 R2, RZ, RZ, UR7 ;  /* 0x00000007ff027e24 */ /* 0x000fe2000f8e00ff */
[----:B------:R4:W-:Y:S01]  /*2cb0*/  UTMALDG.4D.2CTA [UR64], [UR40], desc[UR62] ;  /* 0x00003e40280075b4 */ /* 0x0009e20008219000 */
[----:B-1----:R-:W-:Y:S01]  /*2cc0*/  UMOV UR16, UR55 ;  /* 0x0000003700107c82 */ /* 0x002fe20008000000 */
[----:B--2---:R-:W-:Y:S02]  /*2cd0*/  UIADD3 UR6, UPT, UPT, UR38, 0x1, URZ ;  /* 0x0000000126067890 */ /* 0x004fe4000fffe0ff */
[----:B------:R-:W-:Y:S02]  /*2ce0*/  @UP0 UIADD3 UR6, UPT, UPT, UR38, URZ, URZ ;  /* 0x000000ff26060290 */ /* 0x000fe4000fffe0ff */
[----:B------:R-:W-:Y:S01]  /*2cf0*/  UISETP.NE.AND UP0, UPT, UR54, UR74, UPT ;  /* 0x0000004a3600728c */ /* 0x000fe2000bf05270 */
[----:B----4-:R-:W-:Y:S01]  /*2d00*/  R2UR.FILL UR69, R20 ;  /* 0x00000000144572ca */ /* 0x010fe200004e0000 */
[----:B------:R-:W-:Y:S01]  /*2d10*/  USEL UR8, UR31, URZ, UP1 ;  /* 0x000000ff1f087287 */ /* 0x000fe20008800000 */
[----:B------:R-:W-:Y:S02]  /*2d20*/  R2UR.FILL UR68, R19 ;  /* 0x00000000134472ca */ /* 0x000fe400004e0000 */
[----:B------:R-:W-:Y:S01]  /*2d30*/  UMOV UR38, UR6 ;  /* 0x0000000600267c82 */ /* 0x000fe20008000000 */
[----:B------:R-:W-:Y:S02]  /*2d40*/  R2UR.FILL UR67, R18 ;  /* 0x00000000124372ca */ /* 0x000fe400004e0000 */
[----:B------:R-:W-:Y:S01]  /*2d50*/  IMAD.U32 R0, RZ, RZ, UR8 ;  /* 0x00000008ff007e24 */ /* 0x000fe2000f8e00ff */
[----:B------:R-:W-:Y:S01]  /*2d60*/  @!UPT UIADD3 URZ, UPT, UPT, URZ, URZ, URZ ;  /* 0x000000fffffff290 */ /* 0x000fe2000fffe0ff */
[----:B---3--:R-:W-:Y:S11]  /*2d70*/  BRA.U UP0, `(.L_x_28) ;  /* 0xfffffff500487547 */ /* 0x008ff6000b83ffff */
.L_x_22:
[----:B------:R-:W-:Y:S01]  /*2d80*/  ULEA UR4, UR55, UR47, 0x3 ;  /* 0x0000002f37047291 */ /* 0x000fe2000f8e18ff */
[----:B------:R-:W-:Y:S01]  /*2d90*/  IMAD.U32 R4, RZ, RZ, UR46 ;  /* 0x0000002eff047e24 */ /* 0x000fe2000f8e00ff */
[----:B------:R-:W-:Y:S01]  /*2da0*/  @!P1 SYNCS.ARRIVE.TRANS64.A1T0 RZ, [UR47+0xb8], RZ ;  /* 0x0000b8ffffff99a7 */ /* 0x000fe2000810002f */
[----:B------:R-:W-:-:S03]  /*2db0*/  R2UR UR5, R16 ;  /* 0x00000000100572ca */ /* 0x000fc600000e0000 */
[----:B------:R-:W-:-:S04]  /*2dc0*/  SHF.L.U32 R4, R4, 0x1f, RZ ;  /* 0x0000001f04047819 */ /* 0x000fc800000006ff */
[----:B--2---:R1:W2:Y:S06]  /*2dd0*/  SYNCS.PHASECHK.TRANS64.TRYWAIT P0, [UR4+0x40], R4 ;  /* 0x00004004ff0075a7 */ /* 0x0042ac0008001104 */
[----:B------:R-:W-:-:S09]  /*2de0*/  UISETP.GE.AND UP0, UPT, UR5, 0x1, UPT ;  /* 0x000000010500788c */ /* 0x000fd2000bf06270 */
[----:B------:R-:W-:Y:S05]  /*2df0*/  BRA.U !UP0, `(.L_x_29) ;  /* 0x0000001108ec7547 */ /* 0x000fea000b800000 */
[----:B------:R-:W3:Y:S01]  /*2e00*/  LDCU.128 UR8, c[0x0][0x480] ;  /* 0x00009000ff0877ac */ /* 0x000ee20008000c00 */
[----:B------:R-:W-:Y:S02]  /*2e10*/  R2UR UR44, R13 ;  /* 0x000000000d2c72ca */ /* 0x000fe400000e0000 */
[----:B------:R-:W-:Y:S01]  /*2e20*/  R2UR UR48, R16 ;  /* 0x00000000103072ca */ /* 0x000fe200000e0000 */
[----:B------:R-:W-:Y:S02]  /*2e30*/  UIADD3 UR40, UPT, UPT, UR70, 0x8, URZ ;  /* 0x0000000846287890 */ /* 0x000fe4000fffe0ff */
[----:B------:R-:W-:Y:S02]  /*2e40*/  UIADD3 UR36, UPT, UPT, UR70, 0x10, URZ ;  /* 0x0000001046247890 */ /* 0x000fe4000fffe0ff */
[----:B------:R-:W-:Y:S02]  /*2e50*/  UIADD3 UR35, UPT, UPT, UR70, 0x18, URZ ;  /* 0x0000001846237890 */ /* 0x000fe4000fffe0ff */
[----:B------:R-:W-:-:S02]  /*2e60*/  UIADD3 UR34, UPT, UPT, UR70, 0x20, URZ ;  /* 0x0000002046227890 */ /* 0x000fc4000fffe0ff */
[----:B------:R-:W-:Y:S02]  /*2e70*/  UIADD3 UR33, UPT, UPT, UR70, 0x28, URZ ;  /* 0x0000002846217890 */ /* 0x000fe4000fffe0ff */
[----:B------:R-:W-:Y:S02]  /*2e80*/  UIADD3 UR32, UPT, UPT, UR70, 0x30, URZ ;  /* 0x0000003046207890 */ /* 0x000fe4000fffe0ff */
[----:B------:R-:W-:Y:S02]  /*2e90*/  UIADD3 UR41, UPT, UPT, UR70, 0x38, URZ ;  /* 0x0000003846297890 */ /* 0x000fe4000fffe0ff */
[----:B---3--:R-:W-:Y:S02]  /*2ea0*/  UIMAD.WIDE.U32 UR6, UR40, UR9, URZ ;  /* 0x00000009280672a5 */ /* 0x008fe4000f8e00ff */
[----:B------:R-:W-:Y:S02]  /*2eb0*/  UIMAD.WIDE.U32 UR12, UR36, UR9, URZ ;  /* 0x00000009240c72a5 */ /* 0x000fe4000f8e00ff */
[----:B------:R-:W-:-:S02]  /*2ec0*/  UIMAD.WIDE.U32 UR14, UR35, UR9, URZ ;  /* 0x00000009230e72a5 */ /* 0x000fc4000f8e00ff */
[----:B------:R-:W-:Y:S01]  /*2ed0*/  UIMAD.WIDE.U32 UR16, UR34, UR9, URZ ;  /* 0x00000009221072a5 */ /* 0x000fe2000f8e00ff */
[----:B------:R-:W-:Y:S01]  /*2ee0*/  UMOV UR6, UR7 ;  /* 0x0000000700067c82 */ /* 0x000fe20008000000 */
[----:B------:R-:W-:Y:S02]  /*2ef0*/  UIMAD.WIDE.U32 UR18, UR33, UR9, URZ ;  /* 0x00000009211272a5 */ /* 0x000fe4000f8e00ff */
[----:B------:R-:W-:Y:S02]  /*2f00*/  USHF.R.U32.HI UR26, URZ, UR10, UR6 ;  /* 0x0000000aff1a7299 */ /* 0x000fe40008011606 */
[----:B------:R-:W-:Y:S01]  /*2f10*/  UIMAD.WIDE.U32 UR22, UR70, UR9, URZ ;  /* 0x00000009461672a5 */ /* 0x000fe2000f8e00ff */
[----:B------:R-:W-:Y:S01]  /*2f20*/  UMOV UR6, UR13 ;  /* 0x0000000d00067c82 */ /* 0x000fe20008000000 */
[----:B------:R-:W-:Y:S02]  /*2f30*/  UIMAD.WIDE.U32 UR20, UR32, UR9, URZ ;  /* 0x00000009201472a5 */ /* 0x000fe4000f8e00ff */
[----:B------:R-:W-:-:S02]  /*2f40*/  USHF.R.U32.HI UR12, URZ, UR10, UR6 ;  /* 0x0000000aff0c7299 */ /* 0x000fc40008011606 */
[----:B------:R-:W-:Y:S01]  /*2f50*/  UIMAD.WIDE.U32 UR24, UR41, UR9, URZ ;  /* 0x00000009291872a5 */ /* 0x000fe2000f8e00ff */
[----:B------:R-:W-:Y:S01]  /*2f60*/  UMOV UR6, UR15 ;  /* 0x0000000f00067c82 */ /* 0x000fe20008000000 */
[----:B------:R-:W3:Y:S01]  /*2f70*/  LDCU.64 UR4, c[0x0][0x490] ;  /* 0x00009200ff0477ac */ /* 0x000ee20008000a00 */
[----:B------:R-:W-:Y:S02]  /*2f80*/  USHF.R.U32.HI UR9, URZ, UR10, UR6 ;  /* 0x0000000aff097299 */ /* 0x000fe40008011606 */
[----:B------:R-:W-:Y:S01]  /*2f90*/  UISETP.NE.AND UP0, UPT, UR8, 0x1, UPT ;  /* 0x000000010800788c */ /* 0x000fe2000bf05270 */
[----:B------:R-:W-:Y:S01]  /*2fa0*/  UMOV UR6, UR17 ;  /* 0x0000001100067c82 */ /* 0x000fe20008000000 */
[----:B------:R-:W-:Y:S02]  /*2fb0*/  UIADD3 UR44, UPT, UPT, UR48, UR44, URZ ;  /* 0x0000002c302c7290 */ /* 0x000fe4000fffe0ff */
[----:B------:R-:W-:Y:S02]  /*2fc0*/  USHF.R.U32.HI UR15, URZ, UR10, UR6 ;  /* 0x0000000aff0f7299 */ /* 0x000fe40008011606 */
[----:B------:R-:W-:Y:S01]  /*2fd0*/  USEL UR18, UR40, UR26, !UP0 ;  /* 0x0000001a28127287 */ /* 0x000fe2000c000000 */
[----:B------:R-:W-:Y:S01]  /*2fe0*/  UMOV UR6, UR19 ;  /* 0x0000001300067c82 */ /* 0x000fe20008000000 */
[----:B------:R-:W-:Y:S01]  /*2ff0*/  USEL UR16, UR35, UR9, !UP0 ;  /* 0x0000000923107287 */ /* 0x000fe2000c000000 */
[----:B------:R-:W-:Y:S01]  /*3000*/  IMAD.U32 R13, RZ, RZ, UR44 ;  /* 0x0000002cff0d7e24 */ /* 0x000fe2000f8e00ff */
[----:B------:R-:W-:-:S02]  /*3010*/  USHF.R.U32.HI UR14, URZ, UR10, UR6 ;  /* 0x0000000aff0e7299 */ /* 0x000fc40008011606 */
[----:B------:R-:W-:Y:S01]  /*3020*/  USEL UR17, UR36, UR12, !UP0 ;  /* 0x0000000c24117287 */ /* 0x000fe2000c000000 */
[----:B------:R-:W-:Y:S01]  /*3030*/  UMOV UR6, UR21 ;  /* 0x0000001500067c82 */ /* 0x000fe20008000000 */
[----:B------:R-:W-:Y:S02]  /*3040*/  USEL UR15, UR34, UR15, !UP0 ;  /* 0x0000000f220f7287 */ /* 0x000fe4000c000000 */
[----:B------:R-:W-:Y:S02]  /*3050*/  USHF.R.U32.HI UR7, URZ, UR10, UR6 ;  /* 0x0000000aff077299 */ /* 0x000fe40008011606 */
[----:B------:R-:W-:Y:S01]  /*3060*/  USEL UR14, UR33, UR14, !UP0 ;  /* 0x0000000e210e7287 */ /* 0x000fe2000c000000 */
[----:B------:R-:W-:Y:S01]  /*3070*/  UMOV UR6, UR23 ;  /* 0x0000001700067c82 */ /* 0x000fe20008000000 */
[----:B---3--:R-:W-:Y:S02]  /*3080*/  UIMAD.WIDE.U32 UR20, UR17, UR4, URZ ;  /* 0x00000004111472a5 */ /* 0x008fe4000f8e00ff */
[----:B------:R-:W-:-:S02]  /*3090*/  USHF.R.U32.HI UR19, URZ, UR10, UR6 ;  /* 0x0000000aff137299 */ /* 0x000fc40008011606 */
[----:B------:R-:W-:Y:S01]  /*30a0*/  UIMAD.WIDE.U32 UR22, UR16, UR4, URZ ;  /* 0x00000004101672a5 */ /* 0x000fe2000f8e00ff */
[----:B------:R-:W-:Y:S01]  /*30b0*/  UMOV UR6, UR25 ;  /* 0x0000001900067c82 */ /* 0x000fe20008000000 */
[----:B------:R-:W-:Y:S02]  /*30c0*/  USEL UR19, UR70, UR19, !UP0 ;  /* 0x0000001346137287 */ /* 0x000fe4000c000000 */
[----:B------:R-:W-:Y:S02]  /*30d0*/  USHF.R.U32.HI UR6, URZ, UR10, UR6 ;  /* 0x0000000aff067299 */ /* 0x000fe40008011606 */
[----:B------:R-:W-:Y:S02]  /*30e0*/  USEL UR10, UR32, UR7, !UP0 ;  /* 0x00000007200a7287 */ /* 0x000fe4000c000000 */
[----:B------:R-:W-:Y:S02]  /*30f0*/  USEL UR9, UR41, UR6, !UP0 ;  /* 0x0000000629097287 */ /* 0x000fe4000c000000 */
[----:B------:R-:W-:-:S02]  /*3100*/  UIMAD.WIDE.U32 UR6, UR18, UR4, URZ ;  /* 0x00000004120672a5 */ /* 0x000fc4000f8e00ff */
[----:B------:R-:W-:Y:S02]  /*3110*/  UIMAD.WIDE.U32 UR12, UR19, UR4, URZ ;  /* 0x00000004130c72a5 */ /* 0x000fe4000f8e00ff */
[----:B------:R-:W-:Y:S02]  /*3120*/  UIMAD.WIDE.U32 UR24, UR15, UR4, URZ ;  /* 0x000000040f1872a5 */ /* 0x000fe4000f8e00ff */
[----:B------:R-:W-:Y:S02]  /*3130*/  UIMAD.WIDE.U32 UR26, UR14, UR4, URZ ;  /* 0x000000040e1a72a5 */ /* 0x000fe4000f8e00ff */
[----:B------:R-:W-:Y:S02]  /*3140*/  UIMAD.WIDE.U32 UR30, UR10, UR4, URZ ;  /* 0x000000040a1e72a5 */ /* 0x000fe4000f8e00ff */
[----:B------:R-:W-:Y:S01]  /*3150*/  UIMAD.WIDE.U32 UR28, UR9, UR4, URZ ;  /* 0x00000004091c72a5 */ /* 0x000fe2000f8e00ff */
[----:B------:R-:W-:Y:S02]  /*3160*/  UMOV UR12, UR13 ;  /* 0x0000000d000c7c82 */ /* 0x000fe40008000000 */
[----:B------:R-:W-:Y:S01]  /*3170*/  UMOV UR4, UR7 ;  /* 0x0000000700047c82 */ /* 0x000fe20008000000 */
[----:B------:R-:W-:-:S02]  /*3180*/  USHF.R.U32.HI UR42, URZ, UR5, UR12 ;  /* 0x00000005ff2a7299 */ /* 0x000fc4000801160c */
[----:B------:R-:W-:Y:S01]  /*3190*/  USHF.R.U32.HI UR77, URZ, UR5, UR4 ;  /* 0x00000005ff4d7299 */ /* 0x000fe20008011604 */
[----:B------:R-:W3:Y:S02]  /*31a0*/  LDCU.64 UR12, c[0x0][0x4b0] ;  /* 0x00009600ff0c77ac */ /* 0x000ee40008000a00 */
[----:B------:R-:W-:Y:S01]  /*31b0*/  UMOV UR4, UR21 ;  /* 0x0000001500047c82 */ /* 0x000fe20008000000 */
[----:B------:R-:W3:Y:S01]  /*31c0*/  LDCU.64 UR6, c[0x0][0x4d0] ;  /* 0x00009a00ff0677ac */ /* 0x000ee20008000a00 */
[----:B------:R-:W-:Y:S02]  /*31d0*/  USHF.R.U32.HI UR69, URZ, UR5, UR4 ;  /* 0x00000005ff457299 */ /* 0x000fe40008011604 */
[----:B------:R-:W-:Y:S01]  /*31e0*/  UISETP.NE.AND UP0, UPT, UR11, 0x1, UPT ;  /* 0x000000010b00788c */ /* 0x000fe2000bf05270 */
[----:B------:R-:W-:Y:S01]  /*31f0*/  UMOV UR4, UR23 ;  /* 0x0000001700047c82 */ /* 0x000fe20008000000 */
[----:B------:R-:W-:Y:S02]  /*3200*/  UIADD3 UR24, UPT, UPT, -UR18, URZ, URZ ;  /* 0x000000ff12187290 */ /* 0x000fe4000fffe1ff */
[----:B------:R-:W-:-:S02]  /*3210*/  USHF.R.U32.HI UR61, URZ, UR5, UR4 ;  /* 0x00000005ff3d7299 */ /* 0x000fc40008011604 */
[----:B------:R-:W-:Y:S01]  /*3220*/  USEL UR49, UR19, UR42, !UP0 ;  /* 0x0000002a13317287 */ /* 0x000fe2000c000000 */
[----:B------:R-:W-:Y:S01]  /*3230*/  UMOV UR4, UR25 ;  /* 0x0000001900047c82 */ /* 0x000fe20008000000 */
[----:B------:R-:W-:Y:S02]  /*3240*/  UIADD3 UR22, UPT, UPT, -UR16, URZ, URZ ;  /* 0x000000ff10167290 */ /* 0x000fe4000fffe1ff */
[----:B------:R-:W-:Y:S02]  /*3250*/  USHF.R.U32.HI UR53, URZ, UR5, UR4 ;  /* 0x00000005ff357299 */ /* 0x000fe40008011604 */
[----:B------:R-:W-:Y:S01]  /*3260*/  IMAD.U32 R5, RZ, RZ, UR49 ;  /* 0x00000031ff057e24 */ /* 0x000fe2000f8e00ff */
[----:B------:R-:W-:Y:S01]  /*3270*/  UIADD3 UR23, UPT, UPT, -UR17, URZ, URZ ;  /* 0x000000ff11177290 */ /* 0x000fe2000fffe1ff */
[----:B------:R-:W-:Y:S01]  /*3280*/  UMOV UR4, UR27 ;  /* 0x0000001b00047c82 */ /* 0x000fe20008000000 */
[----:B------:R-:W-:Y:S02]  /*3290*/  UIADD3 UR21, UPT, UPT, -UR15, URZ, URZ ;  /* 0x000000ff0f157290 */ /* 0x000fe4000fffe1ff */
[----:B------:R-:W-:-:S02]  /*32a0*/  USHF.R.U32.HI UR45, URZ, UR5, UR4 ;  /* 0x00000005ff2d7299 */ /* 0x000fc40008011604 */
[----:B------:R-:W-:Y:S01]  /*32b0*/  UIADD3 UR20, UPT, UPT, -UR14, URZ, URZ ;  /* 0x000000ff0e147290 */ /* 0x000fe2000fffe1ff */
[----:B------:R-:W-:Y:S01]  /*32c0*/  UMOV UR4, UR31 ;  /* 0x0000001f00047c82 */ /* 0x000fe20008000000 */
[----:B------:R-:W-:Y:S02]  /*32d0*/  UIADD3 UR25, UPT, UPT, -UR19, URZ, URZ ;  /* 0x000000ff13197290 */ /* 0x000fe4000fffe1ff */
[----:B------:R-:W-:Y:S02]  /*32e0*/  USHF.R.U32.HI UR37, URZ, UR5, UR4 ;  /* 0x00000005ff257299 */ /* 0x000fe40008011604 */
[----:B------:R-:W-:Y:S01]  /*32f0*/  UIMAD UR75, UR8, UR24, UR40 ;  /* 0x00000018084b72a4 */ /* 0x000fe2000f8e0228 */
[----:B------:R-:W-:Y:S01]  /*3300*/  UMOV UR4, UR29 ;  /* 0x0000001d00047c82 */ /* 0x000fe20008000000 */
[----:B------:R-:W-:Y:S02]  /*3310*/  UIADD3 UR24, UPT, UPT, -UR49, URZ, URZ ;  /* 0x000000ff31187290 */ /* 0x000fe4000fffe1ff */
[----:B------:R-:W-:-:S02]  /*3320*/  USHF.R.U32.HI UR29, URZ, UR5, UR4 ;  /* 0x00000005ff1d7299 */ /* 0x000fc40008011604 */
[----:B------:R-:W-:Y:S02]  /*3330*/  UIADD3 UR4, UPT, UPT, -UR9, URZ, URZ ;  /* 0x000000ff09047290 */ /* 0x000fe4000fffe1ff */
[----:B------:R-:W-:Y:S02]  /*3340*/  USEL UR29, UR9, UR29, !UP0 ;  /* 0x0000001d091d7287 */ /* 0x000fe4000c000000 */
[----:B------:R-:W-:Y:S02]  /*3350*/  UIADD3 UR5, UPT, UPT, -UR10, URZ, URZ ;  /* 0x000000ff0a057290 */ /* 0x000fe4000fffe1ff */
[----:B------:R-:W-:Y:S02]  /*3360*/  UIMAD UR27, UR8, UR4, UR41 ;  /* 0x00000004081b72a4 */ /* 0x000fe4000f8e0229 */
[----:B------:R-:W-:Y:S02]  /*3370*/  UIMAD UR59, UR8, UR22, UR35 ;  /* 0x00000016083b72a4 */ /* 0x000fe4000f8e0223 */
[----:B------:R-:W-:-:S02]  /*3380*/  USEL UR37, UR10, UR37, !UP0 ;  /* 0x000000250a257287 */ /* 0x000fc4000c000000 */
[----:B------:R-:W-:Y:S02]  /*3390*/  UIADD3 UR4, UPT, UPT, -UR29, URZ, URZ ;  /* 0x000000ff1d047290 */ /* 0x000fe4000fffe1ff */
[----:B------:R-:W-:Y:S02]  /*33a0*/  UIMAD UR67, UR8, UR23, UR36 ;  /* 0x00000017084372a4 */ /* 0x000fe4000f8e0224 */
[----:B------:R-:W-:Y:S02]  /*33b0*/  UIMAD UR51, UR8, UR21, UR34 ;  /* 0x00000015083372a4 */ /* 0x000fe4000f8e0222 */
[----:B------:R-:W-:Y:S02]  /*33c0*/  UIMAD UR43, UR8, UR20, UR33 ;  /* 0x00000014082b72a4 */ /* 0x000fe4000f8e0221 */
[----:B------:R-:W-:Y:S02]  /*33d0*/  UIMAD UR35, UR8, UR5, UR32 ;  /* 0x00000005082372a4 */ /* 0x000fe4000f8e0220 */
[----:B------:R-:W-:-:S02]  /*33e0*/  UIMAD UR25, UR8, UR25, UR70 ;  /* 0x00000019081972a4 */ /* 0x000fc4000f8e0246 */
[----:B------:R-:W-:Y:S02]  /*33f0*/  UIMAD UR24, UR11, UR24, UR19 ;  /* 0x000000180b1872a4 */ /* 0x000fe4000f8e0213 */
[----:B------:R-:W-:Y:S02]  /*3400*/  USEL UR77, UR18, UR77, !UP0 ;  /* 0x0000004d124d7287 */ /* 0x000fe4000c000000 */
[----:B------:R-:W-:Y:S02]  /*3410*/  USEL UR69, UR17, UR69, !UP0 ;  /* 0x0000004511457287 */ /* 0x000fe4000c000000 */
[----:B------:R-:W-:Y:S02]  /*3420*/  USEL UR61, UR16, UR61, !UP0 ;  /* 0x0000003d103d7287 */ /* 0x000fe4000c000000 */
[----:B------:R-:W-:Y:S02]  /*3430*/  USEL UR53, UR15, UR53, !UP0 ;  /* 0x000000350f357287 */ /* 0x000fe4000c000000 */
[----:B------:R-:W-:-:S02]  /*3440*/  USEL UR45, UR14, UR45, !UP0 ;  /* 0x0000002d0e2d7287 */ /* 0x000fc4000c000000 */
[----:B------:R-:W-:Y:S02]  /*3450*/  UIADD3 UR5, UPT, UPT, -UR37, URZ, URZ ;  /* 0x000000ff25057290 */ /* 0x000fe4000fffe1ff */
[----:B------:R-:W-:Y:S02]  /*3460*/  UIMAD UR28, UR11, UR4, UR9 ;  /* 0x000000040b1c72a4 */ /* 0x000fe4000f8e0209 */
[----:B---3--:R-:W-:Y:S02]  /*3470*/  UIMAD UR9, UR25, UR12, UR6 ;  /* 0x0000000c190972a4 */ /* 0x008fe4000f8e0206 */
[----:B------:R-:W-:Y:S02]  /*3480*/  UIMAD UR75, UR75, UR12, UR6 ;  /* 0x0000000c4b4b72a4 */ /* 0x000fe4000f8e0206 */
[----:B------:R-:W-:Y:S02]  /*3490*/  UIMAD UR67, UR67, UR12, UR6 ;  /* 0x0000000c434372a4 */ /* 0x000fe4000f8e0206 */
[----:B------:R-:W-:Y:S01]  /*34a0*/  UIMAD UR59, UR59, UR12, UR6 ;  /* 0x0000000c3b3b72a4 */ /* 0x000fe2000f8e0206 */
[----:B-1----:R-:W-:Y:S01]  /*34b0*/  MOV R4, UR9 ;  /* 0x0000000900047c02 */ /* 0x002fe20008000f00 */
[----:B------:R-:W-:-:S02]  /*34c0*/  UIMAD UR51, UR51, UR12, UR6 ;  /* 0x0000000c333372a4 */ /* 0x000fc4000f8e0206 */
[----:B------:R-:W-:Y:S02]  /*34d0*/  UIMAD UR43, UR43, UR12, UR6 ;  /* 0x0000000c2b2b72a4 */ /* 0x000fe4000f8e0206 */
[----:B------:R-:W-:Y:S02]  /*34e0*/  UIMAD UR35, UR35, UR12, UR6 ;  /* 0x0000000c232372a4 */ /* 0x000fe4000f8e0206 */
[----:B------:R-:W-:Y:S02]  /*34f0*/  UIMAD UR27, UR27, UR12, UR6 ;  /* 0x0000000c1b1b72a4 */ /* 0x000fe4000f8e0206 */
[----:B------:R-:W-:Y:S02]  /*3500*/  UIMAD UR6, UR24, UR13, UR7 ;  /* 0x0000000d180672a4 */ /* 0x000fe4000f8e0207 */
[----:B------:R-:W-:Y:S02]  /*3510*/  UIADD3 UR23, UPT, UPT, -UR77, URZ, URZ ;  /* 0x000000ff4d177290 */ /* 0x000fe4000fffe1ff */
[----:B------:R-:W-:-:S02]  /*3520*/  UIADD3 UR22, UPT, UPT, -UR69, URZ, URZ ;  /* 0x000000ff45167290 */ /* 0x000fc4000fffe1ff */
[----:B------:R-:W-:Y:S01]  /*3530*/  UIADD3 UR21, UPT, UPT, -UR61, URZ, URZ ;  /* 0x000000ff3d157290 */ /* 0x000fe2000fffe1ff */
[----:B------:R-:W-:Y:S01]  /*3540*/  IMAD.U32 R6, RZ, RZ, UR6 ;  /* 0x00000006ff067e24 */ /* 0x000fe2000f8e00ff */
[----:B------:R-:W-:Y:S02]  /*3550*/  UIADD3 UR20, UPT, UPT, -UR53, URZ, URZ ;  /* 0x000000ff35147290 */ /* 0x000fe4000fffe1ff */
[----:B------:R-:W-:Y:S02]  /*3560*/  UIADD3 UR8, UPT, UPT, -UR45, URZ, URZ ;  /* 0x000000ff2d087290 */ /* 0x000fe4000fffe1ff */
[----:B------:R-:W-:Y:S02]  /*3570*/  UIMAD UR23, UR11, UR23, UR18 ;  /* 0x000000170b1772a4 */ /* 0x000fe4000f8e0212 */
[----:B------:R-:W-:Y:S02]  /*3580*/  UIMAD UR22, UR11, UR22, UR17 ;  /* 0x000000160b1672a4 */ /* 0x000fe4000f8e0211 */
[----:B------:R-:W-:-:S02]  /*3590*/  UIMAD UR21, UR11, UR21, UR16 ;  /* 0x000000150b1572a4 */ /* 0x000fc4000f8e0210 */
[----:B------:R-:W-:Y:S02]  /*35a0*/  UIMAD UR20, UR11, UR20, UR15 ;  /* 0x000000140b1472a4 */ /* 0x000fe4000f8e020f */
[----:B------:R-:W-:Y:S02]  /*35b0*/  UIMAD UR8, UR11, UR8, UR14 ;  /* 0x000000080b0872a4 */ /* 0x000fe4000f8e020e */
[----:B------:R-:W-:Y:S01]  /*35c0*/  UIMAD UR36, UR11, UR5, UR10 ;  /* 0x000000050b2472a4 */ /* 0x000fe2000f8e020a */
[----:B------:R-:W1:Y:S01]  /*35d0*/  LDCU UR70, c[0x0][0x390] ;  /* 0x00007200ff4677ac */ /* 0x000e620008000800 */
[----:B------:R-:W3:Y:S01]  /*35e0*/  LDCU.64 UR14, c[0x0][0x4b8] ;  /* 0x00009700ff0e77ac */ /* 0x000ee20008000a00 */
[----:B------:R-:W4:Y:S01]  /*35f0*/  LDCU.64 UR4, c[0x0][0x4d8] ;  /* 0x00009b00ff0477ac */ /* 0x000f220008000a00 */
[----:B------:R-:W-:Y:S02]  /*3600*/  UIMAD UR76, UR23, UR13, UR7 ;  /* 0x0000000d174c72a4 */ /* 0x000fe4000f8e0207 */
[----:B------:R-:W-:-:S02]  /*3610*/  UIMAD UR68, UR22, UR13, UR7 ;  /* 0x0000000d164472a4 */ /* 0x000fc4000f8e0207 */
[----:B------:R-:W-:Y:S02]  /*3620*/  UIMAD UR60, UR21, UR13, UR7 ;  /* 0x0000000d153c72a4 */ /* 0x000fe4000f8e0207 */
[----:B------:R-:W-:Y:S02]  /*3630*/  UIMAD UR52, UR20, UR13, UR7 ;  /* 0x0000000d143472a4 */ /* 0x000fe4000f8e0207 */
[----:B------:R-:W-:Y:S02]  /*3640*/  UIMAD UR44, UR8, UR13, UR7 ;  /* 0x0000000d082c72a4 */ /* 0x000fe4000f8e0207 */
[----:B------:R-:W-:Y:S02]  /*3650*/  UIMAD UR36, UR36, UR13, UR7 ;  /* 0x0000000d242472a4 */ /* 0x000fe4000f8e0207 */
[----:B------:R-:W-:Y:S01]  /*3660*/  UIMAD UR28, UR28, UR13, UR7 ;  /* 0x0000000d1c1c72a4 */ /* 0x000fe2000f8e0207 */
[----:B------:R-:W-:Y:S01]  /*3670*/  UMOV UR24, UR55 ;  /* 0x0000003700187c82 */ /* 0x000fe20008000000 */
[----:B------:R-:W-:-:S10]  /*3680*/  UMOV UR54, UR48 ;  /* 0x0000003000367c82 */ /* 0x000fd40008000000 */
.L_x_35:
[----:B------:R-:W-:Y:S01]  /*3690*/  @!P3 MOV R19, 0xc000 ;  /* 0x0000c0000013b802 */ /* 0x000fe20000000f00 */
[----:B------:R-:W-:Y:S01]  /*36a0*/  ULEA UR6, UR24, UR47, 0x3 ;  /* 0x0000002f18067291 */ /* 0x000fe2000f8e18ff */
[----:B--2---:R-:W-:Y:S11]  /*36b0*/  @P0 BRA `(.L_x_30) ;  /* 0x0000000000100947 */ /* 0x004ff60003800000 */
[----:B------:R-:W-:Y:S04]  /*36c0*/  MOV R18, UR46 ;  /* 0x0000002e00127c02 */ /* 0x000fe80008000f00 */
[----:B------:R-:W-:Y:S04]  /*36d0*/  SHF.L.U32 R21, R18, 0x1f, RZ ;  /* 0x0000001f12157819 */ /* 0x000fe800000006ff */
[----:B------:R-:W2:Y:S02]  /*36e0*/  SYNCS.PHASECHK.TRANS64.TRYWAIT P0, [UR6+0x40], R21 ;  /* 0x00004015ff0075a7 */ /* 0x000ea40008001106 */
[----:B--2---:R-:W-:Y:S05]  /*36f0*/  @!P0 BRA `(.L_x_31) ;  /* 0x0000006c00188947 */ /* 0x004fea0003800000 */
.L_x_30:
[----:B------:R1:W-:Y:S01]  /*3700*/  @!P3 SYNCS.ARRIVE.TRANS64 RZ, [UR6], R19 ;  /* 0x00000013ffffb9a7 */ /* 0x0003e20008000006 */
[----:B------:R-:W-:Y:S04]  /*3710*/  ULOP3.LUT UR7, UR71, 0x2, URZ, 0xfc, !UPT ;  /* 0x0000000247077892 */ /* 0x000fe8000f8efcff */
[----:B------:R-:W-:Y:S09]  /*3720*/  UISETP.NE.AND UP0, UPT, UR7, 0x2, UPT ;  /* 0x000000020700788c */ /* 0x000ff2000bf05270 */
[----:B------:R-:W-:Y:S05]  /*3730*/  BRA.U UP0, `(.L_x_32) ;  /* 0x0000000100047547 */ /* 0x000fea000b800000 */
[----:B-1-34-:R-:W-:Y:S05]  /*3740*/  BPT.TRAP 0x1 ;  /* 0x000000040000795c */ /* 0x01afea0000300000 */
.L_x_32:
[----:B------:R-:W-:Y:S04]  /*3750*/  BSSY.RECONVERGENT B0, `(.L_x_33) ;  /* 0x0000003000007945 */ /* 0x000fe80003800200 */
[----:B------:R-:W-:Y:S05]  /*3760*/  @P2 BRA `(.L_x_34) ;  /* 0x0000000000042947 */ /* 0x000fea0003800000 */
[----:B-1-34-:R-:W-:Y:S05]  /*3770*/  BPT.TRAP 0x1 ;  /* 0x000000040000795c */ /* 0x01afea0000300000 */
.L_x_34:
[----:B-1-34-:R-:W-:Y:S05]  /*3780*/  BSYNC.RECONVERGENT B0 ;  /* 0x0000000000007941 */ /* 0x01afea0003800200 */
.L_x_33:
[----:B------:R-:W-:Y:S01]  /*3790*/  UIADD3 UR8, UPT, UPT, UR24, 0x1, URZ ;  /* 0x0000000118087890 */ /* 0x000fe2000fffe0ff */
[----:B------:R-:W-:Y:S01]  /*37a0*/  R2UR UR25, R0 ;  /* 0x00000000001972ca */ /* 0x000fe200000e0000 */
[----:B------:R-:W-:Y:S01]  /*37b0*/  ULOP3.LUT UR33, UR6, 0xfefffff8, URZ, 0xc0, !UPT ;  /* 0xfefffff806217892 */ /* 0x000fe2000f8ec0ff */
[----:B------:R-:W-:Y:S01]  /*37c0*/  R2UR UR10, R2 ;  /* 0x00000000020a72ca */ /* 0x000fe200000e0000 */
[----:B------:R-:W-:Y:S01]  /*37d0*/  UISETP.NE.AND UP0, UPT, UR8, 0x8, UPT ;  /* 0x000000080800788c */ /* 0x000fe2000bf05270 */
[----:B------:R-:W-:Y:S01]  /*37e0*/  MOV.SPILL R26, UR37 ;  /* 0x00000025001a7c02 */ /* 0x000fe20009000f00 */
[----:B------:R-:W1:Y:S01]  /*37f0*/  LDCU.64 UR12, c[0x0][0x348] ;  /* 0x00006900ff0c77ac */ /* 0x000e620008000a00 */
[----:B------:R-:W-:Y:S02]  /*3800*/  R2UR UR37, R5 ;  /* 0x00000000052572ca */ /* 0x000fe400000e0000 */
[----:B------:R-:W-:Y:S01]  /*3810*/  MOV.SPILL R25, UR36 ;  /* 0x0000002400197c02 */ /* 0x000fe20009000f00 */
[----:B------:R-:W-:Y:S01]  /*3820*/  USEL UR55, UR8, URZ, UP0 ;  /* 0x000000ff08377287 */ /* 0x000fe20008000000 */
[----:B------:R-:W-:Y:S01]  /*3830*/  R2UR UR36, R6 ;  /* 0x00000000062472ca */ /* 0x000fe200000e0000 */
[----:B------:R-:W-:Y:S01]  /*3840*/  USHF.L.U32 UR7, UR38, 0x6, URZ ;  /* 0x0000000626077899 */ /* 0x000fe200080006ff */
[----:B-----5:R-:W-:Y:S01]  /*3850*/  MOV.SPILL R24, UR35 ;  /* 0x0000002300187c02 */ /* 0x020fe20009000f00 */
[----:B------:R-:W-:Y:S01]  /*3860*/  ULEA UR8, UR55, UR47, 0x3 ;  /* 0x0000002f37087291 */ /* 0x000fe2000f8e18ff */
[----:B------:R-:W-:Y:S01]  /*3870*/  R2UR UR35, R4 ;  /* 0x00000000042372ca */ /* 0x000fe200000e0000 */
[----:B------:R-:W-:Y:S01]  /*3880*/  USEL UR9, URZ, 0x1, UP0 ;  /* 0x00000001ff097887 */ /* 0x000fe20008000000 */
[----:B------:R-:W-:Y:S01]  /*3890*/  MOV.SPILL R20, UR69 ;  /* 0x0000004500147c02 */ /* 0x000fe20009000f00 */
[----:B------:R-:W-:Y:S01]  /*38a0*/  ULEA UR26, UR24, UR47, 0xe ;  /* 0x0000002f181a7291 */ /* 0x000fe2000f8e70ff */
[----:B------:R-:W-:Y:S01]  /*38b0*/  IMAD.U32 R23, RZ, RZ, UR7 ;  /* 0x00000007ff177e24 */ /* 0x000fe2000f8e00ff */
[----:B------:R-:W-:Y:S01]  /*38c0*/  UIMAD UR7, UR25, UR14, UR4 ;  /* 0x0000000e190772a4 */ /* 0x000fe2000f8e0204 */
[----:B------:R-:W-:Y:S01]  /*38d0*/  MOV.SPILL R19, UR68 ;  /* 0x0000004400137c02 */ /* 0x000fe20009000f00 */
[----:B------:R-:W-:Y:S01]  /*38e0*/  UIMAD UR6, UR10, UR15, UR5 ;  /* 0x0000000f0a0672a4 */ /* 0x000fe2000f8e0205 */
[----:B--2---:R-:W-:Y:S01]  /*38f0*/  MOV.SPILL R18, UR67 ;  /* 0x0000004300127c02 */ /* 0x004fe20009000f00 */
[----:B------:R-:W-:Y:S01]  /*3900*/  ULOP3.LUT UR46, UR46, UR9, URZ, 0x3c, !UPT ;  /* 0x000000092e2e7292 */ /* 0x000fe2000f8e3cff */
[----:B------:R-:W-:Y:S01]  /*3910*/  R2UR UR34, R23 ;  /* 0x00000000172272ca */ /* 0x000fe200000e0000 */
[----:B-1----:R-:W-:Y:S01]  /*3920*/  UIADD3 UR22, UP1, UPT, UR12, 0x80, URZ ;  /* 0x000000800c167890 */ /* 0x002fe2000ff3e0ff */
[----:B------:R-:W-:Y:S01]  /*3930*/  MOV.SPILL R27, UR38 ;  /* 0x00000026001b7c02 */ /* 0x000fe20009000f00 */
[----:B------:R-:W-:Y:S01]  /*3940*/  UPRMT UR6, UR7, 0x40, UR6 ;  /* 0x0000004007067896 */ /* 0x000fe20008000006 */
[----:B------:R-:W-:Y:S01]  /*3950*/  MOV.SPILL R21, UR70 ;  /* 0x0000004600157c02 */ /* 0x000fe20009000f00 */
[----:B------:R-:W-:Y:S01]  /*3960*/  UIADD3.X UR23, UPT, UPT, URZ, UR13, URZ, UP1, !UPT ;  /* 0x0000000dff177290 */ /* 0x000fe20008ffe4ff */
[----:B------:R-:W-:Y:S01]  /*3970*/  IMAD.U32 R23, RZ, RZ, UR46 ;  /* 0x0000002eff177e24 */ /* 0x000fe2000f8e00ff */
[----:B------:R-:W-:Y:S01]  /*3980*/  UIADD3 UR32, UPT, UPT, UR26, 0x6400, URZ ;  /* 0x000064001a207890 */ /* 0x000fe2000fffe0ff */
[----:B------:R-:W-:Y:S01]  /*3990*/  R2UR.FILL UR38, R27 ;  /* 0x000000001b2672ca */ /* 0x000fe200004e0000 */
[----:B------:R-:W-:Y:S01]  /*39a0*/  UPRMT UR6, UR6, 0x5410, URZ ;  /* 0x0000541006067896 */ /* 0x000fe200080000ff */
[----:B------:R-:W-:Y:S01]  /*39b0*/  R2UR.FILL UR70, R21 ;  /* 0x00000000154672ca */ /* 0x000fe200004e0000 */
[----:B------:R-:W-:Y:S01]  /*39c0*/  UMOV UR62, 0x0 ;  /* 0x00000000003e7882 */ /* 0x000fe20000000000 */
[----:B------:R-:W-:Y:S01]  /*39d0*/  SHF.L.U32 R29, R23, 0x1f, RZ ;  /* 0x0000001f171d7819 */ /* 0x000fe200000006ff */
[----:B------:R-:W-:Y:S01]  /*39e0*/  UMOV UR63, 0x10000000 ;  /* 0x10000000003f7882 */ /* 0x000fe20000000000 */
[----:B------:R-:W-:Y:S01]  /*39f0*/  UIADD3 UR66, UPT, UPT, UR34, 0x20, URZ ;  /* 0x0000002022427890 */ /* 0x000fe2000fffe0ff */
[----:B------:R-:W-:Y:S01]  /*3a00*/  MOV.SPILL R22, UR71 ;  /* 0x0000004700167c02 */ /* 0x000fe20009000f00 */
[----:B------:R-:W-:Y:S01]  /*3a10*/  UIADD3 UR64, UPT, UPT, UR26, 0x6800, URZ ;  /* 0x000068001a407890 */ /* 0x000fe2000fffe0ff */
[----:B------:R1:W2:Y:S01]  /*3a20*/  SYNCS.PHASECHK.TRANS64.TRYWAIT P0, [UR8+0x40], R29 ;  /* 0x0000401dff0075a7 */ /* 0x0002a20008001108 */
[----:B------:R3:W-:Y:S01]  /*3a30*/  UTMALDG.4D.IM2COL.2CTA [UR32], [UR22], UR6, desc[UR62] ;  /* 0x00003e20160073b4 */ /* 0x0007e20008259006 */
[----:B------:R-:W-:Y:S01]  /*3a40*/  UMOV UR67, UR35 ;  /* 0x0000002300437c82 */ /* 0x000fe20008000000 */
[----:B------:R-:W-:Y:S01]  /*3a50*/  UMOV UR68, UR36 ;  /* 0x0000002400447c82 */ /* 0x000fe20008000000 */
[----:B------:R-:W-:Y:S01]  /*3a60*/  UMOV UR69, UR37 ;  /* 0x0000002500457c82 */ /* 0x000fe20008000000 */
[----:B------:R-:W-:Y:S01]  /*3a70*/  UMOV UR65, UR33 ;  /* 0x0000002100417c82 */ /* 0x000fe20008000000 */
[----:B------:R-:W-:Y:S01]  /*3a80*/  UIADD3 UR72, UPT, UPT, UR26, 0x6c00, URZ ;  /* 0x00006c001a487890 */ /* 0x000fe2000fffe0ff */
[----:B------:R-:W-:Y:S01]  /*3a90*/  MOV.SPILL R28, UR39 ;  /* 0x00000027001c7c02 */ /* 0x000fe20009000f00 */
[----:B------:R-:W-:Y:S01]  /*3aa0*/  UIADD3 UR16, UPT, UPT, UR26, 0x7000, URZ ;  /* 0x000070001a107890 */ /* 0x000fe2000fffe0ff */
        /* <DEDUP_REMOVED lines=8> */
[----:B------:R4:W-:Y:S01]  /*3b30*/  UTMALDG.4D.IM2COL.2CTA [UR72], [UR22], UR6, desc[UR62] ;  /* 0x00003e48160073b4 */ /* 0x0009e20008259006 */
[----:B------:R-:W-:Y:S01]  /*3b40*/  UMOV UR7, UR66 ;  /* 0x0000004200077c82 */ /* 0x000fe20008000000 */
[----:B------:R-:W-:Y:S01]  /*3b50*/  UMOV UR17, UR8 ;  /* 0x0000000800117c82 */ /* 0x000fe20008000000 */
[----:B------:R-:W-:Y:S01]  /*3b60*/  UMOV UR18, UR7 ;  /* 0x0000000700127c82 */ /* 0x000fe20008000000 */
[----:B------:R-:W-:Y:S01]  /*3b70*/  UIADD3 UR56, UPT, UPT, UR26, 0x7c00, URZ ;  /* 0x00007c001a387890 */ /* 0x000fe2000fffe0ff */
[----:B------:R-:W-:Y:S01]  /*3b80*/  R2UR.FILL UR39, R28 ;  /* 0x000000001c2772ca */ /* 0x000fe200004e0000 */
[----:B------:R-:W-:Y:S01]  /*3b90*/  UIADD3 UR48, UPT, UPT, UR26, 0x8400, URZ ;  /* 0x000084001a307890 */ /* 0x000fe2000fffe0ff */
[----:B------:R-:W-:Y:S01]  /*3ba0*/  R2UR.FILL UR71, R22 ;  /* 0x00000000164772ca */ /* 0x000fe200004e0000 */
[----:B------:R1:W-:Y:S01]  /*3bb0*/  UTMALDG.4D.IM2COL.2CTA [UR16], [UR22], UR6, desc[UR62] ;  /* 0x00003e10160073b4 */ /* 0x0003e20008259006 */
[----:B------:R-:W-:Y:S01]  /*3bc0*/  UIADD3 UR40, UPT, UPT, UR26, 0x8c00, URZ ;  /* 0x00008c001a287890 */ /* 0x000fe2000fffe0ff */
[----:B---3--:R-:W-:Y:S01]  /*3bd0*/  R2UR.FILL UR37, R26 ;  /* 0x000000001a2572ca */ /* 0x008fe200004e0000 */
[----:B------:R-:W-:Y:S01]  /*3be0*/  UIADD3 UR32, UPT, UPT, UR26, 0x9400, URZ ;  /* 0x000094001a207890 */ /* 0x000fe2000fffe0ff */
[----:B------:R-:W-:Y:S02]  /*3bf0*/  R2UR.FILL UR36, R25 ;  /* 0x00000000192472ca */ /* 0x000fe400004e0000 */
[----:B------:R-:W-:Y:S02]  /*3c00*/  R2UR.FILL UR35, R24 ;  /* 0x00000000182372ca */ /* 0x000fe400004e0000 */
[----:B----4-:R-:W-:Y:S01]  /*3c10*/  R2UR.FILL UR69, R20 ;  /* 0x00000000144572ca */ /* 0x010fe200004e0000 */
[----:B------:R-:W-:Y:S01]  /*3c20*/  UIADD3 UR64, UPT, UPT, UR26, 0x7400, URZ ;  /* 0x000074001a407890 */ /* 0x000fe2000fffe0ff */
[----:B------:R-:W-:Y:S02]  /*3c30*/  R2UR.FILL UR68, R19 ;  /* 0x00000000134472ca */ /* 0x000fe400004e0000 */
[----:B------:R-:W-:Y:S01]  /*3c40*/  R2UR.FILL UR67, R18 ;  /* 0x00000000124372ca */ /* 0x000fe200004e0000 */
[----:B------:R-:W-:Y:S01]  /*3c50*/  USHF.L.U32 UR74, UR38, 0x6, URZ ;  /* 0x00000006264a7899 */ /* 0x000fe200080006ff */
[----:B------:R-:W-:Y:S01]  /*3c60*/  UMOV UR73, UR8 ;  /* 0x0000000800497c82 */ /* 0x000fe20008000000 */
[----:B------:R-:W-:Y:S01]  /*3c70*/  UIADD3 UR8, UPT, UPT, UR26, 0x7800, URZ ;  /* 0x000078001a087890 */ /* 0x000fe2000fffe0ff */
[----:B------:R-:W-:Y:S01]  /*3c80*/  UMOV UR65, UR73 ;  /* 0x0000004900417c82 */ /* 0x000fe20008000000 */
[----:B------:R-:W-:Y:S03]  /*3c90*/  UMOV UR72, UR10 ;  /* 0x0000000a00487c82 */ /* 0x000fe60008000000 */
[----:B------:R-:W-:Y:S01]  /*3ca0*/  UMOV UR66, UR74 ;  /* 0x0000004a00427c82 */ /* 0x000fe20008000000 */
[----:B------:R-:W-:Y:S04]  /*3cb0*/  UMOV UR57, UR73 ;  /* 0x0000004900397c82 */ /* 0x000fe80008000000 */
[----:B------:R3:W-:Y:S01]  /*3cc0*/  UTMALDG.4D.IM2COL.2CTA [UR64], [UR22], UR6, desc[UR62] ;  /* 0x00003e40160073b4 */ /* 0x0007e20008259006 */
[----:B------:R-:W-:Y:S01]  /*3cd0*/  UMOV UR11, UR67 ;  /* 0x00000043000b7c82 */ /* 0x000fe20008000000 */
[----:B------:R-:W-:Y:S01]  /*3ce0*/  UMOV UR12, UR68 ;  /* 0x00000044000c7c82 */ /* 0x000fe20008000000 */
[----:B------:R-:W-:Y:S01]  /*3cf0*/  UMOV UR13, UR69 ;  /* 0x00000045000d7c82 */ /* 0x000fe20008000000 */
[----:B------:R-:W-:Y:S01]  /*3d00*/  UMOV UR9, UR73 ;  /* 0x0000004900097c82 */ /* 0x000fe20008000000 */
[----:B------:R-:W-:Y:S01]  /*3d10*/  UMOV UR58, UR74 ;  /* 0x0000004a003a7c82 */ /* 0x000fe20008000000 */
[----:B-1----:R-:W-:Y:S01]  /*3d20*/  UIADD3 UR16, UPT, UPT, UR26, 0x8000, URZ ;  /* 0x000080001a107890 */ /* 0x002fe2000fffe0ff */
[----:B------:R-:W-:Y:S01]  /*3d30*/  UMOV UR19, UR59 ;  /* 0x0000003b00137c82 */ /* 0x000fe20008000000 */
        /* <DEDUP_REMOVED lines=9> */
[----:B---3--:R-:W-:Y:S01]  /*3dd0*/  UMOV UR66, UR7 ;  /* 0x0000000700427c82 */ /* 0x008fe20008000000 */
[----:B------:R-:W1:Y:S01]  /*3de0*/  LDCU.64 UR64, c[0x0][0x348] ;  /* 0x00006900ff4077ac */ /* 0x000e620008000a00 */
[----:B------:R-:W-:Y:S01]  /*3df0*/  UMOV UR10, UR66 ;  /* 0x00000042000a7c82 */ /* 0x000fe20008000000 */
[----:B------:R-:W-:Y:S01]  /*3e00*/  UMOV UR18, UR66 ;  /* 0x0000004200127c82 */ /* 0x000fe20008000000 */
[----:B------:R3:W-:Y:S01]  /*3e10*/  UTMALDG.4D.IM2COL.2CTA [UR8], [UR22], UR6, desc[UR62] ;  /* 0x00003e08160073b4 */ /* 0x0007e20008259006 */
[----:B------:R-:W-:Y:S01]  /*3e20*/  UIADD3 UR7, UPT, UPT, UR72, 0x1, URZ ;  /* 0x0000000148077890 */ /* 0x000fe2000fffe0ff */
[----:B------:R4:W-:Y:S01]  /*3e30*/  UTMALDG.4D.IM2COL.2CTA [UR56], [UR22], UR6, desc[UR62] ;  /* 0x00003e38160073b4 */ /* 0x0009e20008259006 */
[----:B-1----:R-:W-:Y:S01]  /*3e40*/  UIADD3 UR30, UP0, UPT, UR64, 0x180, URZ ;  /* 0x00000180401e7890 */ /* 0x002fe2000ff1e0ff */
[----:B------:R1:W-:Y:S03]  /*3e50*/  UTMALDG.4D.IM2COL.2CTA [UR16], [UR22], UR6, desc[UR62] ;  /* 0x00003e10160073b4 */ /* 0x0003e60008259006 */
[----:B------:R-:W-:Y:S01]  /*3e60*/  UIADD3.X UR31, UPT, UPT, URZ, UR65, URZ, UP0, !UPT ;  /* 0x00000041ff1f7290 */ /* 0x000fe200087fe4ff */
[----:B------:R-:W-:Y:S01]  /*3e70*/  UTMALDG.4D.IM2COL.2CTA [UR48], [UR22], UR6, desc[UR62] ;  /* 0x00003e30160073b4 */ /* 0x000fe20008259006 */
[----:B---3--:R-:W-:Y:S01]  /*3e80*/  UIADD3 UR8, UPT, UPT, UR26, 0x8800, URZ ;  /* 0x000088001a087890 */ /* 0x008fe2000fffe0ff */
[----:B------:R-:W-:Y:S01]  /*3e90*/  UMOV UR11, UR51 ;  /* 0x00000033000b7c82 */ /* 0x000fe20008000000 */
[----:B------:R-:W-:Y:S01]  /*3ea0*/  UMOV UR12, UR52 ;  /* 0x00000034000c7c82 */ /* 0x000fe20008000000 */
[----:B------:R-:W-:Y:S01]  /*3eb0*/  UMOV UR13, UR53 ;  /* 0x00000035000d7c82 */ /* 0x000fe20008000000 */
[----:B----4-:R-:W3:Y:S05]  /*3ec0*/  LDCU UR57, c[0x0][0x38c] ;  /* 0x00007180ff3977ac */ /* 0x010eea0008000800 */
[----:B------:R4:W-:Y:S01]  /*3ed0*/  UTMALDG.4D.IM2COL.2CTA [UR8], [UR22], UR6, desc[UR62] ;  /* 0x00003e08160073b4 */ /* 0x0009e20008259006 */
[----:B------:R-:W-:Y:S01]  /*3ee0*/  UMOV UR58, UR25 ;  /* 0x00000019003a7c82 */ /* 0x000fe20008000000 */
[----:B------:R-:W-:Y:S01]  /*3ef0*/  UMOV UR25, UR73 ;  /* 0x0000004900197c82 */ /* 0x000fe20008000000 */
[----:B-1----:R-:W-:Y:S01]  /*3f00*/  UIADD3 UR16, UPT, UPT, UR26, 0x9000, URZ ;  /* 0x000090001a107890 */ /* 0x002fe2000fffe0ff */
[----:B------:R1:W-:Y:S01]  /*3f10*/  UTMALDG.4D.IM2COL.2CTA [UR40], [UR22], UR6, desc[UR62] ;  /* 0x00003e28160073b4 */ /* 0x0003e20008259006 */
[----:B------:R-:W-:Y:S01]  /*3f20*/  UMOV UR19, UR43 ;  /* 0x0000002b00137c82 */ /* 0x000fe20008000000 */
[----:B------:R-:W-:Y:S01]  /*3f30*/  UMOV UR20, UR44 ;  /* 0x0000002c00147c82 */ /* 0x000fe20008000000 */
[----:B------:R-:W-:Y:S05]  /*3f40*/  UMOV UR21, UR45 ;  /* 0x0000002d00157c82 */ /* 0x000fea0008000000 */
[----:B------:R2:W-:Y:S01]  /*3f50*/  UTMALDG.4D.IM2COL.2CTA [UR16], [UR22], UR6, desc[UR62] ;  /* 0x00003e10160073b4 */ /* 0x0005e20008259006 */
[----:B------:R-:W-:Y:S01]  /*3f60*/  UTMALDG.4D.IM2COL.2CTA [UR32], [UR22], UR6, desc[UR62] ;  /* 0x00003e20160073b4 */ /* 0x000fe20008259006 */
[----:B----4-:R-:W-:Y:S01]  /*3f70*/  UIADD3 UR8, UPT, UPT, UR26, 0x9800, URZ ;  /* 0x000098001a087890 */ /* 0x010fe2000fffe0ff */
[----:B------:R-:W-:Y:S01]  /*3f80*/  UMOV UR11, UR35 ;  /* 0x00000023000b7c82 */ /* 0x000fe20008000000 */
[----:B------:R-:W-:Y:S01]  /*3f90*/  UMOV UR12, UR36 ;  /* 0x00000024000c7c82 */ /* 0x000fe20008000000 */
[----:B------:R-:W-:Y:S01]  /*3fa0*/  UMOV UR13, UR37 ;  /* 0x00000025000d7c82 */ /* 0x000fe20008000000 */
[----:B-1----:R-:W-:Y:S05]  /*3fb0*/  UIADD3 UR40, UPT, UPT, UR58, 0x1, URZ ;  /* 0x000000013a287890 */ /* 0x002fea000fffe0ff */
[----:B------:R1:W-:Y:S01]  /*3fc0*/  UTMALDG.4D.IM2COL.2CTA [UR8], [UR22], UR6, desc[UR62] ;  /* 0x00003e08160073b4 */ /* 0x0003e20008259006 */
[----:B---3--:R-:W-:Y:S02]  /*3fd0*/  UISETP.NE.AND UP1, UPT, UR40, UR57, UPT ;  /* 0x000000392800728c */ /* 0x008fe4000bf25270 */
[----:B--2---:R-:W-:Y:S01]  /*3fe0*/  UIADD3 UR16, UPT, UPT, UR26, 0xa000, URZ ;  /* 0x0000a0001a107890 */ /* 0x004fe2000fffe0ff */
[----:B------:R-:W-:Y:S01]  /*3ff0*/  UMOV UR19, UR27 ;  /* 0x0000001b00137c82 */ /* 0x000fe20008000000 */
[----:B------:R-:W-:Y:S01]  /*4000*/  UMOV UR20, UR28 ;  /* 0x0000001c00147c82 */ /* 0x000fe20008000000 */
[----:B------:R-:W-:Y:S06]  /*4010*/  UMOV UR21, UR29 ;  /* 0x0000001d00157c82 */ /* 0x000fec0008000000 */
[----:B------:R-:W-:Y:S04]  /*4020*/  @UP1 UIADD3 UR7, UPT, UPT, UR72, URZ, URZ ;  /* 0x000000ff48071290 */ /* 0x000fe8000fffe0ff */
[----:B------:R-:W-:Y:S04]  /*4030*/  UISETP.NE.AND UP0, UPT, UR7, UR70, UPT ;  /* 0x000000460700728c */ /* 0x000fe8000bf05270 */
[----:B------:R-:W-:Y:S06]  /*4040*/  USEL UR7, UR7, URZ, UP0 ;  /* 0x000000ff07077287 */ /* 0x000fec0008000000 */
[----:B------:R-:W-:Y:S01]  /*4050*/  IMAD.U32 R2, RZ, RZ, UR7 ;  /* 0x00000007ff027e24 */ /* 0x000fe2000f8e00ff */
[----:B-1----:R-:W-:Y:S01]  /*4060*/  ULEA UR8, UR24, UR47, 0xd ;  /* 0x0000002f18087291 */ /* 0x002fe2000f8e68ff */
[----:B------:R-:W-:Y:S01]  /*4070*/  R2UR UR10, R7 ;  /* 0x00000000070a72ca */ /* 0x000fe200000e0000 */
[----:B------:R-:W-:Y:S02]  /*4080*/  UIADD3 UR24, UPT, UPT, UR26, 0x9c00, URZ ;  /* 0x00009c001a187890 */ /* 0x000fe4000fffe0ff */
[----:B------:R-:W-:Y:S01]  /*4090*/  UIADD3 UR8, UPT, UPT, UR8, 0x26400, URZ ;  /* 0x0002640008087890 */ /* 0x000fe2000fffe0ff */
[----:B------:R-:W-:Y:S01]  /*40a0*/  UMOV UR26, UR74 ;  /* 0x0000004a001a7c82 */ /* 0x000fe20008000000 */
[----:B------:R-:W-:Y:S01]  /*40b0*/  UMOV UR12, UR58 ;  /* 0x0000003a000c7c82 */ /* 0x000fe20008000000 */
[----:B------:R-:W-:Y:S01]  /*40c0*/  UMOV UR13, UR72 ;  /* 0x00000048000d7c82 */ /* 0x000fe20008000000 */
[----:B------:R-:W-:Y:S03]  /*40d0*/  UMOV UR11, UR74 ;  /* 0x0000004a000b7c82 */ /* 0x000fe60008000000 */
[----:B------:R1:W-:Y:S01]  /*40e0*/  UTMALDG.4D.IM2COL.2CTA [UR24], [UR22], UR6, desc[UR62] ;  /* 0x00003e18160073b4 */ /* 0x0003e20008259006 */
[----:B------:R2:W-:Y:S02]  /*40f0*/  UTMALDG.4D.IM2COL.2CTA [UR16], [UR22], UR6, desc[UR62] ;  /* 0x00003e10160073b4 */ /* 0x0005e40008259006 */
[----:B------:R3:W-:Y:S01]  /*4100*/  UTMALDG.4D.2CTA [UR8], [UR30], desc[UR62] ;  /* 0x00003e081e0075b4 */ /* 0x0007e20008219000 */
[----:B-1----:R-:W-:Y:S01]  /*4110*/  UMOV UR24, UR55 ;  /* 0x0000003700187c82 */ /* 0x002fe20008000000 */
[----:B--2---:R-:W-:Y:S02]  /*4120*/  UIADD3 UR6, UPT, UPT, UR38, 0x1, URZ ;  /* 0x0000000126067890 */ /* 0x004fe4000fffe0ff */
[----:B------:R-:W-:Y:S02]  /*4130*/  @UP0 UIADD3 UR6, UPT, UPT, UR38, URZ, URZ ;  /* 0x000000ff26060290 */ /* 0x000fe4000fffe0ff */
[----:B------:R-:W-:Y:S02]  /*4140*/  UISETP.GT.U32.AND UP0, UPT, UR54, 0x1, UPT ;  /* 0x000000013600788c */ /* 0x000fe4000bf04070 */
[----:B---3--:R-:W-:Y:S02]  /*4150*/  USEL UR9, UR40, URZ, UP1 ;  /* 0x000000ff28097287 */ /* 0x008fe40008800000 */
[----:B------:R-:W-:Y:S01]  /*4160*/  UIADD3 UR8, UPT, UPT, UR54, -0x1, URZ ;  /* 0xffffffff36087890 */ /* 0x000fe2000fffe0ff */
[----:B------:R-:W-:Y:S03]  /*4170*/  UMOV UR38, UR6 ;  /* 0x0000000600267c82 */ /* 0x000fe60008000000 */
[----:B------:R-:W-:Y:S03]  /*4180*/  IMAD.U32 R0, RZ, RZ, UR9 ;  /* 0x00000009ff007e24 */ /* 0x000fe6000f8e00ff */
[----:B------:R-:W-:Y:S01]  /*4190*/  UMOV UR54, UR8 ;  /* 0x0000000800367c82 */ /* 0x000fe20008000000 */
[----:B------:R-:W-:Y:S05]  /*41a0*/  BRA.U UP0, `(.L_x_35) ;  /* 0xfffffff500387547 */ /* 0x000fea000b83ffff */
.L_x_29:
[----:B------:R-:W-:Y:S01]  /*41b0*/  SHF.L.U32 R5, R3, 0x1f, RZ ;  /* 0x0000001f03057819 */ /* 0x000fe200000006ff */
[----:B------:R-:W-:-:S03]  /*41c0*/  NOP ;  /* 0x0000000000007918 */ /* 0x000fc60000000000 */
[----:B--2---:R-:W2:Y:S02]  /*41d0*/  SYNCS.PHASECHK.TRANS64.TRYWAIT P0, [UR47+0xc0], R5 ;  /* 0x0000c005ff0075a7 */ /* 0x004ea4000800112f */
[----:B--2---:R-:W-:Y:S05]  /*41e0*/  @!P0 BRA `(.L_x_36) ;  /* 0x0000006000748947 */ /* 0x004fea0003800000 */
.L_x_133:
[----:B-12---:R-:W1:Y:S01]  /*41f0*/  LDS.128 R4, [UR47+0x100] ;  /* 0x0001002fff047984 */ /* 0x006e620008000c00 */
[----:B------:R-:W-:Y:S01]  /*4200*/  UIADD3 UR4, UPT, UPT, UR47, 0xc8, URZ ;  /* 0x000000c82f047890 */ /* 0x000fe2000fffe0ff */
[----:B------:R-:W-:Y:S01]  /*4210*/  R2UR UR8, R12 ;  /* 0x000000000c0872ca */ /* 0x000fe200000e0000 */
[----:B------:R-:W-:Y:S01]  /*4220*/  UISETP.GE.AND UP0, UPT, UR39, 0x1, UPT ;  /* 0x000000012700788c */ /* 0x000fe2000bf06270 */
[----:B------:R-:W-:Y:S01]  /*4230*/  @!PT LDS RZ, [RZ] ;  /* 0x00000000fffff984 */ /* 0x000fe20000000800 */
[----:B------:R-:W-:Y:S01]  /*4240*/  @!PT LDS RZ, [RZ] ;  /* 0x00000000fffff984 */ /* 0x000fe20000000800 */
[----:B------:R-:W-:Y:S01]  /*4250*/  @!PT LDS RZ, [RZ] ;  /* 0x00000000fffff984 */ /* 0x000fe20000000800 */
[----:B------:R-:W-:Y:S01]  /*4260*/  @!PT LDS RZ, [RZ] ;  /* 0x00000000fffff984 */ /* 0x000fe20000000800 */
[----:B------:R2:W-:Y:S06]  /*4270*/  MEMBAR.ALL.CTA ;  /* 0x0000000000007992 */ /* 0x0005ec0000008000 */
[----:B--2---:R-:W2:Y:S01]  /*4280*/  FENCE.VIEW.ASYNC.S ;  /* 0x00000000000073c6 */ /* 0x004ea20000000000 */
[----:B------:R-:W-:Y:S01]  /*4290*/  UPRMT UR4, URZ, 0x654, UR4 ;  /* 0x00000654ff047896 */ /* 0x000fe20008000004 */
[----:B------:R-:W-:-:S08]  /*42a0*/  R2UR UR7, R11 ;  /* 0x000000000b0772ca */ /* 0x000fd000000e0000 */
[----:B--2---:R-:W-:Y:S01]  /*42b0*/  SYNCS.ARRIVE.TRANS64.RED.A1T0 RZ, [UR4], RZ ;  /* 0x000000ffffff79a7 */ /* 0x004fe20008100404 */
[----:B-1----:R-:W-:-:S13]  /*42c0*/  LOP3.LUT P0, RZ, R6, 0x1, RZ, 0xc0, !PT ;  /* 0x0000000106ff7812 */ /* 0x002fda000780c0ff */
[----:B------:R-:W-:Y:S01]  /*42d0*/  VOTEU.ANY UP1, P0 ;  /* 0x0000000000ff7886 */ /* 0x000fe20000020100 */
[----:B------:R-:W-:-:S13]  /*42e0*/  PLOP3.LUT P0, PT, PT, PT, UP1, 0x80, 0x8 ;  /* 0x000000000008781c */ /* 0x000fda0003f0f018 */
[----:B------:R-:W-:Y:S02]  /*42f0*/  @P0 MOV R0, R4 ;  /* 0x0000000400000202 */ /* 0x000fe40000000f00 */
[----:B------:R-:W-:Y:S02]  /*4300*/  @P0 LOP3.LUT R4, R5, 0xffff, RZ, 0xc0, !PT ;  /* 0x0000ffff05040812 */ /* 0x000fe400078ec0ff */
[----:B------:R-:W-:Y:S02]  /*4310*/  @P0 R2UR UR6, R0 ;  /* 0x00000000000602ca */ /* 0x000fe400000e0000 */
[----:B------:R-:W-:-:S11]  /*4320*/  @P0 R2UR UR5, R4 ;  /* 0x00000000040502ca */ /* 0x000fd600000e0000 */
[----:B------:R-:W-:Y:S02]  /*4330*/  @UP1 UMOV UR8, UR6 ;  /* 0x0000000600081c82 */ /* 0x000fe40008000000 */
[----:B------:R-:W-:Y:S01]  /*4340*/  @UP1 UMOV UR7, UR5 ;  /* 0x0000000500071c82 */ /* 0x000fe20008000000 */
[----:B------:R-:W-:Y:S02]  /*4350*/  IMAD.U32 R12, RZ, RZ, UR8 ;  /* 0x00000008ff0c7e24 */ /* 0x000fe4000f8e00ff */
[----:B------:R-:W-:Y:S01]  /*4360*/  IMAD.U32 R11, RZ, RZ, UR7 ;  /* 0x00000007ff0b7e24 */ /* 0x000fe2000f8e00ff */
[----:B------:R-:W-:Y:S06]  /*4370*/  BRA.U !UP0, `(.L_x_37) ;  /* 0x0000000108ec7547 */ /* 0x000fec000b800000 */
[----:B------:R-:W1:Y:S01]  /*4380*/  LDCU.128 UR16, c[0x0][0xb10] ;  /* 0x00016200ff1077ac */ /* 0x000e620008000c00 */
[----:B------:R-:W-:Y:S02]  /*4390*/  R2UR UR8, R9 ;  /* 0x00000000090872ca */ /* 0x000fe400000e0000 */
[----:B------:R-:W-:Y:S01]  /*43a0*/  R2UR UR12, R10 ;  /* 0x000000000a0c72ca */ /* 0x000fe200000e0000 */
[----:B------:R-:W2:Y:S01]  /*43b0*/  LDCU UR20, c[0x0][0xb20] ;  /* 0x00016400ff1477ac */ /* 0x000ea20008000800 */
[----:B------:R-:W-:Y:S02]  /*43c0*/  R2UR UR22, R11 ;  /* 0x000000000b1672ca */ /* 0x000fe400000e0000 */
[----:B------:R-:W-:Y:S01]  /*43d0*/  R2UR UR21, R12 ;  /* 0x000000000c1572ca */ /* 0x000fe200000e0000 */
[----:B------:R-:W3:Y:S01]  /*43e0*/  LDCU UR13, c[0x0][0xb0c] ;  /* 0x00016180ff0d77ac */ /* 0x000ee20008000800 */
[----:B------:R-:W4:Y:S01]  /*43f0*/  LDCU.64 UR14, c[0x0][0xb28] ;  /* 0x00016500ff0e77ac */ /* 0x000f220008000a00 */
[----:B------:R-:W-:-:S04]  /*4400*/  UISETP.NE.AND UP3, UPT, UR39, 0x1, UPT ;  /* 0x000000012700788c */ /* 0x000fc8000bf65270 */
[----:B-1----:R-:W-:Y:S02]  /*4410*/  UIMAD.WIDE.U32 UR4, UR8, UR19, URZ ;  /* 0x00000013080472a5 */ /* 0x002fe4000f8e00ff */
[----:B------:R-:W-:Y:S02]  /*4420*/  UIMAD.WIDE.U32 UR6, UR12, UR16, URZ ;  /* 0x000000100c0672a5 */ /* 0x000fe4000f8e00ff */
[----:B------:R-:W-:Y:S02]  /*4430*/  UISETP.NE.AND UP0, UPT, UR18, 0x1, UPT ;  /* 0x000000011200788c */ /* 0x000fe4000bf05270 */
[----:B------:R-:W-:Y:S01]  /*4440*/  UIMAD.WIDE.U32 UR10, UR22, UR19, URZ ;  /* 0x00000013160a72a5 */ /* 0x000fe2000f8e00ff */
[----:B------:R-:W-:Y:S01]  /*4450*/  UMOV UR4, UR5 ;  /* 0x0000000500047c82 */ /* 0x000fe20008000000 */
[----:B---3--:R-:W-:Y:S02]  /*4460*/  UISETP.NE.AND UP2, UPT, UR13, 0x1, UPT ;  /* 0x000000010d00788c */ /* 0x008fe4000bf45270 */
[----:B--2---:R-:W-:-:S03]  /*4470*/  USHF.R.U32.HI UR5, URZ, UR20, UR4 ;  /* 0x00000014ff057299 */ /* 0x004fc60008011604 */
[----:B------:R-:W-:Y:S01]  /*4480*/  UMOV UR4, UR7 ;  /* 0x0000000700047c82 */ /* 0x000fe20008000000 */
[----:B------:R-:W-:Y:S02]  /*4490*/  USEL UR6, UR8, UR5, !UP0 ;  /* 0x0000000508067287 */ /* 0x000fe4000c000000 */
[----:B------:R-:W-:Y:S02]  /*44a0*/  USHF.R.U32.HI UR4, URZ, UR17, UR4 ;  /* 0x00000011ff047299 */ /* 0x000fe40008011604 */
[----:B------:R-:W-:Y:S02]  /*44b0*/  UIMAD.WIDE.U32 UR8, UR21, UR16, URZ ;  /* 0x00000010150872a5 */ /* 0x000fe4000f8e00ff */
[----:B------:R-:W-:Y:S02]  /*44c0*/  USEL UR12, UR12, UR4, !UP2 ;  /* 0x000000040c0c7287 */ /* 0x000fe4000d000000 */
[----:B----4-:R-:W-:Y:S01]  /*44d0*/  UIMAD.WIDE.U32 UR4, UR6, UR14, URZ ;  /* 0x0000000e060472a5 */ /* 0x010fe2000f8e00ff */
[----:B------:R-:W-:Y:S01]  /*44e0*/  UMOV UR7, UR11 ;  /* 0x0000000b00077c82 */ /* 0x000fe20008000000 */
[----:B------:R-:W-:-:S02]  /*44f0*/  UIMAD.WIDE.U32 UR10, UR12, UR14, URZ ;  /* 0x0000000e0c0a72a5 */ /* 0x000fc4000f8e00ff */
[----:B------:R-:W-:-:S03]  /*4500*/  USHF.R.U32.HI UR7, URZ, UR20, UR7 ;  /* 0x00000014ff077299 */ /* 0x000fc60008011607 */
[----:B------:R-:W-:Y:S01]  /*4510*/  UMOV UR4, UR5 ;  /* 0x0000000500047c82 */ /* 0x000fe20008000000 */
[----:B------:R-:W-:Y:S01]  /*4520*/  UMOV UR8, UR9 ;  /* 0x0000000900087c82 */ /* 0x000fe20008000000 */
[----:B------:R-:W-:Y:S01]  /*4530*/  @UP3 USHF.R.U32.HI UR6, URZ, UR15, UR4 ;  /* 0x0000000fff063299 */ /* 0x000fe20008011604 */
[----:B------:R-:W-:Y:S01]  /*4540*/  UMOV UR5, UR11 ;  /* 0x0000000b00057c82 */ /* 0x000fe20008000000 */
[----:B------:R-:W-:Y:S02]  /*4550*/  USHF.R.U32.HI UR8, URZ, UR17, UR8 ;  /* 0x00000011ff087299 */ /* 0x000fe40008011608 */
[----:B------:R-:W-:Y:S02]  /*4560*/  USEL UR4, UR22, UR7, !UP0 ;  /* 0x0000000716047287 */ /* 0x000fe4000c000000 */
[----:B------:R-:W-:Y:S02]  /*4570*/  @UP3 USHF.R.U32.HI UR12, URZ, UR15, UR5 ;  /* 0x0000000fff0c3299 */ /* 0x000fe40008011605 */
[----:B------:R-:W-:-:S02]  /*4580*/  UIMAD UR6, UR39, UR6, URZ ;  /* 0x00000006270672a4 */ /* 0x000fc4000f8e02ff */
[----:B------:R-:W-:Y:S02]  /*4590*/  USEL UR5, UR21, UR8, !UP2 ;  /* 0x0000000815057287 */ /* 0x000fe4000d000000 */
[----:B------:R-:W-:Y:S02]  /*45a0*/  UIMAD UR8, UR39, UR12, URZ ;  /* 0x0000000c270872a4 */ /* 0x000fe4000f8e02ff */
[----:B------:R-:W-:Y:S02]  /*45b0*/  UISETP.GE.AND UP0, UPT, UR4, UR6, UPT ;  /* 0x000000060400728c */ /* 0x000fe4000bf06270 */
[----:B------:R-:W-:Y:S02]  /*45c0*/  UIMAD.WIDE.U32 UR6, UR4, UR14, URZ ;  /* 0x0000000e040672a5 */ /* 0x000fe4000f8e00ff */
[----:B------:R-:W-:Y:S02]  /*45d0*/  UISETP.GE.OR UP0, UPT, UR5, UR8, UP0 ;  /* 0x000000080500728c */ /* 0x000fe40008706670 */
[----:B------:R-:W-:-:S02]  /*45e0*/  UIMAD.WIDE.U32 UR8, UR5, UR14, URZ ;  /* 0x0000000e050872a5 */ /* 0x000fc4000f8e00ff */
[----:B------:R-:W-:Y:S01]  /*45f0*/  UIADD3 UR10, UPT, UPT, -UR4, URZ, URZ ;  /* 0x000000ff040a7290 */ /* 0x000fe2000fffe1ff */
[----:B------:R-:W-:Y:S02]  /*4600*/  UMOV UR6, UR7 ;  /* 0x0000000700067c82 */ /* 0x000fe40008000000 */
[----:B------:R-:W-:Y:S02]  /*4610*/  USHF.R.U32.HI UR6, URZ, UR15, UR6 ;  /* 0x0000000fff067299 */ /* 0x000fe40008011606 */
[----:B------:R-:W-:Y:S02]  /*4620*/  UIMAD UR10, UR18, UR10, UR22 ;  /* 0x0000000a120a72a4 */ /* 0x000fe4000f8e0216 */
[----:B------:R-:W-:Y:S01]  /*4630*/  USEL UR6, UR4, UR6, !UP3 ;  /* 0x0000000604067287 */ /* 0x000fe2000d800000 */
[----:B------:R-:W-:Y:S01]  /*4640*/  @!UP0 UMOV UR7, UR9 ;  /* 0x0000000900078c82 */ /* 0x000fe20008000000 */
[----:B------:R-:W-:Y:S02]  /*4650*/  UIADD3 UR9, UPT, UPT, -UR5, URZ, URZ ;  /* 0x000000ff05097290 */ /* 0x000fe4000fffe1ff */
[----:B------:R-:W-:-:S02]  /*4660*/  @!UP0 USHF.R.U32.HI UR7, URZ, UR15, UR7 ;  /* 0x0000000fff078299 */ /* 0x000fc40008011607 */
[----:B------:R-:W-:Y:S02]  /*4670*/  UIADD3 UR8, UPT, UPT, -UR6, URZ, URZ ;  /* 0x000000ff06087290 */ /* 0x000fe4000fffe1ff */
[----:B------:R-:W-:Y:S02]  /*4680*/  @!UP0 USEL UR7, UR5, UR7, !UP3 ;  /* 0x0000000705078287 */ /* 0x000fe4000d800000 */
[----:B------:R-:W-:Y:S02]  /*4690*/  UIMAD UR8, UR39, UR8, UR4 ;  /* 0x00000008270872a4 */ /* 0x000fe4000f8e0204 */
[----:B------:R-:W-:Y:S02]  /*46a0*/  @!UP0 UIADD3 UR6, UPT, UPT, UR6, -UR7, URZ ;  /* 0x8000000706068290 */ /* 0x000fe4000fffe0ff */
[----:B------:R-:W-:Y:S02]  /*46b0*/  @!UP0 UIMAD UR7, UR8, UR12, UR7 ;  /* 0x0000000c080782a4 */ /* 0x000fe4000f8e0207 */
[----:B------:R-:W-:-:S02]  /*46c0*/  @!UP0 UIMAD UR4, UR39, UR6, UR5 ;  /* 0x00000006270482a4 */ /* 0x000fc4000f8e0205 */
[----:B------:R-:W-:Y:S02]  /*46d0*/  UIMAD UR6, UR13, UR9, UR21 ;  /* 0x000000090d0672a4 */ /* 0x000fe4000f8e0215 */
[----:B------:R-:W-:Y:S01]  /*46e0*/  UIMAD UR8, UR4, UR18, UR10 ;  /* 0x00000012040872a4 */ /* 0x000fe2000f8e020a */
[----:B------:R-:W-:Y:S02]  /*46f0*/  @!UP0 UMOV UR5, UR7 ;  /* 0x0000000700058c82 */ /* 0x000fe40008000000 */
[----:B------:R-:W-:-:S03]  /*4700*/  UIMAD UR4, UR5, UR13, UR6 ;  /* 0x0000000d050472a4 */ /* 0x000fc6000f8e0206 */
[----:B------:R-:W-:-:S03]  /*4710*/  IMAD.U32 R11, RZ, RZ, UR8 ;  /* 0x00000008ff0b7e24 */ /* 0x000fc6000f8e00ff */
[----:B------:R-:W-:-:S07]  /*4720*/  IMAD.U32 R12, RZ, RZ, UR4 ;  /* 0x00000004ff0c7e24 */ /* 0x000fce000f8e00ff */
.L_x_37:
[----:B------:R-:W1:Y:S02]  /*4730*/  LDCU UR4, c[0x0][0xb30] ;  /* 0x00016600ff0477ac */ /* 0x000e640008000800 */
[----:B-1----:R-:W-:-:S09]  /*4740*/  UISETP.NE.AND UP0, UPT, UR4, 0x1, UPT ;  /* 0x000000010400788c */ /* 0x002fd2000bf05270 */
[----:B------:R-:W-:Y:S05]  /*4750*/  BRA.U UP0, `(.L_x_38) ;  /* 0x0000000100547547 */ /* 0x000fea000b800000 */
[----:B------:R-:W1:Y:S01]  /*4760*/  LDCU.128 UR8, c[0x0][0xb10] ;  /* 0x00016200ff0877ac */ /* 0x000e620008000c00 */
[----:B------:R-:W-:Y:S02]  /*4770*/  R2UR UR15, R11 ;  /* 0x000000000b0f72ca */ /* 0x000fe400000e0000 */
[----:B------:R-:W-:Y:S01]  /*4780*/  R2UR UR14, R12 ;  /* 0x000000000c0e72ca */ /* 0x000fe200000e0000 */
[----:B------:R-:W2:Y:S01]  /*4790*/  LDCU UR12, c[0x0][0xb0c] ;  /* 0x00016180ff0c77ac */ /* 0x000ea20008000800 */
[----:B------:R-:W3:Y:S11]  /*47a0*/  LDCU UR13, c[0x0][0xb20] ;  /* 0x00016400ff0d77ac */ /* 0x000ef60008000800 */
[----:B-1----:R-:W-:-:S02]  /*47b0*/  UIMAD.WIDE.U32 UR6, UR14, UR8, URZ ;  /* 0x000000080e0672a5 */ /* 0x002fc4000f8e00ff */
[----:B------:R-:W-:Y:S02]  /*47c0*/  UIMAD.WIDE.U32 UR4, UR15, UR11, URZ ;  /* 0x0000000b0f0472a5 */ /* 0x000fe4000f8e00ff */
[----:B--2---:R-:W-:Y:S02]  /*47d0*/  UISETP.NE.AND UP2, UPT, UR12, 0x1, UPT ;  /* 0x000000010c00788c */ /* 0x004fe4000bf45270 */
[----:B------:R-:W-:Y:S01]  /*47e0*/  UISETP.NE.AND UP0, UPT, UR10, 0x1, UPT ;  /* 0x000000010a00788c */ /* 0x000fe2000bf05270 */
[----:B------:R-:W-:Y:S02]  /*47f0*/  UMOV UR6, UR7 ;  /* 0x0000000700067c82 */ /* 0x000fe40008000000 */
[----:B------:R-:W-:Y:S01]  /*4800*/  UMOV UR4, UR5 ;  /* 0x0000000500047c82 */ /* 0x000fe20008000000 */
[----:B------:R-:W-:Y:S02]  /*4810*/  USHF.R.U32.HI UR6, URZ, UR9, UR6 ;  /* 0x00000009ff067299 */ /* 0x000fe40008011606 */
[----:B---3--:R-:W-:-:S02]  /*4820*/  USHF.R.U32.HI UR4, URZ, UR13, UR4 ;  /* 0x0000000dff047299 */ /* 0x008fc40008011604 */
[----:B------:R-:W-:Y:S02]  /*4830*/  USEL UR5, UR14, UR6, !UP2 ;  /* 0x000000060e057287 */ /* 0x000fe4000d000000 */
[----:B------:R-:W-:-:S04]  /*4840*/  USEL UR4, UR15, UR4, !UP0 ;  /* 0x000000040f047287 */ /* 0x000fc8000c000000 */
[----:B------:R-:W-:Y:S02]  /*4850*/  UIADD3 UR6, UPT, UPT, UR5, -UR4, URZ ;  /* 0x8000000405067290 */ /* 0x000fe4000fffe0ff */
[----:B------:R-:W-:Y:S02]  /*4860*/  UIADD3 UR4, UPT, UPT, -UR5, UR4, URZ ;  /* 0x0000000405047290 */ /* 0x000fe4000fffe1ff */
[----:B------:R-:W-:Y:S02]  /*4870*/  UIMAD UR15, UR6, UR10, UR15 ;  /* 0x0000000a060f72a4 */ /* 0x000fe4000f8e020f */
[----:B------:R-:W-:-:S04]  /*4880*/  UIMAD UR14, UR4, UR12, UR14 ;  /* 0x0000000c040e72a4 */ /* 0x000fc8000f8e020e */
[----:B------:R-:W-:Y:S02]  /*4890*/  IMAD.U32 R11, RZ, RZ, UR15 ;  /* 0x0000000fff0b7e24 */ /* 0x000fe4000f8e00ff */
[----:B------:R-:W-:-:S07]  /*48a0*/  IMAD.U32 R12, RZ, RZ, UR14 ;  /* 0x0000000eff0c7e24 */ /* 0x000fce000f8e00ff */
.L_x_38:
[----:B------:R-:W-:Y:S02]  /*48b0*/  R2UR UR7, R57 ;  /* 0x00000000390772ca */ /* 0x000fe400000e0000 */
[----:B------:R-:W-:Y:S02]  /*48c0*/  R2UR UR6, R12 ;  /* 0x000000000c0672ca */ /* 0x000fe400000e0000 */
[----:B------:R-:W-:Y:S02]  /*48d0*/  R2UR UR5, R56 ;  /* 0x00000000380572ca */ /* 0x000fe400000e0000 */
[----:B------:R-:W-:Y:S02]  /*48e0*/  R2UR UR4, R11 ;  /* 0x000000000b0472ca */ /* 0x000fe400000e0000 */
[----:B------:R-:W-:Y:S02]  /*48f0*/  R2UR UR54, R13 ;  /* 0x000000000d3672ca */ /* 0x000fe400000e0000 */
[----:B------:R-:W-:-:S02]  /*4900*/  PLOP3.LUT P1, PT, PT, PT, PT, 0x80, 0x8 ;  /* 0x000000000008781c */ /* 0x000fc40003f2f070 */
[----:B------:R-:W-:-:S03]  /*4910*/  LOP3.LUT R3, R3, 0x1, RZ, 0x3c, !PT ;  /* 0x0000000103037812 */ /* 0x000fc600078e3cff */
[----:B------:R-:W-:-:S04]  /*4920*/  UIADD3 UR44, UPT, UPT, UR6, UR7, URZ ;  /* 0x00000007062c7290 */ /* 0x000fc8000fffe0ff */
[----:B------:R-:W-:Y:S01]  /*4930*/  UIADD3 UR20, UPT, UPT, UR4, UR5, URZ ;  /* 0x0000000504147290 */ /* 0x000fe2000fffe0ff */
[----:B------:R-:W-:Y:S11]  /*4940*/  BRA.U UP1, `(.L_x_39) ;  /* 0xffffffcd01cc7547 */ /* 0x000ff6000b83ffff */
[----:B------:R-:W-:Y:S01]  /*4950*/  UIADD3 UR47, UPT, UPT, UR47, 0x40, URZ ;  /* 0x000000402f2f7890 */ /* 0x000fe2000fffe0ff */
[----:B------:R-:W-:-:S03]  /*4960*/  MOV R3, UR46 ;  /* 0x0000002e00037c02 */ /* 0x000fc60008000f00 */
[----:B------:R-:W-:Y:S01]  /*4970*/  ULEA UR4, UR55, UR47, 0x3 ;  /* 0x0000002f37047291 */ /* 0x000fe2000f8e18ff */
[----:B------:R-:W-:-:S08]  /*4980*/  SHF.L.U32 R3, R3, 0x1f, RZ ;  /* 0x0000001f03037819 */ /* 0x000fd000000006ff */
[----:B------:R-:W1:Y:S02]  /*4990*/  SYNCS.PHASECHK.TRANS64.TRYWAIT P0, [UR4], R3 ;  /* 0x00000003ff0075a7 */ /* 0x000e640008001104 */
[----:B-1----:R-:W-:Y:S05]  /*49a0*/  @!P0 BRA `(.L_x_40) ;  /* 0x00000058009c8947 */ /* 0x002fea0003800000 */
.L_x_135:
[----:B------:R-:W-:-:S04]  /*49b0*/  UIADD3 UR4, UPT, UPT, UR55, 0x1, URZ ;  /* 0x0000000137047890 */ /* 0x000fc8000fffe0ff */
[----:B------:R-:W-:-:S04]  /*49c0*/  UISETP.NE.AND UP0, UPT, UR4, 0x8, UPT ;  /* 0x000000080400788c */ /* 0x000fc8000bf05270 */
[----:B------:R-:W-:Y:S02]  /*49d0*/  USEL UR5, URZ, 0x1, UP0 ;  /* 0x00000001ff057887 */ /* 0x000fe40008000000 */
[----:B------:R-:W-:Y:S02]  /*49e0*/  USEL UR4, UR4, URZ, UP0 ;  /* 0x000000ff04047287 */ /* 0x000fe40008000000 */
[----:B------:R-:W-:Y:S02]  /*49f0*/  ULOP3.LUT UR6, UR46, UR5, URZ, 0x3c, !UPT ;  /* 0x000000052e067292 */ /* 0x000fe4000f8e3cff */
[----:B------:R-:W-:-:S04]  /*4a00*/  ULEA UR5, UR4, UR47, 0x3 ;  /* 0x0000002f04057291 */ /* 0x000fc8000f8e18ff */
[----:B-1----:R-:W-:-:S04]  /*4a10*/  MOV R3, UR6 ;  /* 0x0000000600037c02 */ /* 0x002fc80008000f00 */
[----:B------:R-:W-:-:S04]  /*4a20*/  SHF.L.U32 R3, R3, 0x1f, RZ ;  /* 0x0000001f03037819 */ /* 0x000fc800000006ff */
[----:B------:R-:W1:Y:S02]  /*4a30*/  SYNCS.PHASECHK.TRANS64.TRYWAIT P0, [UR5], R3 ;  /* 0x00000003ff0075a7 */ /* 0x000e640008001105 */
[----:B-1----:R-:W-:Y:S05]  /*4a40*/  @!P0 BRA `(.L_x_41) ;  /* 0x00000058008c8947 */ /* 0x002fea0003800000 */
.L_x_137:
        /* <DEDUP_REMOVED lines=10> */
.L_x_139:
        /* <DEDUP_REMOVED lines=10> */
.L_x_141:
        /* <DEDUP_REMOVED lines=10> */
.L_x_143:
        /* <DEDUP_REMOVED lines=10> */
.L_x_145:
        /* <DEDUP_REMOVED lines=10> */
.L_x_147:
[----:B------:R-:W-:-:S04]  /*4d70*/  UIADD3 UR4, UPT, UPT, UR4, 0x1, URZ ;  /* 0x0000000104047890 */ /* 0x000fc8000fffe0ff */
[----:B------:R-:W-:-:S04]  /*4d80*/  UISETP.NE.AND UP0, UPT, UR4, 0x8, UPT ;  /* 0x000000080400788c */ /* 0x000fc8000bf05270 */
[----:B------:R-:W-:Y:S02]  /*4d90*/  USEL UR5, URZ, 0x1, UP0 ;  /* 0x00000001ff057887 */ /* 0x000fe40008000000 */
[----:B------:R-:W-:Y:S02]  /*4da0*/  USEL UR4, UR4, URZ, UP0 ;  /* 0x000000ff04047287 */ /* 0x000fe40008000000 */
[----:B------:R-:W-:Y:S02]  /*4db0*/  ULOP3.LUT UR5, UR6, UR5, URZ, 0x3c, !UPT ;  /* 0x0000000506057292 */ /* 0x000fe4000f8e3cff */
[----:B------:R-:W-:-:S04]  /*4dc0*/  ULEA UR4, UR4, UR47, 0x3 ;  /* 0x0000002f04047291 */ /* 0x000fc8000f8e18ff */
[----:B------:R-:W-:Y:S02]  /*4dd0*/  IMAD.U32 R2, RZ, RZ, UR5 ;  /* 0x00000005ff027e24 */ /* 0x000fe4000f8e00ff */
[----:B-1----:R-:W-:-:S03]  /*4de0*/  MOV R0, UR4 ;  /* 0x0000000400007c02 */ /* 0x002fc60008000f00 */
[----:B------:R-:W-:-:S07]  /*4df0*/  SHF.L.U32 R3, R2, 0x1f, RZ ;  /* 0x0000001f02037819 */ /* 0x000fce00000006ff */
.L_x_47:
[----:B-1----:R1:W2:Y:S02]  /*4e00*/  SYNCS.PHASECHK.TRANS64.TRYWAIT P0, [R0+URZ], R3 ;  /* 0x00000003000075a7 */ /* 0x0022a400080011ff */
[----:B--2---:R-:W-:Y:S05]  /*4e10*/  @!P0 NANOSLEEP.SYNCS 0x989680 ;  /* 0x009896800000895d */ /* 0x004fea0003900000 */
[----:B------:R-:W2:Y:S02]  /*4e20*/  @!P0 SYNCS.PHASECHK.TRANS64 P0, [R0+URZ], R3 ;  /* 0x00000003000085a7 */ /* 0x000ea400080010ff */
[----:B--2---:R-:W-:Y:S05]  /*4e30*/  @P0 EXIT ;  /* 0x000000000000094d */ /* 0x004fea0003800000 */
[----:B------:R-:W-:Y:S05]  /*4e40*/  BRA `(.L_x_47) ;  /* 0xfffffffc00ec7947 */ /* 0x000fea000383ffff */
.L_x_21:
[----:B------:R-:W2:Y:S02]  /*4e50*/  S2UR UR4, SR_CgaCtaId ;  /* 0x00000000000479c3 */ /* 0x000ea40000008800 */
[----:B--2---:R-:W-:-:S04]  /*4e60*/  UISETP.NE.AND UP0, UPT, UR4, URZ, UPT ;  /* 0x000000ff0400728c */ /* 0x004fc8000bf05270 */
[----:B------:R-:W-:-:S09]  /*4e70*/  UISETP.NE.OR UP0, UPT, UR18, 0x1, UP0 ;  /* 0x000000011200788c */ /* 0x000fd20008705670 */
[----:B------:R-:W-:Y:S05]  /*4e80*/  BRA.U UP0, `(.L_x_48) ;  /* 0x0000000100b47547 */ /* 0x000fea000b800000 */
[----:B------:R-:W2:Y:S01]  /*4e90*/  S2UR UR5, SR_CgaCtaId ;  /* 0x00000000000579c3 */ /* 0x000ea20000008800 */
[----:B------:R-:W-:Y:S01]  /*4ea0*/  UMOV UR4, 0x400 ;  /* 0x0000040000047882 */ /* 0x000fe20000000000 */
[----:B------:R-:W-:Y:S01]  /*4eb0*/  HFMA2 R3, -RZ, RZ, 0, 5.9604644775390625e-08 ;  /* 0x00000001ff037431 */ /* 0x000fe200000001ff */
[----:B------:R-:W-:Y:S01]  /*4ec0*/  ISETP.GE.U32.AND P0, PT, R0, 0x2, PT ;  /* 0x000000020000780c */ /* 0x000fe20003f06070 */
[----:B------:R-:W-:Y:S01]  /*4ed0*/  IMAD.MOV.U32 R8, RZ, RZ, RZ ;  /* 0x000000ffff087224 */ /* 0x000fe200078e00ff */
[----:B--2---:R-:W-:-:S04]  /*4ee0*/  ULEA UR4, UR5, UR4, 0x18 ;  /* 0x0000000405047291 */ /* 0x004fc8000f8ec0ff */
[----:B------:R-:W-:Y:S02]  /*4ef0*/  UIADD3 UR5, UPT, UPT, UR4, 0xc8, URZ ;  /* 0x000000c804057890 */ /* 0x000fe4000fffe0ff */
[----:B------:R-:W-:Y:S02]  /*4f00*/  UIADD3 UR8, UPT, UPT, UR4, 0xc0, URZ ;  /* 0x000000c004087890 */ /* 0x000fe4000fffe0ff */
[----:B------:R-:W-:-:S12]  /*4f10*/  UPRMT UR5, URZ, 0x654, UR5 ;  /* 0x00000654ff057896 */ /* 0x000fd80008000005 */
.L_x_51:
[----:B------:R-:W-:Y:S01]  /*4f20*/  SHF.L.U32 R7, R3, 0x1f, RZ ;  /* 0x0000001f03077819 */ /* 0x000fe200000006ff */
[----:B------:R-:W-:Y:S02]  /*4f30*/  IMAD.U32 R9, RZ, RZ, UR8 ;  /* 0x00000008ff097e24 */ /* 0x000fe4000f8e00ff */
[----:B------:R-:W-:Y:S01]  /*4f40*/  @!P0 IMAD.MOV.U32 R5, RZ, RZ, 0x10 ;  /* 0x00000010ff058424 */ /* 0x000fe200078e00ff */
[----:B------:R-:W2:Y:S02]  /*4f50*/  SYNCS.PHASECHK.TRANS64.TRYWAIT P1, [UR4+0xc8], R7 ;  /* 0x0000c807ff0075a7 */ /* 0x000ea40008021104 */
[----:B------:R-:W-:-:S04]  /*4f60*/  PRMT R9, R0, 0x654, R9 ;  /* 0x0000065400097816 */ /* 0x000fc80000000009 */
[----:B------:R-:W-:Y:S01]  /*4f70*/  SEL R2, R9, R2, !P0 ;  /* 0x0000000209027207 */ /* 0x000fe20004000000 */
[----:B--2---:R-:W-:Y:S06]  /*4f80*/  @!P1 BRA `(.L_x_49) ;  /* 0x0000005400cc9947 */ /* 0x004fec0003800000 */
.L_x_149:
[----:B------:R-:W-:Y:S01]  /*4f90*/  UIADD3 UR6, UPT, UPT, UR4, 0x100, URZ ;  /* 0x0000010004067890 */ /* 0x000fe2000fffe0ff */
[----:B------:R3:W-:Y:S01]  /*4fa0*/  @!P0 SYNCS.ARRIVE.TRANS64.RED RZ, [R2+URZ], R5 ;  /* 0x0000000502ff89a7 */ /* 0x0007e200080004ff */
[----:B------:R-:W-:Y:S01]  /*4fb0*/  UIADD3 UR7, UPT, UPT, UR4, 0xc0, URZ ;  /* 0x000000c004077890 */ /* 0x000fe2000fffe0ff */
[----:B------:R-:W-:-:S08]  /*4fc0*/  LOP3.LUT R3, R3, 0x1, RZ, 0x3c, !PT ;  /* 0x0000000103037812 */ /* 0x000fd000078e3cff */
[----:B------:R-:W-:Y:S06]  /*4fd0*/  UGETNEXTWORKID.BROADCAST [UR6], [UR7] ;  /* 0x00000000060073ca */ /* 0x000fec0008000100 */
[----:B---3--:R-:W-:-:S04]  /*4fe0*/  SHF.L.U32 R5, R8, 0x1f, RZ ;  /* 0x0000001f08057819 */ /* 0x008fc800000006ff */
[----:B------:R-:W3:Y:S02]  /*4ff0*/  SYNCS.PHASECHK.TRANS64.TRYWAIT P1, [UR4+0xc0], R5 ;  /* 0x0000c005ff0075a7 */ /* 0x000ee40008021104 */
[----:B---3--:R-:W-:Y:S05]  /*5000*/  @!P1 BRA `(.L_x_50) ;  /* 0x0000005400c49947 */ /* 0x008fea0003800000 */
.L_x_151:
[----:B--2---:R-:W2:Y:S01]  /*5010*/  LDS.128 R4, [UR4+0x100] ;  /* 0x00010004ff047984 */ /* 0x004ea20008000c00 */
[----:B------:R-:W-:Y:S01]  /*5020*/  LOP3.LUT R8, R8, 0x1, RZ, 0x3c, !PT ;  /* 0x0000000108087812 */ /* 0x000fe200078e3cff */
[----:B------:R-:W-:Y:S01]  /*5030*/  @!PT LDS RZ, [RZ] ;  /* 0x00000000fffff984 */ /* 0x000fe20000000800 */
[----:B------:R-:W-:Y:S01]  /*5040*/  @!PT LDS RZ, [RZ] ;  /* 0x00000000fffff984 */ /* 0x000fe20000000800 */
[----:B------:R-:W-:Y:S01]  /*5050*/  @!PT LDS RZ, [RZ] ;  /* 0x00000000fffff984 */ /* 0x000fe20000000800 */
[----:B------:R-:W-:Y:S01]  /*5060*/  @!PT LDS RZ, [RZ] ;  /* 0x00000000fffff984 */ /* 0x000fe20000000800 */
[----:B------:R3:W-:Y:S06]  /*5070*/  MEMBAR.ALL.CTA ;  /* 0x0000000000007992 */ /* 0x0007ec0000008000 */
[----:B---3--:R-:W3:Y:S02]  /*5080*/  FENCE.VIEW.ASYNC.S ;  /* 0x00000000000073c6 */ /* 0x008ee40000000000 */
[----:B---3--:R-:W-:Y:S01]  /*5090*/  SYNCS.ARRIVE.TRANS64.RED.A1T0 RZ, [UR5], RZ ;  /* 0x000000ffffff79a7 */ /* 0x008fe20008100405 */
[----:B--2---:R-:W-:-:S13]  /*50a0*/  LOP3.LUT P1, RZ, R6, 0x1, RZ, 0xc0, !PT ;  /* 0x0000000106ff7812 */ /* 0x004fda000782c0ff */
[----:B------:R-:W-:Y:S05]  /*50b0*/  @P1 BRA `(.L_x_51) ;  /* 0xfffffffc00981947 */ /* 0x000fea000383ffff */
[----:B------:R-:W-:-:S04]  /*50c0*/  SHF.L.U32 R0, R3, 0x1f, RZ ;  /* 0x0000001f03007819 */ /* 0x000fc800000006ff */
[----:B------:R-:W2:Y:S02]  /*50d0*/  SYNCS.PHASECHK.TRANS64 P0, [UR4+0xc8], R0 ;  /* 0x0000c800ff0075a7 */ /* 0x000ea40008001004 */
[----:B-12---:R-:W-:Y:S05]  /*50e0*/  @P0 EXIT ;  /* 0x000000000000094d */ /* 0x006fea0003800000 */
[----:B------:R-:W-:-:S07]  /*50f0*/  MOV R0, UR4 ;  /* 0x0000000400007c02 */ /* 0x000fce0008000f00 */
.L_x_52:
[----:B-1----:R-:W-:-:S04]  /*5100*/  SHF.L.U32 R5, R3, 0x1f, RZ ;  /* 0x0000001f03057819 */ /* 0x002fc800000006ff */
[----:B------:R1:W2:Y:S03]  /*5110*/  SYNCS.PHASECHK.TRANS64.TRYWAIT P0, [R0+URZ+0xc8], R5 ;  /* 0x0000c805000075a7 */ /* 0x0002a600080011ff */
[----:B--2---:R-:W-:Y:S05]  /*5120*/  @!P0 NANOSLEEP.SYNCS 0x989680 ;  /* 0x009896800000895d */ /* 0x004fea0003900000 */
[----:B------:R-:W2:Y:S02]  /*5130*/  @!P0 SYNCS.PHASECHK.TRANS64 P0, [R0+URZ+0xc8], R5 ;  /* 0x0000c805000085a7 */ /* 0x000ea400080010ff */
[----:B--2---:R-:W-:Y:S05]  /*5140*/  @P0 EXIT ;  /* 0x000000000000094d */ /* 0x004fea0003800000 */
[----:B------:R-:W-:Y:S05]  /*5150*/  BRA `(.L_x_52) ;  /* 0xfffffffc00e87947 */ /* 0x000fea000383ffff */
.L_x_48:
[----:B------:R-:W-:Y:S05]  /*5160*/  BRA.U UP4, `(.L_x_53) ;  /* 0x00000015041c7547 */ /* 0x000fea000b800000 */
[----:B------:R-:W2:Y:S01]  /*5170*/  S2UR UR4, SR_CgaCtaId ;  /* 0x00000000000479c3 */ /* 0x000ea20000008800 */
[----:B------:R-:W-:Y:S01]  /*5180*/  UMOV UR5, 0x40 ;  /* 0x0000004000057882 */ /* 0x000fe20000000000 */
[----:B------:R-:W-:Y:S01]  /*5190*/  NOP ;  /* 0x0000000000007918 */ /* 0x000fe20000000000 */
[----:B------:R-:W-:Y:S01]  /*51a0*/  UMOV UR6, 0x400 ;  /* 0x0000040000067882 */ /* 0x000fe20000000000 */
[----:B--2---:R-:W-:Y:S02]  /*51b0*/  ULEA UR5, UR4, UR5, 0x18 ;  /* 0x0000000504057291 */ /* 0x004fe4000f8ec0ff */
[----:B------:R-:W-:-:S07]  /*51c0*/  ULEA UR6, UR4, UR6, 0x18 ;  /* 0x0000000604067291 */ /* 0x000fce000f8ec0ff */
[----:B------:R-:W2:Y:S02]  /*51d0*/  LDS.U8 R0, [UR5+0x1c] ;  /* 0x00001c05ff007984 */ /* 0x000ea40008000000 */
[----:B--2---:R-:W-:-:S13]  /*51e0*/  ISETP.NE.AND P0, PT, R0, RZ, PT ;  /* 0x000000ff0000720c */ /* 0x004fda0003f05270 */
[----:B------:R-:W-:Y:S05]  /*51f0*/  @P0 BRA `(.L_x_54) ;  /* 0x0000000400080947 */ /* 0x000fea0003800000 */
[----:B------:R-:W-:Y:S02]  /*5200*/  UISETP.NE.U32.AND UP1, UPT, UR49, 0x1, UPT ;  /* 0x000000013100788c */ /* 0x000fe4000bf25070 */
[----:B------:R-:W-:-:S07]  /*5210*/  UIADD3 UR7, UPT, UPT, UR5, 0x8, URZ ;  /* 0x0000000805077890 */ /* 0x000fce000fffe0ff */
[----:B------:R-:W-:Y:S05]  /*5220*/  BRA.U !UP1, `(.L_x_55) ;  /* 0x00000001099c7547 */ /* 0x000fea000b800000 */
[----:B------:R-:W-:Y:S01]  /*5230*/  ELECT P0, URZ, PT ;  /* 0x0000000000ff782f */ /* 0x000fe20003800000 */
[----:B------:R-:W-:-:S12]  /*5240*/  BSSY B0, `(.L_x_55) ;  /* 0x0000025000007945 */ /* 0x000fd80003800000 */
[----:B------:R-:W-:Y:S05]  /*5250*/  @!P0 BRA `(.L_x_56) ;  /* 0x00000000008c8947 */ /* 0x000fea0003800000 */
[----:B------:R-:W-:-:S05]  /*5260*/  UMOV UR4, 0x10 ;  /* 0x0000001000047882 */ /* 0x000fca0000000000 */
[----:B------:R-:W-:Y:S04]  /*5270*/  DEPBAR.LE SB2, 0x36 ;  /* 0x0000ad800000791a */ /* 0x000fe80000000000 */
[----:B------:R-:W2:Y:S02]  /*5280*/  UTCATOMSWS.2CTA.FIND_AND_SET.ALIGN UP0, UR4, UR4 ;  /* 0x00000004000475e3 */ /* 0x000ea40008200800 */
[----:B--2---:R-:W-:Y:S01]  /*5290*/  MOV R11, UR4 ;  /* 0x00000004000b7c02 */ /* 0x004fe20008000f00 */
[----:B------:R-:W-:Y:S06]  /*52a0*/  BRA.U UP0, `(.L_x_57) ;  /* 0x0000000100187547 */ /* 0x000fec000b800000 */
.L_x_58:
[----:B------:R-:W-:Y:S05]  /*52b0*/  NANOSLEEP 0x64 ;  /* 0x000000640000795d */ /* 0x000fea0003800000 */
[----:B------:R-:W-:-:S05]  /*52c0*/  UMOV UR4, 0x10 ;  /* 0x0000001000047882 */ /* 0x000fca0000000000 */
[----:B------:R-:W-:Y:S04]  /*52d0*/  DEPBAR.LE SB2, 0x36 ;  /* 0x0000ad800000791a */ /* 0x000fe80000000000 */
[----:B------:R-:W2:Y:S02]  /*52e0*/  UTCATOMSWS.2CTA.FIND_AND_SET.ALIGN UP0, UR4, UR4 ;  /* 0x00000004000475e3 */ /* 0x000ea40008200800 */
[----:B--2---:R-:W-:Y:S01]  /*52f0*/  MOV R11, UR4 ;  /* 0x00000004000b7c02 */ /* 0x004fe20008000f00 */
[----:B------:R-:W-:Y:S05]  /*5300*/  BRA.U !UP0, `(.L_x_58) ;  /* 0xfffffffd08e87547 */ /* 0x000fea000b83ffff */
.L_x_57:
[----:B------:R-:W2:Y:S01]  /*5310*/  LDS R7, [UR5+0x10] ;  /* 0x00001005ff077984 */ /* 0x000ea20008000800 */
[----:B------:R-:W-:Y:S01]  /*5320*/  IMAD.U32 R5, RZ, RZ, UR6 ;  /* 0x00000006ff057e24 */ /* 0x000fe2000f8e00ff */
[----:B------:R-:W-:-:S03]  /*5330*/  MOV R4, UR48 ;  /* 0x0000003000047c02 */ /* 0x000fc60008000f00 */
[----:B------:R-:W-:Y:S01]  /*5340*/  VIADD R5, R5, 0x110 ;  /* 0x0000011005057836 */ /* 0x000fe20000000000 */
[----:B--2---:R-:W-:-:S04]  /*5350*/  SHF.L.U32 R7, R7, 0x1f, RZ ;  /* 0x0000001f07077819 */ /* 0x004fc800000006ff */
[----:B------:R-:W2:Y:S02]  /*5360*/  SYNCS.PHASECHK.TRANS64.TRYWAIT P0, [UR5+0x8], R7 ;  /* 0x00000807ff0075a7 */ /* 0x000ea40008001105 */
[----:B--2---:R-:W-:Y:S05]  /*5370*/  @P0 BRA `(.L_x_59) ;  /* 0x0000000000080947 */ /* 0x004fea0003800000 */
[----:B------:R-:W2:Y:S02]  /*5380*/  SYNCS.PHASECHK.TRANS64.TRYWAIT P0, [UR5+0x8], R7 ;  /* 0x00000807ff0075a7 */ /* 0x000ea40008001105 */
[----:B--2---:R-:W-:Y:S05]  /*5390*/  @!P0 BRA `(.L_x_60) ;  /* 0x0000005000f88947 */ /* 0x004fea0003800000 */
.L_x_59:
[----:B--2---:R-:W-:Y:S01]  /*53a0*/  HFMA2 R0, -RZ, RZ, 0, 5.9604644775390625e-08 ;  /* 0x00000001ff007431 */ /* 0x004fe200000001ff */
[----:B------:R-:W-:Y:S01]  /*53b0*/  UPRMT UR4, UR48, 0x654, UR7 ;  /* 0x0000065430047896 */ /* 0x000fe20008000007 */
[----:B------:R-:W-:Y:S01]  /*53c0*/  IMAD.MOV.U32 R8, RZ, RZ, 0xffff ;  /* 0x0000ffffff087424 */ /* 0x000fe200078e00ff */
[----:B------:R-:W-:Y:S01]  /*53d0*/  PRMT R4, R4, 0x654, R5 ;  /* 0x0000065404047816 */ /* 0x000fe20000000005 */
[----:B------:R-:W-:Y:S02]  /*53e0*/  IMAD.MOV.U32 R6, RZ, RZ, 0x4 ;  /* 0x00000004ff067424 */ /* 0x000fe400078e00ff */
[----:B------:R-:W-:Y:S01]  /*53f0*/  IMAD.SHL.U32 R9, R11, 0x20, RZ ;  /* 0x000000200b097824 */ /* 0x000fe200078e00ff */
[----:B------:R-:W-:Y:S02]  /*5400*/  MOV R5, UR4 ;  /* 0x0000000400057c02 */ /* 0x000fe40008000f00 */
[-C--:B------:R-:W-:Y:S01]  /*5410*/  SHF.L.U32 R8, R8, R11.reuse, RZ ;  /* 0x0000000b08087219 */ /* 0x080fe200000006ff */
[----:B------:R2:W-:Y:S01]  /*5420*/  SYNCS.ARRIVE.TRANS64.RED RZ, [UR4], R6 ;  /* 0x00000006ffff79a7 */ /* 0x0005e20008000404 */
[----:B------:R-:W-:Y:S01]  /*5430*/  SHF.L.U32 R7, R0, R11, RZ ;  /* 0x0000000b00077219 */ /* 0x000fe200000006ff */
[----:B------:R2:W-:Y:S04]  /*5440*/  STS [UR6+0x110], R9 ;  /* 0x00011009ff007988 */ /* 0x0005e80008000806 */
[----:B------:R2:W-:Y:S04]  /*5450*/  STAS [R4.64], R11 ;  /* 0x0000000b04007dbd */ /* 0x0005e8000c0008ff */
[----:B------:R2:W-:Y:S04]  /*5460*/  ATOMS.OR RZ, [UR5+0x14], R8 ;  /* 0x00001408ffff798c */ /* 0x0005e8000b000005 */
[----:B------:R2:W-:Y:S04]  /*5470*/  ATOMS.OR RZ, [UR5+0x18], R7 ;  /* 0x00001807ffff798c */ /* 0x0005e8000b000005 */
[----:B------:R2:W-:Y:S02]  /*5480*/  ATOMS.XOR RZ, [UR5+0x10], R0 ;  /* 0x00001000ffff798c */ /* 0x0005e4000b800005 */
.L_x_56:
[----:B-1----:R-:W-:Y:S05]  /*5490*/  BSYNC B0 ;  /* 0x0000000000007941 */ /* 0x002fea0003800000 */
.L_x_55:
[----:B------:R-:W-:Y:S05]  /*54a0*/  BRA.U UP1, `(.L_x_61) ;  /* 0x00000001016c7547 */ /* 0x000fea000b800000 */
[----:B------:R-:W-:-:S03]  /*54b0*/  UMOV UR4, 0xffffffff ;  /* 0xffffffff00047882 */ /* 0x000fc60000000000 */
[----:B------:R-:W-:Y:S05]  /*54c0*/  BRA.DIV UR4, `(.L_x_62) ;  /* 0x0000005204c47947 */ /* 0x000fea000b800000 */
[----:B------:R-:W-:-:S13]  /*54d0*/  ELECT P6, URZ, PT ;  /* 0x0000000000ff782f */ /* 0x000fda00038c0000 */
.L_x_154:
[----:B------:R-:W-:Y:S05]  /*54e0*/  @!P6 BRA `(.L_x_61) ;  /* 0x00000000005ce947 */ /* 0x000fea0003800000 */
[----:B--2---:R-:W2:Y:S02]  /*54f0*/  LDS R5, [UR5+0x10] ;  /* 0x00001005ff057984 */ /* 0x004ea40008000800 */
[----:B--2---:R-:W-:-:S04]  /*5500*/  SHF.L.U32 R5, R5, 0x1f, RZ ;  /* 0x0000001f05057819 */ /* 0x004fc800000006ff */
[----:B------:R-:W2:Y:S02]  /*5510*/  SYNCS.PHASECHK.TRANS64.TRYWAIT P0, [UR5+0x8], R5 ;  /* 0x00000805ff0075a7 */ /* 0x000ea40008001105 */
[----:B--2---:R-:W-:Y:S05]  /*5520*/  @P0 BRA `(.L_x_63) ;  /* 0x0000000000080947 */ /* 0x004fea0003800000 */
[----:B------:R-:W2:Y:S02]  /*5530*/  SYNCS.PHASECHK.TRANS64.TRYWAIT P0, [UR5+0x8], R5 ;  /* 0x00000805ff0075a7 */ /* 0x000ea40008001105 */
[----:B--2---:R-:W-:Y:S05]  /*5540*/  @!P0 BRA `(.L_x_64) ;  /* 0x0000005000c48947 */ /* 0x004fea0003800000 */
.L_x_63:
[----:B------:R-:W3:Y:S01]  /*5550*/  LDS R7, [UR6+0x110] ;  /* 0x00011006ff077984 */ /* 0x000ee20008000800 */
[----:B--2---:R-:W-:Y:S02]  /*5560*/  HFMA2 R0, -RZ, RZ, 0, 5.9604644775390625e-08 ;  /* 0x00000001ff007431 */ /* 0x004fe400000001ff */
[----:B------:R-:W-:Y:S01]  /*5570*/  IMAD.MOV.U32 R4, RZ, RZ, 0xffff ;  /* 0x0000ffffff047424 */ /* 0x000fe200078e00ff */
[----:B------:R-:W-:Y:S01]  /*5580*/  UPRMT UR4, UR48, 0x654, UR7 ;  /* 0x0000065430047896 */ /* 0x000fe20008000007 */
[----:B---3--:R-:W-:-:S03]  /*5590*/  IMAD.SHL.U32 R5, R7, 0x20, RZ ;  /* 0x0000002007057824 */ /* 0x008fc600078e00ff */
[-C--:B------:R-:W-:Y:S02]  /*55a0*/  SHF.L.U32 R4, R4, R7.reuse, RZ ;  /* 0x0000000704047219 */ /* 0x080fe400000006ff */
[----:B------:R-:W-:Y:S01]  /*55b0*/  SHF.L.U32 R7, R0, R7, RZ ;  /* 0x0000000700077219 */ /* 0x000fe200000006ff */
[----:B------:R3:W-:Y:S04]  /*55c0*/  STS [UR6+0x110], R5 ;  /* 0x00011005ff007988 */ /* 0x0007e80008000806 */
[----:B------:R3:W-:Y:S04]  /*55d0*/  ATOMS.OR RZ, [UR5+0x14], R4 ;  /* 0x00001404ffff798c */ /* 0x0007e8000b000005 */
[----:B------:R3:W-:Y:S01]  /*55e0*/  ATOMS.OR RZ, [UR5+0x18], R7 ;  /* 0x00001807ffff798c */ /* 0x0007e2000b000005 */
[----:B------:R-:W-:Y:S03]  /*55f0*/  SYNCS.ARRIVE.TRANS64.RED.A1T0 RZ, [UR4], RZ ;  /* 0x000000ffffff79a7 */ /* 0x000fe60008100404 */
[----:B------:R3:W-:Y:S01]  /*5600*/  ATOMS.XOR RZ, [UR5+0x10], R0 ;  /* 0x00001000ffff798c */ /* 0x0007e2000b800005 */
[----:B------:R-:W-:Y:S05]  /*5610*/  BRA `(.L_x_61) ;  /* 0x0000000000107947 */ /* 0x000fea0003800000 */
.L_x_54:
[----:B------:R-:W-:Y:S02]  /*5620*/  MOV R0, 0xffffffff ;  /* 0xffffffff00007802 */ /* 0x000fe40000000f00 */
[----:B------:R-:W-:-:S03]  /*5630*/  MOV R4, 0x5660 ;  /* 0x0000566000047802 */ /* 0x000fc60000000f00 */
[----:B------:R2:W-:Y:S04]  /*5640*/  STS [UR6+0x110], R0 ;  /* 0x00011000ff007988 */ /* 0x0005e80008000806 */
[----:B-12--5:R-:W-:Y:S05]  /*5650*/  CALL.REL.NOINC `($__internal_1_$__cuda_sm10x_tcgen05_guardrail_trap_phase_invalid_during_alloc) ;  /* 0x0000005800007944 */ /* 0x026fea0003c00000 */
.L_x_61:
[----:B------:R-:W-:Y:S05]  /*5660*/  WARPSYNC.ALL ;  /* 0x0000000000007948 */ /* 0x000fea0003800000 */
[----:B------:R-:W4:Y:S01]  /*5670*/  S2UR UR22, SR_CgaCtaId ;  /* 0x00000000001679c3 */ /* 0x000f220000008800 */
[----:B------:R-:W-:Y:S01]  /*5680*/  UMOV UR4, 0x400 ;  /* 0x0000040000047882 */ /* 0x000fe20000000000 */
[----:B------:R-:W-:-:S06]  /*5690*/  NOP ;  /* 0x0000000000007918 */ /* 0x000fcc0000000000 */
[----:B------:R-:W-:Y:S06]  /*56a0*/  BAR.ARV 0x6, 0xa0 ;  /* 0x0182800000007b1d */ /* 0x000fec0000002000 */
[----:B------:R-:W3:Y:S01]  /*56b0*/  LDCU.64 UR6, c[0x0][0x388] ;  /* 0x00007100ff0677ac */ /* 0x000ee20008000a00 */
[----:B------:R-:W-:Y:S01]  /*56c0*/  LOP3.LUT R3, R3, 0xffff, RZ, 0xc0, !PT ;  /* 0x0000ffff03037812 */ /* 0x000fe200078ec0ff */
[----:B--2---:R-:W-:Y:S01]  /*56d0*/  IMAD.MOV.U32 R8, RZ, RZ, 0x1 ;  /* 0x00000001ff087424 */ /* 0x004fe200078e00ff */
[----:B------:R-:W-:Y:S01]  /*56e0*/  LOP3.LUT R2, R2, 0xffff, RZ, 0xc0, !PT ;  /* 0x0000ffff02027812 */ /* 0x000fe200078ec0ff */
[----:B------:R-:W-:Y:S01]  /*56f0*/  UMOV UR26, URZ ;  /* 0x000000ff001a7c82 */ /* 0x000fe20008000000 */
[----:B------:R-:W-:Y:S01]  /*5700*/  R2UR UR23, R3 ;  /* 0x00000000031772ca */ /* 0x000fe200000e0000 */
[----:B------:R-:W-:Y:S01]  /*5710*/  UMOV UR21, URZ ;  /* 0x000000ff00157c82 */ /* 0x000fe20008000000 */
[----:B------:R-:W-:-:S02]  /*5720*/  R2UR UR46, R2 ;  /* 0x00000000022e72ca */ /* 0x000fc400000e0000 */
[----:B------:R-:W-:Y:S01]  /*5730*/  CS2R R2, SRZ ;  /* 0x0000000000027805 */ /* 0x000fe2000001ff00 */
[----:B------:R-:W-:Y:S02]  /*5740*/  UISETP.NE.AND UP3, UPT, UR49, URZ, UPT ;  /* 0x000000ff3100728c */ /* 0x000fe4000bf65270 */
[----:B----4-:R-:W-:Y:S01]  /*5750*/  ULEA UR22, UR22, UR4, 0x18 ;  /* 0x0000000416167291 */ /* 0x010fe2000f8ec0ff */
[----:B------:R-:W-:Y:S01]  /*5760*/  UMOV UR44, 0x0 ;  /* 0x00000000002c7882 */ /* 0x000fe20000000000 */
[----:B-1----:R-:W-:Y:S02]  /*5770*/  UMOV UR45, 0x8110910 ;  /* 0x08110910002d7882 */ /* 0x002fe40000000000 */
[----:B------:R-:W-:Y:S01]  /*5780*/  UIADD3 UR42, UPT, UPT, UR22, 0xc8, URZ ;  /* 0x000000c8162a7890 */ /* 0x000fe2000fffe0ff */
[----:B------:R-:W-:Y:S01]  /*5790*/  UMOV UR40, 0x0 ;  /* 0x0000000000287882 */ /* 0x000fe20000000000 */
[----:B---3--:R-:W-:-:S03]  /*57a0*/  UIADD3 UR4, UPT, UPT, UR6, 0x3f, URZ ;  /* 0x0000003f06047890 */ /* 0x008fc6000fffe0ff */
[----:B------:R-:W1:Y:S01]  /*57b0*/  LDS R0, [UR22+0x110] ;  /* 0x00011016ff007984 */ /* 0x000e620008000800 */
[----:B------:R-:W2:Y:S01]  /*57c0*/  LDCU UR6, c[0x0][0x390] ;  /* 0x00007200ff0677ac */ /* 0x000ea20008000800 */
[----:B------:R-:W-:Y:S01]  /*57d0*/  USHF.R.S32.HI UR5, URZ, 0x1f, UR4 ;  /* 0x0000001fff057899 */ /* 0x000fe20008011404 */
[----:B------:R-:W-:Y:S01]  /*57e0*/  UMOV UR41, 0x8110910 ;  /* 0x0811091000297882 */ /* 0x000fe20000000000 */
[----:B------:R-:W-:Y:S02]  /*57f0*/  UMOV UR38, 0x0 ;  /* 0x0000000000267882 */ /* 0x000fe40000000000 */
[----:B------:R-:W-:Y:S02]  /*5800*/  ULEA.HI UR4, UR5, UR4, URZ, 0x6 ;  /* 0x0000000405047291 */ /* 0x000fe4000f8f30ff */
[----:B------:R-:W-:Y:S02]  /*5810*/  UIADD3 UR5, UPT, UPT, UR22, 0x6400, URZ ;  /* 0x0000640016057890 */ /* 0x000fe4000fffe0ff */
[----:B------:R-:W-:-:S02]  /*5820*/  USHF.R.S32.HI UR4, URZ, 0x6, UR4 ;  /* 0x00000006ff047899 */ /* 0x000fc40008011404 */
[----:B------:R-:W-:Y:S02]  /*5830*/  USHF.R.U32.HI UR5, URZ, 0x4, UR5 ;  /* 0x00000004ff057899 */ /* 0x000fe40008011605 */
[----:B------:R-:W-:Y:S02]  /*5840*/  UIMAD UR7, UR4, UR7, URZ ;  /* 0x00000007040772a4 */ /* 0x000fe4000f8e02ff */
[----:B------:R-:W-:Y:S02]  /*5850*/  UIADD3 UR4, UPT, UPT, UR22, 0x26400, URZ ;  /* 0x0002640016047890 */ /* 0x000fe4000fffe0ff */
[----:B------:R-:W-:Y:S02]  /*5860*/  ULOP3.LUT UR5, UR5, 0x3fff, URZ, 0xc0, !UPT ;  /* 0x00003fff05057892 */ /* 0x000fe4000f8ec0ff */
[----:B------:R-:W-:Y:S02]  /*5870*/  USHF.R.U32.HI UR25, URZ, 0x4, UR4 ;  /* 0x00000004ff197899 */ /* 0x000fe40008011604 */
[----:B--2---:R-:W-:Y:S01]  /*5880*/  UIMAD UR4, UR7, UR6, URZ ;  /* 0x00000006070472a4 */ /* 0x004fe2000f8e02ff */
[----:B------:R-:W-:Y:S01]  /*5890*/  UMOV UR39, 0x8110910 ;  /* 0x0811091000277882 */ /* 0x000fe20000000000 */
[----:B------:R-:W-:Y:S01]  /*58a0*/  UMOV UR36, 0x0 ;  /* 0x0000000000247882 */ /* 0x000fe20000000000 */
[----:B------:R-:W-:Y:S01]  /*58b0*/  UMOV UR37, 0x8110910 ;  /* 0x0811091000257882 */ /* 0x000fe20000000000 */
[----:B------:R-:W-:Y:S01]  /*58c0*/  UMOV UR34, 0x0 ;  /* 0x0000000000227882 */ /* 0x000fe20000000000 */
[----:B------:R-:W-:Y:S01]  /*58d0*/  UMOV UR35, 0x8110910 ;  /* 0x0811091000237882 */ /* 0x000fe20000000000 */
[----:B------:R-:W-:-:S02]  /*58e0*/  UPRMT UR42, URZ, 0x654, UR42 ;  /* 0x00000654ff2a7896 */ /* 0x000fc4000800002a */
[----:B------:R-:W-:Y:S02]  /*58f0*/  ULOP3.LUT UR25, UR25, 0x3fff, URZ, 0xc0, !UPT ;  /* 0x00003fff19197892 */ /* 0x000fe4000f8ec0ff */
[----:B------:R-:W-:Y:S02]  /*5900*/  ULOP3.LUT UR24, UR5, 0x10000, URZ, 0xfc, !UPT ;  /* 0x0001000005187892 */ /* 0x000fe4000f8efcff */
[----:B------:R-:W-:Y:S01]  /*5910*/  UIADD3 UR47, UPT, UPT, UR4, -0x1, URZ ;  /* 0xffffffff042f7890 */ /* 0x000fe2000fffe0ff */
[C---:B-1----:R-:W-:Y:S01]  /*5920*/  VIADD R5, R0.reuse, 0x20 ;  /* 0x0000002000057836 */ /* 0x042fe20000000000 */
[----:B------:R-:W-:Y:S01]  /*5930*/  LOP3.LUT R4, R0, 0xffff, RZ, 0xc0, !PT ;  /* 0x0000ffff00047812 */ /* 0x000fe200078ec0ff */
[----:B------:R-:W-:Y:S01]  /*5940*/  UISETP.GE.AND UP4, UPT, UR4, 0x1, UPT ;  /* 0x000000010400788c */ /* 0x000fe2000bf86270 */
[----:B------:R-:W-:Y:S02]  /*5950*/  UMOV UR32, 0x0 ;  /* 0x0000000000207882 */ /* 0x000fe40000000000 */
[----:B------:R-:W-:Y:S01]  /*5960*/  LOP3.LUT R5, R5, 0xffff, RZ, 0xc0, !PT ;  /* 0x0000ffff05057812 */ /* 0x000fe200078ec0ff */
[----:B------:R-:W-:Y:S01]  /*5970*/  UMOV UR33, 0x8110910 ;  /* 0x0811091000217882 */ /* 0x000fe20000000000 */
[----:B------:R-:W-:Y:S01]  /*5980*/  UMOV UR30, 0x0 ;  /* 0x00000000001e7882 */ /* 0x000fe20000000000 */
[----:B------:R-:W-:Y:S01]  /*5990*/  UMOV UR31, 0x8110910 ;  /* 0x08110910001f7882 */ /* 0x000fe20000000000 */
[----:B------:R-:W-:Y:S01]  /*59a0*/  UMOV UR28, 0x0 ;  /* 0x00000000001c7882 */ /* 0x000fe20000000000 */
[----:B------:R1:W-:Y:S01]  /*59b0*/  STL.64 [R1], R4 ;  /* 0x0000000401007387 */ /* 0x0003e20000100a00 */
[----:B------:R-:W-:-:S05]  /*59c0*/  UMOV UR29, 0x8110910 ;  /* 0x08110910001d7882 */ /* 0x000fca0000000000 */
.L_x_73:
[----:B-1----:R-:W-:-:S04]  /*59d0*/  SHF.L.U32 R5, R3, 0x1f, RZ ;  /* 0x0000001f03057819 */ /* 0x002fc800000006ff */
[----:B------:R-:W1:Y:S02]  /*59e0*/  SYNCS.PHASECHK.TRANS64.TRYWAIT P0, [UR22+0xc0], R5 ;  /* 0x0000c005ff0075a7 */ /* 0x000e640008001116 */
[----:B-1-3--:R-:W-:Y:S05]  /*59f0*/  @!P0 BRA `(.L_x_65) ;  /* 0x0000004c00b08947 */ /* 0x00afea0003800000 */
.L_x_156:
[----:B-1----:R-:W1:Y:S01]  /*5a00*/  LDS.128 R4, [UR22+0x100] ;  /* 0x00010016ff047984 */ /* 0x002e620008000c00 */
[----:B------:R-:W-:Y:S01]  /*5a10*/  ULEA UR27, UR26, UR22, 0x3 ;  /* 0x000000161a1b7291 */ /* 0x000fe2000f8e18ff */
[----:B------:R-:W-:Y:S01]  /*5a20*/  @!PT LDS RZ, [RZ] ;  /* 0x00000000fffff984 */ /* 0x000fe20000000800 */
[----:B------:R-:W-:Y:S01]  /*5a30*/  @!PT LDS RZ, [RZ] ;  /* 0x00000000fffff984 */ /* 0x000fe20000000800 */
[----:B------:R-:W-:Y:S01]  /*5a40*/  @!PT LDS RZ, [RZ] ;  /* 0x00000000fffff984 */ /* 0x000fe20000000800 */
[----:B------:R-:W-:Y:S01]  /*5a50*/  @!PT LDS RZ, [RZ] ;  /* 0x00000000fffff984 */ /* 0x000fe20000000800 */
[----:B------:R2:W-:Y:S06]  /*5a60*/  MEMBAR.ALL.CTA ;  /* 0x0000000000007992 */ /* 0x0005ec0000008000 */
[----:B--2---:R-:W2:Y:S02]  /*5a70*/  FENCE.VIEW.ASYNC.S ;  /* 0x00000000000073c6 */ /* 0x004ea40000000000 */
[----:B--2---:R-:W-:Y:S01]  /*5a80*/  SYNCS.ARRIVE.TRANS64.RED.A1T0 RZ, [UR42], RZ ;  /* 0x000000ffffff79a7 */ /* 0x004fe2000810042a */
[----:B-1----:R-:W-:Y:S01]  /*5a90*/  LOP3.LUT P3, RZ, R6, 0x1, RZ, 0xc0, !PT ;  /* 0x0000000106ff7812 */ /* 0x002fe2000786c0ff */
[----:B------:R-:W-:-:S12]  /*5aa0*/  BRA.U UP3, `(.L_x_66) ;  /* 0x00000001030c7547 */ /* 0x000fd8000b800000 */
[----:B------:R-:W-:-:S04]  /*5ab0*/  SHF.L.U32 R5, R8, 0x1f, RZ ;  /* 0x0000001f08057819 */ /* 0x000fc800000006ff */
[----:B------:R-:W1:Y:S02]  /*5ac0*/  SYNCS.PHASECHK.TRANS64.TRYWAIT P0, [UR27+0xe0], R5 ;  /* 0x0000e005ff0075a7 */ /* 0x000e64000800111b */
[----:B-1----:R-:W-:Y:S05]  /*5ad0*/  @!P0 BRA `(.L_x_67) ;  /* 0x0000004c00908947 */ /* 0x002fea0003800000 */
.L_x_66:
[----:B------:R-:W-:Y:S05]  /*5ae0*/  BRA.U UP3, `(.L_x_68) ;  /* 0x0000000503647547 */ /* 0x000fea000b800000 */
[----:B------:R-:W-:Y:S05]  /*5af0*/  BRA.U !UP4, `(.L_x_69) ;  /* 0x000000050c547547 */ /* 0x000fea000b800000 */
[----:B------:R-:W-:Y:S01]  /*5b00*/  ULEA UR4, UR26, UR43, 0x2 ;  /* 0x0000002b1a047291 */ /* 0x000fe2000f8e10ff */
[----:B-1----:R-:W-:-:S08]  /*5b10*/  SHF.L.U32 R4, R2, 0x1f, RZ ;  /* 0x0000001f02047819 */ /* 0x002fd000000006ff */
[----:B------:R-:W5:Y:S01]  /*5b20*/  LDL R5, [UR4] ;  /* 0x00000004ff057983 */ /* 0x000f620008100800 */
[----:B------:R-:W-:Y:S02]  /*5b30*/  ULEA UR4, UR21, UR22, 0x3 ;  /* 0x0000001615047291 */ /* 0x000fe4000f8e18ff */
[----:B------:R-:W-:Y:S01]  /*5b40*/  UPLOP3.LUT UP2, UPT, UPT, UPT, UPT, 0x40, 0x4 ;  /* 0x000000000004789c */ /* 0x000fe20003f4e870 */
[----:B------:R-:W-:-:S06]  /*5b50*/  UMOV UR19, UR47 ;  /* 0x0000002f00137c82 */ /* 0x000fcc0008000000 */
[----:B------:R1:W2:Y:S01]  /*5b60*/  SYNCS.PHASECHK.TRANS64.TRYWAIT P2, [UR4], R4 ;  /* 0x00000004ff0075a7 */ /* 0x0002a20008041104 */
[----:B------:R-:W-:-:S05]  /*5b70*/  UMOV UR4, UR21 ;  /* 0x0000001500047c82 */ /* 0x000fca0008000000 */
.L_x_72:
[----:B------:R-:W-:Y:S01]  /*5b80*/  ULEA UR20, UR4, UR22, 0x3 ;  /* 0x0000001604147291 */ /* 0x000fe2000f8e18ff */
[----:B--23--:R-:W-:Y:S11]  /*5b90*/  @P2 BRA `(.L_x_70) ;  /* 0x00000000000c2947 */ /* 0x00cff60003800000 */
[----:B------:R-:W-:Y:S04]  /*5ba0*/  SHF.L.U32 R7, R2, 0x1f, RZ ;  /* 0x0000001f02077819 */ /* 0x000fe800000006ff */
[----:B------:R-:W2:Y:S02]  /*5bb0*/  SYNCS.PHASECHK.TRANS64.TRYWAIT P0, [UR20], R7 ;  /* 0x00000007ff0075a7 */ /* 0x000ea40008001114 */
[----:B--2---:R-:W-:Y:S05]  /*5bc0*/  @!P0 BRA `(.L_x_71) ;  /* 0x0000004c006c8947 */ /* 0x004fea0003800000 */
.L_x_70:
[----:B------:R-:W-:Y:S01]  /*5bd0*/  UISETP.NE.AND UP0, UPT, UR19, URZ, UPT ;  /* 0x000000ff1300728c */ /* 0x000fe2000bf05270 */
[----:B------:R-:W-:Y:S01]  /*5be0*/  PLOP3.LUT P2, PT, PT, PT, PT, 0x80, 0x8 ;  /* 0x000000000008781c */ /* 0x000fe20003f4f070 */
[----:B------:R-:W-:Y:S02]  /*5bf0*/  UIADD3 UR5, UPT, UPT, UR4, 0x1, URZ ;  /* 0x0000000104057890 */ /* 0x000fe4000fffe0ff */
[----:B------:R-:W-:Y:S02]  /*5c00*/  ULEA UR16, UR4, UR25, 0x9 ;  /* 0x0000001904107291 */ /* 0x000fe4000f8e48ff */
[----:B------:R-:W-:Y:S01]  /*5c10*/  UISETP.NE.AND UP1, UPT, UR5, 0x8, UPT ;  /* 0x000000080500788c */ /* 0x000fe2000bf25270 */
[----:B------:R-:W-:Y:S01]  /*5c20*/  PLOP3.LUT P0, PT, PT, PT, UP0, 0x80, 0x8 ;  /* 0x000000000008781c */ /* 0x000fe20003f0f008 */
[----:B------:R-:W-:Y:S02]  /*5c30*/  ULEA UR14, UR4, UR24, 0xa ;  /* 0x00000018040e7291 */ /* 0x000fe4000f8e50ff */
[----:B------:R-:W-:Y:S02]  /*5c40*/  USEL UR6, URZ, 0x1, UP1 ;  /* 0x00000001ff067887 */ /* 0x000fe40008800000 */
[----:B------:R-:W-:Y:S01]  /*5c50*/  USEL UR21, UR5, URZ, UP1 ;  /* 0x000000ff05157287 */ /* 0x000fe20008800000 */
[----:B------:R-:W-:Y:S11]  /*5c60*/  ELECT P1, URZ, PT ;  /* 0x0000000000ff782f */ /* 0x000ff60003820000 */
[----:B------:R-:W-:Y:S02]  /*5c70*/  @!UPT UIADD3 URZ, UPT, UPT, URZ, URZ, URZ ;  /* 0x000000fffffff290 */ /* 0x000fe4000fffe0ff */
[C---:B-----5:R-:W-:Y:S01]  /*5c80*/  @P1 R2UR.BROADCAST UR4, R5.reuse ;  /* 0x00000000050412ca */ /* 0x060fe200008e0000 */
[----:B------:R-:W-:Y:S01]  /*5c90*/  @UP0 ULEA UR5, UR21, UR22, 0x3 ;  /* 0x0000001615050291 */ /* 0x000fe2000f8e18ff */
[----:B------:R-:W-:Y:S01]  /*5ca0*/  LOP3.LUT R2, R2, UR6, RZ, 0x3c, !PT ;  /* 0x0000000602027c12 */ /* 0x000fe2000f8e3cff */
[----:B------:R-:W-:Y:S02]  /*5cb0*/  UIADD3 UR10, UPT, UPT, UR16, 0x40, URZ ;  /* 0x00000040100a7890 */ /* 0x000fe4000fffe0ff */
[----:B------:R-:W-:Y:S01]  /*5cc0*/  UIADD3 UR6, UPT, UPT, UR14, 0x2, URZ ;  /* 0x000000020e067890 */ /* 0x000fe2000fffe0ff */
[----:B-1----:R-:W-:Y:S01]  /*5cd0*/  @P0 SHF.L.U32 R4, R2, 0x1f, RZ ;  /* 0x0000001f02040819 */ /* 0x002fe200000006ff */
[----:B------:R-:W-:Y:S02]  /*5ce0*/  UIADD3 UR8, UPT, UPT, UR16, 0x80, URZ ;  /* 0x0000008010087890 */ /* 0x000fe4000fffe0ff */
[----:B------:R-:W-:Y:S01]  /*5cf0*/  UIADD3 UR12, UPT, UPT, UR16, 0xc0, URZ ;  /* 0x000000c0100c7890 */ /* 0x000fe2000fffe0ff */
[----:B------:R3:W4:Y:S01]  /*5d00*/  @P0 SYNCS.PHASECHK.TRANS64.TRYWAIT P2, [UR5], R4 ;  /* 0x00000004ff0005a7 */ /* 0x0007220008041105 */
[----:B------:R-:W-:Y:S11]  /*5d10*/  ELECT P0, URZ, PT ;  /* 0x0000000000ff782f */ /* 0x000ff60003800000 */
[----:B------:R-:W-:Y:S02]  /*5d20*/  @!UPT UIADD3 URZ, UPT, UPT, URZ, URZ, URZ ;  /* 0x000000fffffff290 */ /* 0x000fe4000fffe0ff */
[C---:B------:R-:W-:Y:S02]  /*5d30*/  @P0 R2UR.BROADCAST UR18, R5.reuse ;  /* 0x00000000051202ca */ /* 0x040fe400008e0000 */
[----:B------:R-:W-:Y:S01]  /*5d40*/  ELECT P0, URZ, PT ;  /* 0x0000000000ff782f */ /* 0x000fe20003800000 */
[----:B------:R-:W-:Y:S01]  /*5d50*/  UMOV UR17, 0x20004020 ;  /* 0x2000402000117882 */ /* 0x000fe20000000000 */
[----:B------:R-:W-:Y:S01]  /*5d60*/  UMOV UR15, 0x40004080 ;  /* 0x40004080000f7882 */ /* 0x000fe20000000000 */
[----:B------:R-:W-:Y:S01]  /*5d70*/  UMOV UR11, 0x20004020 ;  /* 0x20004020000b7882 */ /* 0x000fe20000000000 */
[----:B------:R1:W-:Y:S01]  /*5d80*/  UTCHMMA.2CTA gdesc[UR14], gdesc[UR16], tmem[UR4], tmem[UR44], idesc[UR45], UP2 ;  /* 0x00ff2c100e0075ea */ /* 0x0003e20009200004 */
[----:B------:R-:W-:Y:S01]  /*5d90*/  UPLOP3.LUT UP2, UPT, UPT, UPT, UPT, 0x80, 0x8 ;  /* 0x000000000008789c */ /* 0x000fe20003f4f070 */
[----:B------:R-:W-:Y:S01]  /*5da0*/  UMOV UR7, 0x40004080 ;  /* 0x4000408000077882 */ /* 0x000fe20000000000 */
[----:B------:R-:W-:Y:S01]  /*5db0*/  UMOV UR9, 0x20004020 ;  /* 0x2000402000097882 */ /* 0x000fe20000000000 */
[----:B------:R-:W-:Y:S01]  /*5dc0*/  UMOV UR5, 0x40004080 ;  /* 0x4000408000057882 */ /* 0x000fe20000000000 */
[----:B------:R-:W-:Y:S02]  /*5dd0*/  UMOV UR13, 0x20004020 ;  /* 0x20004020000d7882 */ /* 0x000fe40000000000 */
[----:B------:R2:W-:Y:S01]  /*5de0*/  UTCHMMA.2CTA gdesc[UR6], gdesc[UR10], tmem[UR18], tmem[UR40], idesc[UR41], UPT ;  /* 0x00ff280a060075ea */ /* 0x0005e2000ba00012 */
[----:B-1----:R-:W-:Y:S01]  /*5df0*/  UIADD3 UR4, UPT, UPT, UR14, 0x4, URZ ;  /* 0x000000040e047890 */ /* 0x002fe2000fffe0ff */
[C---:B------:R-:W-:Y:S02]  /*5e00*/  @P0 R2UR.BROADCAST UR15, R5.reuse ;  /* 0x00000000050f02ca */ /* 0x040fe400008e0000 */
[----:B------:R-:W-:Y:S11]  /*5e10*/  ELECT P0, URZ, PT ;  /* 0x0000000000ff782f */ /* 0x000ff60003800000 */
[----:B------:R-:W-:Y:S02]  /*5e20*/  @!UPT UIADD3 URZ, UPT, UPT, URZ, URZ, URZ ;  /* 0x000000fffffff290 */ /* 0x000fe4000fffe0ff */
[C---:B------:R-:W-:Y:S02]  /*5e30*/  @P0 R2UR.BROADCAST UR17, R5.reuse ;  /* 0x00000000051102ca */ /* 0x040fe400008e0000 */
[----:B------:R-:W-:Y:S01]  /*5e40*/  ELECT P0, URZ, PT ;  /* 0x0000000000ff782f */ /* 0x000fe20003800000 */
[----:B--2---:R-:W-:Y:S02]  /*5e50*/  UIADD3 UR6, UPT, UPT, UR14, 0x6, URZ ;  /* 0x000000060e067890 */ /* 0x004fe4000fffe0ff */
[----:B------:R-:W-:Y:S01]  /*5e60*/  UIADD3 UR10, UPT, UPT, UR16, 0x100, URZ ;  /* 0x00000100100a7890 */ /* 0x000fe2000fffe0ff */
[----:B------:R1:W-:Y:S07]  /*5e70*/  UTCHMMA.2CTA gdesc[UR4], gdesc[UR8], tmem[UR15], tmem[UR38], idesc[UR39], UPT ;  /* 0x00ff2608040075ea */ /* 0x0003ee000ba0000f */
[----:B------:R2:W-:Y:S01]  /*5e80*/  UTCHMMA.2CTA gdesc[UR6], gdesc[UR12], tmem[UR17], tmem[UR36], idesc[UR37], UPT ;  /* 0x00ff240c060075ea */ /* 0x0005e2000ba00011 */
[----:B-1----:R-:W-:Y:S01]  /*5e90*/  UIADD3 UR4, UPT, UPT, UR14, 0x40, URZ ;  /* 0x000000400e047890 */ /* 0x002fe2000fffe0ff */
[C---:B------:R-:W-:Y:S02]  /*5ea0*/  @P0 R2UR.BROADCAST UR15, R5.reuse ;  /* 0x00000000050f02ca */ /* 0x040fe400008e0000 */
[----:B------:R-:W-:Y:S11]  /*5eb0*/  ELECT P0, URZ, PT ;  /* 0x0000000000ff782f */ /* 0x000ff60003800000 */
[----:B------:R-:W-:Y:S02]  /*5ec0*/  @!UPT UIADD3 URZ, UPT, UPT, URZ, URZ, URZ ;  /* 0x000000fffffff290 */ /* 0x000fe4000fffe0ff */
[C---:B--2---:R-:W-:Y:S01]  /*5ed0*/  @P0 R2UR.BROADCAST UR17, R5.reuse ;  /* 0x00000000051102ca */ /* 0x044fe200008e0000 */
[----:B------:R-:W-:Y:S02]  /*5ee0*/  UIADD3 UR8, UPT, UPT, UR16, 0x140, URZ ;  /* 0x0000014010087890 */ /* 0x000fe4000fffe0ff */
[----:B------:R-:W-:Y:S01]  /*5ef0*/  UIADD3 UR6, UPT, UPT, UR14, 0x42, URZ ;  /* 0x000000420e067890 */ /* 0x000fe2000fffe0ff */
[----:B------:R-:W-:Y:S01]  /*5f00*/  ELECT P0, URZ, PT ;  /* 0x0000000000ff782f */ /* 0x000fe20003800000 */
[----:B------:R-:W-:Y:S01]  /*5f10*/  UIADD3 UR12, UPT, UPT, UR16, 0x180, URZ ;  /* 0x00000180100c7890 */ /* 0x000fe2000fffe0ff */
[----:B------:R1:W-:Y:S07]  /*5f20*/  UTCHMMA.2CTA gdesc[UR4], gdesc[UR10], tmem[UR15], tmem[UR34], idesc[UR35], UPT ;  /* 0x00ff220a040075ea */ /* 0x0003ee000ba0000f */
[----:B------:R2:W-:Y:S01]  /*5f30*/  UTCHMMA.2CTA gdesc[UR6], gdesc[UR8], tmem[UR17], tmem[UR32], idesc[UR33], UPT ;  /* 0x00ff2008060075ea */ /* 0x0005e2000ba00011 */
[----:B-1----:R-:W-:Y:S03]  /*5f40*/  UIADD3 UR4, UPT, UPT, UR14, 0x44, URZ ;  /* 0x000000440e047890 */ /* 0x002fe6000fffe0ff */
[C---:B------:R-:W-:Y:S02]  /*5f50*/  @P0 R2UR.BROADCAST UR15, R5.reuse ;  /* 0x00000000050f02ca */ /* 0x040fe400008e0000 */
[----:B------:R-:W-:Y:S11]  /*5f60*/  ELECT P0, URZ, PT ;  /* 0x0000000000ff782f */ /* 0x000ff60003800000 */
[----:B------:R-:W-:Y:S02]  /*5f70*/  @!UPT UIADD3 URZ, UPT, UPT, URZ, URZ, URZ ;  /* 0x000000fffffff290 */ /* 0x000fe4000fffe0ff */
[----:B--2---:R-:W-:Y:S01]  /*5f80*/  @P0 R2UR.BROADCAST UR9, R5 ;  /* 0x00000000050902ca */ /* 0x004fe200008e0000 */
[----:B------:R-:W-:Y:S02]  /*5f90*/  UIADD3 UR10, UPT, UPT, UR16, 0x1c0, URZ ;  /* 0x000001c0100a7890 */ /* 0x000fe4000fffe0ff */
[----:B------:R-:W-:Y:S02]  /*5fa0*/  UIADD3 UR6, UPT, UPT, UR14, 0x46, URZ ;  /* 0x000000460e067890 */ /* 0x000fe4000fffe0ff */
[----:B------:R-:W-:Y:S01]  /*5fb0*/  UIADD3 UR8, UPT, UPT, UR20, 0x40, URZ ;  /* 0x0000004014087890 */ /* 0x000fe2000fffe0ff */
[----:B------:R1:W-:Y:S07]  /*5fc0*/  UTCHMMA.2CTA gdesc[UR4], gdesc[UR12], tmem[UR15], tmem[UR30], idesc[UR31], UPT ;  /* 0x00ff1e0c040075ea */ /* 0x0003ee000ba0000f */
[----:B------:R3:W-:Y:S01]  /*5fd0*/  UTCHMMA.2CTA gdesc[UR6], gdesc[UR10], tmem[UR9], tmem[UR28], idesc[UR29], UPT ;  /* 0x00ff1c0a060075ea */ /* 0x0007e2000ba00009 */
[----:B------:R3:W-:Y:S01]  /*5fe0*/  UTCBAR.2CTA.MULTICAST [UR8], URZ, UR23 ;  /* 0x000000ff080073e9 */ /* 0x0007e20008200817 */
[----:B-1----:R-:W-:Y:S02]  /*5ff0*/  UIADD3 UR4, UPT, UPT, UR19, 0x1, URZ ;  /* 0x0000000113047890 */ /* 0x002fe4000fffe0ff */
[----:B------:R-:W-:Y:S02]  /*6000*/  UIADD3 UR5, UPT, UPT, UR19, -0x1, URZ ;  /* 0xffffffff13057890 */ /* 0x000fe4000fffe0ff */
[----:B------:R-:W-:Y:S03]  /*6010*/  UISETP.GT.U32.AND UP0, UPT, UR4, 0x1, UPT ;  /* 0x000000010400788c */ /* 0x000fe6000bf04070 */
[----:B------:R-:W-:Y:S02]  /*6020*/  UMOV UR4, UR21 ;  /* 0x0000001500047c82 */ /* 0x000fe40008000000 */
[----:B------:R-:W-:Y:S04]  /*6030*/  UMOV UR19, UR5 ;  /* 0x0000000500137c82 */ /* 0x000fe80008000000 */
[----:B----4-:R-:W-:Y:S05]  /*6040*/  BRA.U UP0, `(.L_x_72) ;  /* 0xfffffff900cc7547 */ /* 0x010fea000b83ffff */
.L_x_69:
[----:B------:R-:W-:-:S09]  /*6050*/  UIADD3 UR4, UPT, UPT, UR27, 0xd0, URZ ;  /* 0x000000d01b047890 */ /* 0x000fd2000fffe0ff */
[----:B------:R2:W-:Y:S01]  /*6060*/  UTCBAR.2CTA.MULTICAST [UR4], URZ, UR46 ;  /* 0x000000ff040073e9 */ /* 0x0005e2000820082e */
[----:B------:R-:W-:Y:S02]  /*6070*/  NOP ;  /* 0x0000000000007918 */ /* 0x000fe40000000000 */
.L_x_68:
[----:B--2---:R-:W-:Y:S01]  /*6080*/  UIADD3 UR4, UPT, UPT, UR26, 0x1, URZ ;  /* 0x000000011a047890 */ /* 0x004fe2000fffe0ff */
[----:B------:R-:W-:-:S03]  /*6090*/  LOP3.LUT R3, R3, 0x1, RZ, 0x3c, !PT ;  /* 0x0000000103037812 */ /* 0x000fc600078e3cff */
[----:B------:R-:W-:-:S04]  /*60a0*/  UISETP.NE.AND UP0, UPT, UR4, 0x2, UPT ;  /* 0x000000020400788c */ /* 0x000fc8000bf05270 */
[----:B------:R-:W-:Y:S02]  /*60b0*/  USEL UR5, URZ, 0x1, UP0 ;  /* 0x00000001ff057887 */ /* 0x000fe40008000000 */
[----:B------:R-:W-:-:S04]  /*60c0*/  USEL UR26, UR4, URZ, UP0 ;  /* 0x000000ff041a7287 */ /* 0x000fc80008000000 */
[----:B------:R-:W-:Y:S01]  /*60d0*/  LOP3.LUT R8, R8, UR5, RZ, 0x3c, !PT ;  /* 0x0000000508087c12 */ /* 0x000fe2000f8e3cff */
[----:B------:R-:W-:Y:S07]  /*60e0*/  @P3 BRA `(.L_x_73) ;  /* 0xfffffff800383947 */ /* 0x000fee000383ffff */
[----:B---3--:R-:W2:Y:S01]  /*60f0*/  S2UR UR8, SR_CgaCtaId ;  /* 0x00000000000879c3 */ /* 0x008ea20000008800 */
[----:B------:R-:W-:Y:S01]  /*6100*/  ELECT P0, URZ, PT ;  /* 0x0000000000ff782f */ /* 0x000fe20003800000 */
[----:B------:R-:W-:Y:S01]  /*6110*/  HFMA2 R2, -RZ, RZ, 0, 5.9604644775390625e-08 ;  /* 0x00000001ff027431 */ /* 0x000fe200000001ff */
[----:B------:R-:W-:-:S05]  /*6120*/  UMOV UR4, 0x40 ;  /* 0x0000004000047882 */ /* 0x000fca0000000000 */
[----:B------:R-:W-:Y:S01]  /*6130*/  UVIRTCOUNT.DEALLOC.SMPOOL 0x80 ;  /* 0x000000800000784c */ /* 0x000fe20000000000 */
[----:B------:R-:W-:Y:S02]  /*6140*/  UISETP.NE.AND UP0, UPT, UR49, URZ, UPT ;  /* 0x000000ff3100728c */ /* 0x000fe4000bf05270 */
[----:B--2---:R-:W-:-:S09]  /*6150*/  ULEA UR8, UR8, UR4, 0x18 ;  /* 0x0000000408087291 */ /* 0x004fd2000f8ec0ff */
[----:B------:R2:W-:Y:S01]  /*6160*/  @P0 STS.U8 [UR8+0x1c], R2 ;  /* 0x00001c02ff000988 */ /* 0x0005e20008000008 */
[----:B------:R-:W-:Y:S05]  /*6170*/  BRA.U UP0, `(.L_x_74) ;  /* 0x0000000100587547 */ /* 0x000fea000b800000 */
[----:B------:R-:W-:Y:S01]  /*6180*/  UIADD3 UR5, UPT, UPT, UR22, 0xe0, URZ ;  /* 0x000000e016057890 */ /* 0x000fe2000fffe0ff */
[----:B------:R-:W-:-:S03]  /*6190*/  SHF.L.U32 R3, R8, 0x1f, RZ ;  /* 0x0000001f08037819 */ /* 0x000fc600000006ff */
[----:B------:R-:W-:-:S09]  /*61a0*/  ULEA UR4, UR26, UR5, 0x3 ;  /* 0x000000051a047291 */ /* 0x000fd2000f8e18ff */
[----:B------:R-:W3:Y:S02]  /*61b0*/  SYNCS.PHASECHK.TRANS64.TRYWAIT P0, [UR4], R3 ;  /* 0x00000003ff0075a7 */ /* 0x000ee40008001104 */
[----:B---3--:R-:W-:Y:S05]  /*61c0*/  @!P0 BRA `(.L_x_75) ;  /* 0x0000004800048947 */ /* 0x008fea0003800000 */
.L_x_160:
[----:B------:R-:W-:-:S04]  /*61d0*/  UIADD3 UR4, UPT, UPT, UR26, 0x1, URZ ;  /* 0x000000011a047890 */ /* 0x000fc8000fffe0ff */
[----:B------:R-:W-:-:S04]  /*61e0*/  UISETP.NE.AND UP1, UPT, UR4, 0x2, UPT ;  /* 0x000000020400788c */ /* 0x000fc8000bf25270 */
[----:B------:R-:W-:Y:S02]  /*61f0*/  USEL UR6, URZ, 0x1, UP1 ;  /* 0x00000001ff067887 */ /* 0x000fe40008800000 */
[----:B------:R-:W-:-:S04]  /*6200*/  USEL UR4, UR4, URZ, UP1 ;  /* 0x000000ff04047287 */ /* 0x000fc80008800000 */
[----:B------:R-:W-:Y:S01]  /*6210*/  ULEA UR4, UR4, UR5, 0x3 ;  /* 0x0000000504047291 */ /* 0x000fe2000f8e18ff */
[----:B--2---:R-:W-:-:S04]  /*6220*/  LOP3.LUT R3, R8, UR6, RZ, 0x3c, !PT ;  /* 0x0000000608037c12 */ /* 0x004fc8000f8e3cff */
[----:B------:R-:W-:Y:S01]  /*6230*/  SHF.L.U32 R3, R3, 0x1f, RZ ;  /* 0x0000001f03037819 */ /* 0x000fe200000006ff */
[----:B------:R-:W-:-:S04]  /*6240*/  IMAD.U32 R2, RZ, RZ, UR4 ;  /* 0x00000004ff027e24 */ /* 0x000fc8000f8e00ff */
[----:B------:R2:W3:Y:S03]  /*6250*/  SYNCS.PHASECHK.TRANS64.TRYWAIT P0, [R2+URZ], R3 ;  /* 0x00000003020075a7 */ /* 0x0004e600080011ff */
[----:B---3--:R-:W-:Y:S05]  /*6260*/  @!P0 NANOSLEEP.SYNCS 0x989680 ;  /* 0x009896800000895d */ /* 0x008fea0003900000 */
[----:B------:R-:W3:Y:S02]  /*6270*/  @!P0 SYNCS.PHASECHK.TRANS64 P0, [R2+URZ], R3 ;  /* 0x00000003020085a7 */ /* 0x000ee400080010ff */
[----:B---3--:R-:W-:Y:S05]  /*6280*/  @P0 BRA `(.L_x_76) ;  /* 0x0000000000200947 */ /* 0x008fea0003800000 */
.L_x_77:
[----:B---3--:R3:W4:Y:S02]  /*6290*/  SYNCS.PHASECHK.TRANS64.TRYWAIT P0, [R2+URZ], R3 ;  /* 0x00000003020075a7 */ /* 0x00872400080011ff */
[----:B----4-:R-:W-:Y:S05]  /*62a0*/  @!P0 NANOSLEEP.SYNCS 0x989680 ;  /* 0x009896800000895d */ /* 0x010fea0003900000 */
[----:B------:R-:W4:Y:S02]  /*62b0*/  @!P0 SYNCS.PHASECHK.TRANS64 P0, [R2+URZ], R3 ;  /* 0x00000003020085a7 */ /* 0x000f2400080010ff */
[----:B----4-:R-:W-:Y:S05]  /*62c0*/  @!P0 BRA `(.L_x_77) ;  /* 0xfffffffc00f08947 */ /* 0x010fea000383ffff */
[----:B------:R-:W-:Y:S05]  /*62d0*/  BRA `(.L_x_76) ;  /* 0x00000000000c7947 */ /* 0x000fea0003800000 */
.L_x_74:
[----:B------:R-:W-:-:S04]  /*62e0*/  UIADD3 UR4, UPT, UPT, UR22, 0xf0, URZ ;  /* 0x000000f016047890 */ /* 0x000fc8000fffe0ff */
[----:B------:R-:W-:-:S09]  /*62f0*/  UPRMT UR4, UR48, 0x654, UR4 ;  /* 0x0000065430047896 */ /* 0x000fd20008000004 */
[----:B------:R-:W-:Y:S03]  /*6300*/  SYNCS.ARRIVE.TRANS64.RED.A1T0 RZ, [UR4], RZ ;  /* 0x000000ffffff79a7 */ /* 0x000fe60008100404 */
.L_x_76:
[----:B--23--:R-:W-:Y:S01]  /*6310*/  SHF.L.U32 R3, RZ, 0x1f, RZ ;  /* 0x0000001fff037819 */ /* 0x00cfe200000006ff */
[----:B------:R-:W-:Y:S01]  /*6320*/  UIADD3 UR4, UPT, UPT, UR22, 0xf0, URZ ;  /* 0x000000f016047890 */ /* 0x000fe2000fffe0ff */
[----:B------:R-:W-:Y:S02]  /*6330*/  PLOP3.LUT P0, PT, PT, PT, UP0, 0x80, 0x8 ;  /* 0x000000000008781c */ /* 0x000fe40003f0f008 */
[----:B------:R-:W2:Y:S02]  /*6340*/  SYNCS.PHASECHK.TRANS64.TRYWAIT P1, [UR22+0xf0], R3 ;  /* 0x0000f003ff0075a7 */ /* 0x000ea40008021116 */
[----:B--2---:R-:W-:Y:S09]  /*6350*/  @!P1 BRA `(.L_x_78) ;  /* 0x0000004400b89947 */ /* 0x004ff20003800000 */
.L_x_162:
[----:B------:R-:W-:Y:S01]  /*6360*/  @!UP0 UPRMT UR4, UR48, 0x654, UR4 ;  /* 0x0000065430048896 */ /* 0x000fe20008000004 */
[----:B------:R-:W-:Y:S01]  /*6370*/  LOP3.LUT R0, R0, 0xffff, RZ, 0xc0, !PT ;  /* 0x0000ffff00007812 */ /* 0x000fe200078ec0ff */
[----:B--2---:R-:W-:Y:S02]  /*6380*/  IMAD.MOV.U32 R3, RZ, RZ, 0xffff ;  /* 0x0000ffffff037424 */ /* 0x004fe400078e00ff */
[----:B-1----:R-:W-:Y:S01]  /*6390*/  IMAD.MOV.U32 R5, RZ, RZ, 0x1 ;  /* 0x00000001ff057424 */ /* 0x002fe200078e00ff */
[----:B------:R-:W-:-:S04]  /*63a0*/  SHF.R.U32.HI R0, RZ, 0x5, R0 ;  /* 0x00000005ff007819 */ /* 0x000fc80000011600 */
[----:B------:R-:W-:Y:S01]  /*63b0*/  @!P0 SYNCS.ARRIVE.TRANS64.RED.A1T0 RZ, [UR4], RZ ;  /* 0x000000ffffff89a7 */ /* 0x000fe20008100404 */
[----:B------:R-:W-:Y:S01]  /*63c0*/  NOP ;  /* 0x0000000000007918 */ /* 0x000fe20000000000 */
[----:B------:R-:W1:Y:S01]  /*63d0*/  LDS R2, [UR8+0x14] ;  /* 0x00001408ff027984 */ /* 0x000e620008000800 */
[-C--:B------:R-:W-:Y:S02]  /*63e0*/  SHF.L.U32 R3, R3, R0.reuse, RZ ;  /* 0x0000000003037219 */ /* 0x080fe400000006ff */
[----:B------:R-:W-:Y:S02]  /*63f0*/  SHF.L.U32 R5, R5, R0, RZ ;  /* 0x0000000005057219 */ /* 0x000fe400000006ff */
[----:B-1----:R-:W-:-:S04]  /*6400*/  LOP3.LUT R2, R2, R3, RZ, 0xc0, !PT ;  /* 0x0000000302027212 */ /* 0x002fc800078ec0ff */
[----:B------:R-:W-:-:S13]  /*6410*/  ISETP.NE.AND P0, PT, R2, R3, PT ;  /* 0x000000030200720c */ /* 0x000fda0003f05270 */
[----:B------:R-:W-:Y:S05]  /*6420*/  @P0 BRA `(.L_x_79) ;  /* 0x00000000005c0947 */ /* 0x000fea0003800000 */
[----:B------:R-:W1:Y:S02]  /*6430*/  LDS R0, [UR8+0x18] ;  /* 0x00001808ff007984 */ /* 0x000e640008000800 */
[----:B-1----:R-:W-:-:S04]  /*6440*/  LOP3.LUT R0, R0, R5, RZ, 0xc0, !PT ;  /* 0x0000000500007212 */ /* 0x002fc800078ec0ff */
[----:B------:R-:W-:-:S13]  /*6450*/  ISETP.NE.AND P0, PT, R0, R5, PT ;  /* 0x000000050000720c */ /* 0x000fda0003f05270 */
[----:B------:R-:W-:Y:S05]  /*6460*/  @P0 BRA `(.L_x_80) ;  /* 0x0000000000400947 */ /* 0x000fea0003800000 */
[----:B------:R-:W-:Y:S01]  /*6470*/  R2UR UR4, R3 ;  /* 0x00000000030472ca */ /* 0x000fe200000e0000 */
[----:B------:R-:W1:Y:S01]  /*6480*/  S2R R2, SR_LANEID ;  /* 0x0000000000027919 */ /* 0x000e620000000000 */
[----:B------:R-:W-:-:S04]  /*6490*/  LOP3.LUT R5, RZ, R5, RZ, 0x33, !PT ;  /* 0x00000005ff057212 */ /* 0x000fc800078e33ff */
[----:B------:R-:W2:Y:S07]  /*64a0*/  REDUX UR6, R5 ;  /* 0x00000000050673c4 */ /* 0x000eae0000000000 */
[----:B------:R-:W-:-:S03]  /*64b0*/  ULOP3.LUT UR5, URZ, UR4, URZ, 0x33, !UPT ;  /* 0x00000004ff057292 */ /* 0x000fc6000f8e33ff */
[----:B------:R-:W-:Y:S02]  /*64c0*/  VOTEU.ANY UR4, UPT, PT ;  /* 0x0000000000047886 */ /* 0x000fe400038e0100 */
[----:B------:R-:W-:Y:S01]  /*64d0*/  UFLO.U32 UR4, UR4 ;  /* 0x00000004000472bd */ /* 0x000fe200080e0000 */
[----:B------:R-:W-:-:S04]  /*64e0*/  IMAD.U32 R0, RZ, RZ, UR5 ;  /* 0x00000005ff007e24 */ /* 0x000fc8000f8e00ff */
[----:B------:R-:W3:Y:S02]  /*64f0*/  REDUX UR7, R0 ;  /* 0x00000000000773c4 */ /* 0x000ee40000000000 */
[----:B------:R4:W-:Y:S01]  /*6500*/  UTCATOMSWS.AND URZ, UR5 ;  /* 0x0000000500ff79e3 */ /* 0x0009e20008000000 */
[----:B-1----:R-:W-:Y:S01]  /*6510*/  ISETP.EQ.U32.AND P0, PT, R2, UR4, PT ;  /* 0x0000000402007c0c */ /* 0x002fe2000bf02070 */
[----:B--2---:R-:W-:Y:S02]  /*6520*/  IMAD.U32 R2, RZ, RZ, UR6 ;  /* 0x00000006ff027e24 */ /* 0x004fe4000f8e00ff */
[----:B---3--:R-:W-:-:S10]  /*6530*/  IMAD.U32 R3, RZ, RZ, UR7 ;  /* 0x00000007ff037e24 */ /* 0x008fd4000f8e00ff */
[----:B------:R4:W-:Y:S04]  /*6540*/  @P0 ATOMS.AND RZ, [UR8+0x14], R3 ;  /* 0x00001403ffff098c */ /* 0x0009e8000a800008 */
[----:B------:R4:W-:Y:S01]  /*6550*/  @P0 ATOMS.AND RZ, [UR8+0x18], R2 ;  /* 0x00001802ffff098c */ /* 0x0009e2000a800008 */
[----:B------:R-:W-:Y:S05]  /*6560*/  BRA `(.L_x_81) ;  /* 0x0000000000147947 */ /* 0x000fea0003800000 */
.L_x_80:
[----:B------:R-:W-:Y:S02]  /*6570*/  MOV R2, 0x6590 ;  /* 0x0000659000027802 */ /* 0x000fe40000000f00 */
[----:B-----5:R-:W-:Y:S05]  /*6580*/  CALL.REL.NOINC `($__internal_0_$__cuda_sm10x_tcgen05_guardrail_trap_col_being_dealloced_not_returned_by_alloc) ;  /* 0x0000004800287944 */ /* 0x020fea0003c00000 */
[----:B------:R-:W-:Y:S05]  /*6590*/  BRA `(.L_x_81) ;  /* 0x0000000000087947 */ /* 0x000fea0003800000 */
.L_x_79:
[----:B------:R-:W-:Y:S02]  /*65a0*/  MOV R2, 0x65c0 ;  /* 0x000065c000027802 */ /* 0x000fe40000000f00 */
[----:B-----5:R-:W-:Y:S05]  /*65b0*/  CALL.REL.NOINC `($__internal_2_$__cuda_sm10x_tcgen05_guardrail_trap_unallocated_columns_being_dealloced) ;  /* 0x0000004800347944 */ /* 0x020fea0003c00000 */
.L_x_81:
[----:B------:R-:W-:Y:S01]  /*65c0*/  NOP ;  /* 0x0000000000007918 */ /* 0x000fe20000000000 */
[----:B----4-:R-:W-:Y:S05]  /*65d0*/  EXIT ;  /* 0x000000000000794d */ /* 0x010fea0003800000 */
.L_x_53:
[----:B------:R-:W-:-:S09]  /*65e0*/  UISETP.NE.OR UP0, UPT, UR18, 0x3, !UP3 ;  /* 0x000000031200788c */ /* 0x000fd2000df05670 */
[----:B------:R-:W-:Y:S05]  /*65f0*/  BRA.U UP0, `(.L_x_82) ;  /* 0x0000001100947547 */ /* 0x000fea000b800000 */
[----:B------:R-:W2:Y:S01]  /*6600*/  LDCU.64 UR4, c[0x0][0x888] ;  /* 0x00011100ff0477ac */ /* 0x000ea20008000a00 */
[----:B------:R-:W3:Y:S01]  /*6610*/  S2UR UR6, SR_CgaCtaId ;  /* 0x00000000000679c3 */ /* 0x000ee20000008800 */
[----:B------:R-:W-:Y:S01]  /*6620*/  HFMA2 R9, -RZ, RZ, 0, 5.9604644775390625e-08 ;  /* 0x00000001ff097431 */ /* 0x000fe200000001ff */
[----:B------:R-:W-:Y:S01]  /*6630*/  MOV R8, RZ ;  /* 0x000000ff00087202 */ /* 0x000fe20000000f00 */
[----:B------:R-:W4:Y:S01]  /*6640*/  LDCU UR38, c[0x0][0x370] ;  /* 0x00006e00ff2677ac */ /* 0x000f220008000800 */
[----:B------:R-:W-:Y:S01]  /*6650*/  HFMA2 R3, -RZ, RZ, 0, 0.0078125 ;  /* 0x00002000ff037431 */ /* 0x000fe200000001ff */
[----:B------:R-:W1:Y:S03]  /*6660*/  LDCU.128 UR40, c[0x0][0xb10] ;  /* 0x00016200ff2877ac */ /* 0x000e660008000c00 */
[----:B------:R-:W4:Y:S01]  /*6670*/  LDC.64 R10, c[0x0][0x348] ;  /* 0x0000d200ff0a7b82 */ /* 0x000f220000000a00 */
[----:B------:R-:W1:Y:S01]  /*6680*/  LDCU UR33, c[0x0][0x374] ;  /* 0x00006e80ff2177ac */ /* 0x000e620008000800 */
[----:B------:R-:W4:Y:S01]  /*6690*/  LDCU.64 UR34, c[0x0][0x890] ;  /* 0x00011200ff2277ac */ /* 0x000f220008000a00 */
[----:B------:R-:W4:Y:S01]  /*66a0*/  LDCU UR30, c[0x0][0xb0c] ;  /* 0x00016180ff1e77ac */ /* 0x000f220008000800 */
[----:B--2---:R-:W-:Y:S01]  /*66b0*/  UISETP.NE.U32.AND UP0, UPT, UR4, URZ, UPT ;  /* 0x000000ff0400728c */ /* 0x004fe2000bf05070 */
[----:B------:R-:W2:Y:S01]  /*66c0*/  LDCU UR53, c[0x0][0xb20] ;  /* 0x00016400ff3577ac */ /* 0x000ea20008000800 */
[----:B------:R-:W2:Y:S01]  /*66d0*/  LDCU UR4, c[0x0][0xb30] ;  /* 0x00016600ff0477ac */ /* 0x000ea20008000800 */
[----:B------:R-:W2:Y:S01]  /*66e0*/  LDCU.128 UR48, c[0x0][0x980] ;  /* 0x00013000ff3077ac */ /* 0x000ea20008000c00 */
[----:B------:R-:W-:Y:S01]  /*66f0*/  UMOV UR31, 0x400 ;  /* 0x00000400001f7882 */ /* 0x000fe20000000000 */
[----:B-1----:R-:W-:-:S02]  /*6700*/  UIMAD.WIDE.U32 UR8, UR33, UR43, URZ ;  /* 0x0000002b210872a5 */ /* 0x002fc4000f8e00ff */
[----:B---3--:R-:W-:Y:S02]  /*6710*/  ULEA UR31, UR6, UR31, 0x18 ;  /* 0x0000001f061f7291 */ /* 0x008fe4000f8ec0ff */
[----:B----4-:R-:W-:Y:S02]  /*6720*/  UIMAD.WIDE.U32 UR6, UR38, UR40, URZ ;  /* 0x00000028260672a5 */ /* 0x010fe4000f8e00ff */
[----:B------:R-:W-:Y:S02]  /*6730*/  UISETP.NE.AND.EX UP5, UPT, UR5, URZ, UPT, UP0 ;  /* 0x000000ff0500728c */ /* 0x000fe4000bfa5300 */
[----:B------:R-:W-:Y:S02]  /*6740*/  UISETP.NE.U32.AND UP6, UPT, UR34, URZ, UPT ;  /* 0x000000ff2200728c */ /* 0x000fe4000bfc5070 */
[----:B------:R-:W-:Y:S02]  /*6750*/  UIADD3 UR46, UPT, UPT, UR31, 0xc8, URZ ;  /* 0x000000c81f2e7890 */ /* 0x000fe4000fffe0ff */
[----:B------:R-:W-:-:S02]  /*6760*/  UISETP.NE.AND UP0, UPT, UR39, 0x1, UPT ;  /* 0x000000012700788c */ /* 0x000fc4000bf05270 */
[----:B------:R-:W-:Y:S01]  /*6770*/  UISETP.NE.AND UP0, UPT, UR30, 0x1, UPT ;  /* 0x000000011e00788c */ /* 0x000fe2000bf05270 */
[----:B------:R-:W-:Y:S01]  /*6780*/  UMOV UR6, UR7 ;  /* 0x0000000700067c82 */ /* 0x000fe20008000000 */
[----:B------:R-:W-:Y:S01]  /*6790*/  UMOV UR47, UR9 ;  /* 0x00000009002f7c82 */ /* 0x000fe20008000000 */
[----:B------:R-:W-:Y:S02]  /*67a0*/  UISETP.GE.AND UP2, UPT, UR39, 0x1, UPT ;  /* 0x000000012700788c */ /* 0x000fe4000bf46270 */
[----:B------:R-:W-:Y:S01]  /*67b0*/  UISETP.NE.AND UP0, UPT, UR42, 0x1, UPT ;  /* 0x000000012a00788c */ /* 0x000fe2000bf05270 */
[----:B------:R-:W-:Y:S01]  /*67c0*/  UMOV UR32, URZ ;  /* 0x000000ff00207c82 */ /* 0x000fe20008000000 */
[----:B------:R-:W-:Y:S01]  /*67d0*/  UPLOP3.LUT UP4, UPT, UPT, UPT, UPT, 0x40, 0x4 ;  /* 0x000000000004789c */ /* 0x000fe20003f8e870 */
[----:B------:R-:W1:Y:S01]  /*67e0*/  LDCU.64 UR22, c[0x0][0xb28] ;  /* 0x00016500ff1677ac */ /* 0x000e620008000a00 */
[----:B------:R-:W3:Y:S01]  /*67f0*/  LDCU.64 UR36, c[0x0][0x990] ;  /* 0x00013200ff2477ac */ /* 0x000ee20008000a00 */
[----:B------:R-:W-:-:S02]  /*6800*/  UISETP.NE.AND.EX UP6, UPT, UR35, URZ, UPT, UP6 ;  /* 0x000000ff2300728c */ /* 0x000fc4000bfc5360 */
[----:B------:R-:W-:Y:S02]  /*6810*/  UPRMT UR46, URZ, 0x654, UR46 ;  /* 0x00000654ff2e7896 */ /* 0x000fe4000800002e */
[----:B------:R-:W-:Y:S02]  /*6820*/  USHF.R.U32.HI UR52, URZ, UR41, UR6 ;  /* 0x00000029ff347299 */ /* 0x000fe40008011606 */
[----:B--2---:R-:W-:Y:S02]  /*6830*/  USHF.R.U32.HI UR47, URZ, UR53, UR47 ;  /* 0x00000035ff2f7299 */ /* 0x004fe4000801162f */
[----:B------:R-:W-:Y:S02]  /*6840*/  UISETP.NE.AND UP3, UPT, UR4, 0x1, UPT ;  /* 0x000000010400788c */ /* 0x000fe4000bf65270 */
[----:B------:R-:W-:Y:S02]  /*6850*/  UISETP.NE.AND UP2, UPT, UR48, 0x1, UPT ;  /* 0x000000013000788c */ /* 0x000fe4000bf45270 */
[----:B------:R-:W-:-:S11]  /*6860*/  UISETP.NE.AND UP0, UPT, UR51, 0x1, UPT ;  /* 0x000000013300788c */ /* 0x000fd6000bf05270 */
.L_x_91:
[----:B------:R-:W-:Y:S04]  /*6870*/  SHF.L.U32 R5, R8, 0x1f, RZ ;  /* 0x0000001f08057819 */ /* 0x000fe800000006ff */
[----:B------:R-:W2:Y:S02]  /*6880*/  SYNCS.PHASECHK.TRANS64.TRYWAIT P0, [UR31+0xc0], R5 ;  /* 0x0000c005ff0075a7 */ /* 0x000ea4000800111f */
[----:B--2-4-:R-:W-:Y:S05]  /*6890*/  @!P0 BRA `(.L_x_83) ;  /* 0x0000004000808947 */ /* 0x014fea0003800000 */
.L_x_164:
[----:B--2---:R-:W2:Y:S01]  /*68a0*/  LDS.128 R4, [UR31+0x100] ;  /* 0x0001001fff047984 */ /* 0x004ea20008000c00 */
[----:B------:R-:W-:Y:S01]  /*68b0*/  UISETP.GE.AND UP0, UPT, UR39, 0x1, UPT ;  /* 0x000000012700788c */ /* 0x000fe2000bf06270 */
[----:B------:R-:W-:Y:S01]  /*68c0*/  @!PT LDS RZ, [RZ] ;  /* 0x00000000fffff984 */ /* 0x000fe20000000800 */
[----:B------:R-:W-:Y:S01]  /*68d0*/  @!PT LDS RZ, [RZ] ;  /* 0x00000000fffff984 */ /* 0x000fe20000000800 */
[----:B------:R-:W-:Y:S01]  /*68e0*/  @!PT LDS RZ, [RZ] ;  /* 0x00000000fffff984 */ /* 0x000fe20000000800 */
[----:B------:R-:W-:Y:S01]  /*68f0*/  @!PT LDS RZ, [RZ] ;  /* 0x00000000fffff984 */ /* 0x000fe20000000800 */
[----:B------:R4:W-:Y:S06]  /*6900*/  MEMBAR.ALL.CTA ;  /* 0x0000000000007992 */ /* 0x0009ec0000008000 */
[----:B----4-:R-:W4:Y:S02]  /*6910*/  FENCE.VIEW.ASYNC.S ;  /* 0x00000000000073c6 */ /* 0x010f240000000000 */
[----:B----4-:R-:W-:Y:S01]  /*6920*/  SYNCS.ARRIVE.TRANS64.RED.A1T0 RZ, [UR46], RZ ;  /* 0x000000ffffff79a7 */ /* 0x010fe2000810042e */
[----:B--2---:R-:W-:Y:S11]  /*6930*/  LOP3.LUT P0, RZ, R6, 0x1, RZ, 0xc0, !PT ;  /* 0x0000000106ff7812 */ /* 0x004ff6000780c0ff */
[----:B------:R-:W-:Y:S02]  /*6940*/  @!UPT UIADD3 URZ, UPT, UPT, URZ, URZ, URZ ;  /* 0x000000fffffff290 */ /* 0x000fe4000fffe0ff */
[----:B------:R-:W-:Y:S01]  /*6950*/  VOTEU.ANY UP2, P0 ;  /* 0x0000000000ff7886 */ /* 0x000fe20000040100 */
[----:B------:R-:W-:Y:S11]  /*6960*/  PLOP3.LUT P0, PT, PT, PT, UP2, 0x80, 0x8 ;  /* 0x000000000008781c */ /* 0x000ff60003f0f028 */
[----:B------:R-:W-:Y:S02]  /*6970*/  @!UPT UIADD3 URZ, UPT, UPT, URZ, URZ, URZ ;  /* 0x000000fffffff290 */ /* 0x000fe4000fffe0ff */
[----:B------:R-:W-:Y:S02]  /*6980*/  @P0 MOV R2, R4 ;  /* 0x0000000400020202 */ /* 0x000fe40000000f00 */
[----:B------:R-:W-:Y:S02]  /*6990*/  @P0 LOP3.LUT R0, R5, 0xffff, RZ, 0xc0, !PT ;  /* 0x0000ffff05000812 */ /* 0x000fe400078ec0ff */
[----:B------:R-:W-:Y:S02]  /*69a0*/  @P0 R2UR UR5, R2 ;  /* 0x00000000020502ca */ /* 0x000fe400000e0000 */
[----:B------:R-:W-:Y:S11]  /*69b0*/  @P0 R2UR UR4, R0 ;  /* 0x00000000000402ca */ /* 0x000ff600000e0000 */
[----:B------:R-:W-:Y:S02]  /*69c0*/  @UP2 UMOV UR15, UR5 ;  /* 0x00000005000f2c82 */ /* 0x000fe40008000000 */
[----:B------:R-:W-:Y:S01]  /*69d0*/  @UP2 UMOV UR14, UR4 ;  /* 0x00000004000e2c82 */ /* 0x000fe20008000000 */
[----:B------:R-:W-:Y:S05]  /*69e0*/  BRA.U !UP0, `(.L_x_84) ;  /* 0x0000000108c07547 */ /* 0x000fea000b800000 */
[----:B------:R-:W-:Y:S02]  /*69f0*/  UP2UR UR18, UPR, URZ, 0x4 ;  /* 0x00000004ff127883 */ /* 0x000fe40008000000 */
[----:B------:R-:W-:Y:S02]  /*6a00*/  UISETP.NE.AND UP2, UPT, UR42, 0x1, UPT ;  /* 0x000000012a00788c */ /* 0x000fe4000bf45270 */
[----:B------:R-:W-:Y:S02]  /*6a10*/  UIMAD.WIDE.U32 UR6, UR14, UR43, URZ ;  /* 0x0000002b0e0672a5 */ /* 0x000fe4000f8e00ff */
[----:B------:R-:W-:Y:S02]  /*6a20*/  UIMAD.WIDE.U32 UR10, UR15, UR40, URZ ;  /* 0x000000280f0a72a5 */ /* 0x000fe4000f8e00ff */
[----:B------:R-:W-:Y:S02]  /*6a30*/  USEL UR4, UR33, UR47, !UP2 ;  /* 0x0000002f21047287 */ /* 0x000fe4000d000000 */
[----:B------:R-:W-:Y:S02]  /*6a40*/  UISETP.NE.AND UP0, UPT, UR30, 0x1, UPT ;  /* 0x000000011e00788c */ /* 0x000fe4000bf05270 */
[----:B------:R-:W-:Y:S02]  /*6a50*/  UP2UR UR19, UPR, URZ, 0x2 ;  /* 0x00000002ff137883 */ /* 0x000fe40008000000 */
[----:B------:R-:W-:Y:S02]  /*6a60*/  UISETP.NE.AND UP1, UPT, UR39, 0x1, UPT ;  /* 0x000000012700788c */ /* 0x000fe4000bf25270 */
[----:B-1----:R-:W-:Y:S02]  /*6a70*/  UIMAD.WIDE.U32 UR12, UR4, UR22, URZ ;  /* 0x00000016040c72a5 */ /* 0x002fe4000f8e00ff */
[----:B------:R-:W-:Y:S01]  /*6a80*/  USEL UR9, UR38, UR52, !UP0 ;  /* 0x0000003426097287 */ /* 0x000fe2000c000000 */
[----:B------:R-:W-:Y:S01]  /*6a90*/  UMOV UR6, UR7 ;  /* 0x0000000700067c82 */ /* 0x000fe20008000000 */
[----:B------:R-:W-:Y:S01]  /*6aa0*/  UMOV UR5, UR11 ;  /* 0x0000000b00057c82 */ /* 0x000fe20008000000 */
[----:B------:R-:W-:Y:S02]  /*6ab0*/  USHF.R.U32.HI UR7, URZ, UR53, UR6 ;  /* 0x00000035ff077299 */ /* 0x000fe40008011606 */
[----:B------:R-:W-:Y:S02]  /*6ac0*/  USHF.R.U32.HI UR6, URZ, UR41, UR5 ;  /* 0x00000029ff067299 */ /* 0x000fe40008011605 */
[----:B------:R-:W-:Y:S02]  /*6ad0*/  UIMAD.WIDE.U32 UR16, UR9, UR22, URZ ;  /* 0x00000016091072a5 */ /* 0x000fe4000f8e00ff */
[----:B------:R-:W-:Y:S02]  /*6ae0*/  USEL UR8, UR14, UR7, !UP2 ;  /* 0x000000070e087287 */ /* 0x000fe4000d000000 */
[----:B------:R-:W-:Y:S02]  /*6af0*/  UISETP.NE.AND UP2, UPT, UR18, URZ, UPT ;  /* 0x000000ff1200728c */ /* 0x000fe4000bf45270 */
[----:B------:R-:W-:Y:S01]  /*6b00*/  UIMAD.WIDE.U32 UR10, UR8, UR22, URZ ;  /* 0x00000016080a72a5 */ /* 0x000fe2000f8e00ff */
[----:B------:R-:W-:Y:S02]  /*6b10*/  UMOV UR5, UR13 ;  /* 0x0000000d00057c82 */ /* 0x000fe40008000000 */
[----:B------:R-:W-:Y:S03]  /*6b20*/  @UP1 USHF.R.U32.HI UR4, URZ, UR23, UR5 ;  /* 0x00000017ff041299 */ /* 0x000fe60008011605 */
[----:B------:R-:W-:Y:S01]  /*6b30*/  UMOV UR5, UR17 ;  /* 0x0000001100057c82 */ /* 0x000fe20008000000 */
[----:B------:R-:W-:Y:S02]  /*6b40*/  UIMAD UR4, UR39, UR4, URZ ;  /* 0x00000004270472a4 */ /* 0x000fe4000f8e02ff */
[----:B------:R-:W-:Y:S02]  /*6b50*/  @UP1 USHF.R.U32.HI UR9, URZ, UR23, UR5 ;  /* 0x00000017ff091299 */ /* 0x000fe40008011605 */
[----:B------:R-:W-:Y:S02]  /*6b60*/  USEL UR5, UR15, UR6, !UP0 ;  /* 0x000000060f057287 */ /* 0x000fe4000c000000 */
[----:B------:R-:W-:Y:S02]  /*6b70*/  UIMAD UR6, UR39, UR9, URZ ;  /* 0x00000009270672a4 */ /* 0x000fe4000f8e02ff */
[----:B------:R-:W-:Y:S03]  /*6b80*/  UISETP.GE.AND UP0, UPT, UR8, UR4, UPT ;  /* 0x000000040800728c */ /* 0x000fe6000bf06270 */
[----:B------:R-:W-:Y:S01]  /*6b90*/  UMOV UR4, UR11 ;  /* 0x0000000b00047c82 */ /* 0x000fe20008000000 */
[----:B------:R-:W-:Y:S02]  /*6ba0*/  UISETP.GE.OR UP0, UPT, UR5, UR6, UP0 ;  /* 0x000000060500728c */ /* 0x000fe40008706670 */
[----:B------:R-:W-:Y:S02]  /*6bb0*/  USHF.R.U32.HI UR4, URZ, UR23, UR4 ;  /* 0x00000017ff047299 */ /* 0x000fe40008011604 */
[----:B------:R-:W-:Y:S02]  /*6bc0*/  UIMAD.WIDE.U32 UR6, UR5, UR22, URZ ;  /* 0x00000016050672a5 */ /* 0x000fe4000f8e00ff */
[----:B------:R-:W-:Y:S04]  /*6bd0*/  USEL UR10, UR8, UR4, !UP1 ;  /* 0x00000004080a7287 */ /* 0x000fe8000c800000 */
[----:B------:R-:W-:Y:S01]  /*6be0*/  UIADD3 UR11, UPT, UPT, -UR10, URZ, URZ ;  /* 0x000000ff0a0b7290 */ /* 0x000fe2000fffe1ff */
[----:B------:R-:W-:Y:S01]  /*6bf0*/  @!UP0 UMOV UR4, UR7 ;  /* 0x0000000700048c82 */ /* 0x000fe20008000000 */
[----:B------:R-:W-:Y:S02]  /*6c00*/  UIADD3 UR7, UPT, UPT, -UR8, URZ, URZ ;  /* 0x000000ff08077290 */ /* 0x000fe4000fffe1ff */
[----:B------:R-:W-:Y:S02]  /*6c10*/  @!UP0 USHF.R.U32.HI UR4, URZ, UR23, UR4 ;  /* 0x00000017ff048299 */ /* 0x000fe40008011604 */
[----:B------:R-:W-:Y:S02]  /*6c20*/  UIMAD UR6, UR39, UR11, UR8 ;  /* 0x0000000b270672a4 */ /* 0x000fe4000f8e0208 */
[----:B------:R-:W-:Y:S02]  /*6c30*/  @!UP0 USEL UR4, UR5, UR4, !UP1 ;  /* 0x0000000405048287 */ /* 0x000fe4000c800000 */
[----:B------:R-:W-:Y:S02]  /*6c40*/  UISETP.NE.AND UP1, UPT, UR19, URZ, UPT ;  /* 0x000000ff1300728c */ /* 0x000fe4000bf25270 */
[----:B------:R-:W-:Y:S02]  /*6c50*/  @!UP0 UIMAD UR6, UR9, UR6, UR4 ;  /* 0x00000006090682a4 */ /* 0x000fe4000f8e0204 */
[----:B------:R-:W-:Y:S02]  /*6c60*/  @!UP0 UIADD3 UR9, UPT, UPT, UR10, -UR4, URZ ;  /* 0x800000040a098290 */ /* 0x000fe4000fffe0ff */
[----:B------:R-:W-:Y:S02]  /*6c70*/  UIADD3 UR4, UPT, UPT, -UR5, URZ, URZ ;  /* 0x000000ff05047290 */ /* 0x000fe4000fffe1ff */
[----:B------:R-:W-:Y:S03]  /*6c80*/  @!UP0 UIMAD UR8, UR9, UR39, UR5 ;  /* 0x00000027090882a4 */ /* 0x000fe6000f8e0205 */
[----:B------:R-:W-:Y:S01]  /*6c90*/  @!UP0 UMOV UR5, UR6 ;  /* 0x0000000600058c82 */ /* 0x000fe20008000000 */
[----:B------:R-:W-:Y:S02]  /*6ca0*/  UIMAD UR6, UR30, UR4, UR15 ;  /* 0x000000041e0672a4 */ /* 0x000fe4000f8e020f */
[----:B------:R-:W-:Y:S02]  /*6cb0*/  UIMAD UR4, UR42, UR7, UR14 ;  /* 0x000000072a0472a4 */ /* 0x000fe4000f8e020e */
[----:B------:R-:W-:Y:S02]  /*6cc0*/  UIMAD UR15, UR5, UR30, UR6 ;  /* 0x0000001e050f72a4 */ /* 0x000fe4000f8e0206 */
[----:B------:R-:W-:Y:S11]  /*6cd0*/  UIMAD UR14, UR8, UR42, UR4 ;  /* 0x0000002a080e72a4 */ /* 0x000ff6000f8e0204 */
[----:B------:R-:W-:Y:S01]  /*6ce0*/  @!UPT UIADD3 URZ, UPT, UPT, URZ, URZ, URZ ;  /* 0x000000fffffff290 */ /* 0x000fe2000fffe0ff */
.L_x_84:
[----:B------:R-:W2:Y:S01]  /*6cf0*/  @!UP3 LDCU.128 UR8, c[0x0][0xb10] ;  /* 0x00016200ff08b7ac */ /* 0x000ea20008000c00 */
[----:B------:R-:W-:Y:S04]  /*6d00*/  ISETP.NE.U32.AND P1, PT, RZ, UR34, PT ;  /* 0x00000022ff007c0c */ /* 0x000fe8000bf25070 */
[----:B------:R-:W-:Y:S01]  /*6d10*/  ISETP.NE.AND.EX P1, PT, RZ, UR35, PT, P1 ;  /* 0x00000023ff007c0c */ /* 0x000fe2000bf25310 */
[----:B------:R-:W4:Y:S01]  /*6d20*/  @!UP3 LDCU UR5, c[0x0][0xb0c] ;  /* 0x00016180ff05b7ac */ /* 0x000f220008000800 */
[----:B------:R-:W-:Y:S02]  /*6d30*/  USHF.L.U32 UR26, UR20, 0x6, URZ ;  /* 0x00000006141a7899 */ /* 0x000fe400080006ff */
[----:B--2---:R-:W-:Y:S07]  /*6d40*/  UIMAD.WIDE.U32 UR6, UR15, UR8, URZ ;  /* 0x000000080f0672a5 */ /* 0x004fee000f8e00ff */
[----:B------:R-:W-:Y:S01]  /*6d50*/  @!UP3 UMOV UR4, UR7 ;  /* 0x000000070004bc82 */ /* 0x000fe20008000000 */
[----:B----4-:R-:W-:Y:S02]  /*6d60*/  @!UP3 UISETP.NE.AND UP0, UPT, UR5, 0x1, UPT ;  /* 0x000000010500b88c */ /* 0x010fe4000bf05270 */
[----:B------:R-:W-:Y:S02]  /*6d70*/  @!UP3 USHF.R.U32.HI UR4, URZ, UR9, UR4 ;  /* 0x00000009ff04b299 */ /* 0x000fe40008011604 */
[----:B------:R-:W-:Y:S02]  /*6d80*/  UIMAD.WIDE.U32 UR6, UR14, UR11, URZ ;  /* 0x0000000b0e0672a5 */ /* 0x000fe4000f8e00ff */
[----:B------:R-:W-:Y:S02]  /*6d90*/  @!UP3 USEL UR8, UR15, UR4, !UP0 ;  /* 0x000000040f08b287 */ /* 0x000fe4000c000000 */
[----:B------:R-:W-:Y:S03]  /*6da0*/  @!UP3 UISETP.NE.AND UP0, UPT, UR10, 0x1, UPT ;  /* 0x000000010a00b88c */ /* 0x000fe6000bf05270 */
[----:B------:R-:W-:Y:S02]  /*6db0*/  @!UP3 UMOV UR6, UR7 ;  /* 0x000000070006bc82 */ /* 0x000fe40008000000 */
[----:B------:R-:W2:Y:S02]  /*6dc0*/  @!UP3 LDCU UR4, c[0x0][0xb20] ;  /* 0x00016400ff04b7ac */ /* 0x000ea40008000800 */
[----:B--2---:R-:W-:Y:S04]  /*6dd0*/  @!UP3 USHF.R.U32.HI UR6, URZ, UR4, UR6 ;  /* 0x00000004ff06b299 */ /* 0x004fe80008011606 */
[----:B------:R-:W-:Y:S04]  /*6de0*/  @!UP3 USEL UR6, UR14, UR6, !UP0 ;  /* 0x000000060e06b287 */ /* 0x000fe8000c000000 */
[----:B------:R-:W-:Y:S02]  /*6df0*/  @!UP3 UIADD3 UR4, UPT, UPT, -UR8, UR6, URZ ;  /* 0x000000060804b290 */ /* 0x000fe4000fffe1ff */
[----:B------:R-:W-:Y:S02]  /*6e00*/  @!UP3 UIADD3 UR6, UPT, UPT, UR8, -UR6, URZ ;  /* 0x800000060806b290 */ /* 0x000fe4000fffe0ff */
[----:B------:R-:W-:Y:S02]  /*6e10*/  @!UP3 UIMAD UR15, UR4, UR5, UR15 ;  /* 0x00000005040fb2a4 */ /* 0x000fe4000f8e020f */
[----:B------:R-:W-:Y:S01]  /*6e20*/  @!UP3 UIMAD UR14, UR6, UR10, UR14 ;  /* 0x0000000a060eb2a4 */ /* 0x000fe2000f8e020e */
[----:B------:R-:W-:Y:S11]  /*6e30*/  BRA.U UP4, `(.L_x_85) ;  /* 0x0000000104107547 */ /* 0x000ff6000b800000 */
[----:B------:R-:W-:Y:S04]  /*6e40*/  MOV R0, UR71 ;  /* 0x0000004700007c02 */ /* 0x000fe80008000f00 */
[----:B------:R-:W-:Y:S04]  /*6e50*/  SHF.L.U32 R13, R0, 0x1f, RZ ;  /* 0x0000001f000d7819 */ /* 0x000fe800000006ff */
[----:B------:R-:W2:Y:S02]  /*6e60*/  SYNCS.PHASECHK.TRANS64.TRYWAIT P2, [UR31+0xb8], R13 ;  /* 0x0000b80dff0075a7 */ /* 0x000ea4000804111f */
[----:B--2---:R-:W-:Y:S05]  /*6e70*/  @!P2 BRA `(.L_x_86) ;  /* 0x0000003c0020a947 */ /* 0x004fea0003800000 */
.L_x_85:
[----:B------:R-:W-:Y:S05]  /*6e80*/  BRA.U !UP6, `(.L_x_87) ;  /* 0x000000010e387547 */ /* 0x000fea000b800000 */
[----:B------:R-:W-:Y:S01]  /*6e90*/  UPLOP3.LUT UP1, UPT, UPT, UPT, UP5, 0x80, 0x8 ;  /* 0x000000000008789c */ /* 0x000fe20003f2f050 */
[----:B--2---:R-:W-:Y:S01]  /*6ea0*/  HFMA2 R0, -RZ, RZ, 0, 5.9604644775390625e-08 ;  /* 0x00000001ff007431 */ /* 0x004fe200000001ff */
[----:B------:R-:W2:Y:S01]  /*6eb0*/  LDCU.64 UR8, c[0x0][0x358] ;  /* 0x00006b00ff0877ac */ /* 0x000ea20008000a00 */
[----:B------:R-:W-:Y:S03]  /*6ec0*/  IMAD.MOV.U32 R58, RZ, RZ, 0x1 ;  /* 0x00000001ff3a7424 */ /* 0x000fe600078e00ff */
[----:B------:R-:W-:Y:S05]  /*6ed0*/  PLOP3.LUT P2, PT, PT, PT, UP1, 0x80, 0x8 ;  /* 0x000000000008781c */ /* 0x000fea0003f4f018 */
[----:B------:R-:W4:Y:S01]  /*6ee0*/  @UP1 LDCU.64 UR4, c[0x0][0x888] ;  /* 0x00011100ff0417ac */ /* 0x000f220008000a00 */
[----:B------:R-:W-:Y:S07]  /*6ef0*/  @UP1 UIMAD UR6, UR45, UR34, URZ ;  /* 0x000000222d0612a4 */ /* 0x000fee000f8e02ff */
[----:B------:R-:W-:Y:S01]  /*6f00*/  @!P2 PRMT R58, R0, 0x7610, R58 ;  /* 0x00007610003aa816 */ /* 0x000fe2000000003a */
[----:B----4-:R-:W-:Y:S06]  /*6f10*/  @UP1 UIMAD.WIDE UR4, UR6, 0x4, UR4 ;  /* 0x00000004060418a5 */ /* 0x010fec000f8e0204 */
[----:B------:R-:W-:Y:S01]  /*6f20*/  IMAD.U32 R12, RZ, RZ, UR4 ;  /* 0x00000004ff0c7e24 */ /* 0x000fe2000f8e00ff */
[----:B------:R-:W-:Y:S04]  /*6f30*/  MOV R13, UR5 ;  /* 0x00000005000d7c02 */ /* 0x000fe80008000f00 */
[----:B------:R-:W4:Y:S01]  /*6f40*/  @!UP1 LDCU UR4, c[0x0][0x880] ;  /* 0x00011000ff0497ac */ /* 0x000f220008000800 */
[----:B--2--5:R2:W5:Y:S02]  /*6f50*/  @P2 LDG.E R27, desc[UR8][R12.64] ;  /* 0x000000080c1b2981 */ /* 0x024564000c1e1900 */
[----:B--2-4-:R-:W-:Y:S07]  /*6f60*/  @!P2 IMAD.U32 R27, RZ, RZ, UR4 ;  /* 0x00000004ff1bae24 */ /* 0x014fee000f8e00ff */
.L_x_87:
[----:B-----5:R-:W-:Y:S01]  /*6f70*/  @!P1 FSETP.EQ.AND P3, PT, R27, RZ, PT ;  /* 0x000000ff1b00920b */ /* 0x020fe20003f62000 */
[----:B------:R-:W-:Y:S01]  /*6f80*/  @!UPT UIADD3 URZ, UPT, UPT, URZ, URZ, URZ ;  /* 0x000000fffffff290 */ /* 0x000fe2000fffe0ff */
[----:B------:R-:W-:Y:S11]  /*6f90*/  @!P1 BRA `(.L_x_88) ;  /* 0x0000000000149947 */ /* 0x000ff60003800000 */
[----:B------:R-:W-:Y:S02]  /*6fa0*/  LOP3.LUT P1, RZ, R58, 0xff, RZ, 0xc0, !PT ;  /* 0x000000ff3aff7812 */ /* 0x000fe4000782c0ff */
[----:B------:R-:W-:Y:S04]  /*6fb0*/  PLOP3.LUT P3, PT, PT, PT, UP1, 0x80, 0x8 ;  /* 0x000000000008781c */ /* 0x000fe80003f6f018 */
[----:B------:R-:W-:Y:S07]  /*6fc0*/  PLOP3.LUT P3, PT, P3, PT, PT, 0x8, 0x80 ;  /* 0x000000000080781c */ /* 0x000fee0001f6e170 */
[----:B------:R-:W-:Y:S11]  /*6fd0*/  @P1 FSETP.EQ.AND P3, PT, R27, RZ, PT ;  /* 0x000000ff1b00120b */ /* 0x000ff60003f62000 */
[----:B------:R-:W-:Y:S02]  /*6fe0*/  @!UPT UIADD3 URZ, UPT, UPT, URZ, URZ, URZ ;  /* 0x000000fffffff290 */ /* 0x000fe4000fffe0ff */
.L_x_88:
[----:B------:R-:W-:Y:S01]  /*6ff0*/  ULEA UR7, UR32, UR31, 0x3 ;  /* 0x0000001f20077291 */ /* 0x000fe2000f8e18ff */
[----:B--2---:R-:W-:Y:S01]  /*7000*/  SHF.L.U32 R13, R9, 0x1f, RZ ;  /* 0x0000001f090d7819 */ /* 0x004fe200000006ff */
[----:B------:R-:W-:Y:S02]  /*7010*/  USHF.L.U32 UR27, UR44, 0x6, URZ ;  /* 0x000000062c1b7899 */ /* 0x000fe400080006ff */
[----:B------:R-:W-:Y:S02]  /*7020*/  UISETP.NE.AND UP0, UPT, UR48, 0x1, UPT ;  /* 0x000000013000788c */ /* 0x000fe4000bf05270 */
[----:B------:R-:W-:Y:S01]  /*7030*/  UIMAD.WIDE.U32 UR4, UR27, UR49, URZ ;  /* 0x000000311b0472a5 */ /* 0x000fe2000f8e00ff */
[----:B------:R-:W-:Y:S02]  /*7040*/  ELECT P2, URZ, PT ;  /* 0x0000000000ff782f */ /* 0x000fe40003840000 */
[----:B------:R-:W2:Y:S02]  /*7050*/  SYNCS.PHASECHK.TRANS64.TRYWAIT P1, [UR7+0x98], R13 ;  /* 0x0000980dff0075a7 */ /* 0x000ea40008021107 */
[----:B------:R-:W-:Y:S02]  /*7060*/  PLOP3.LUT P2, PT, P3, P2, PT, 0xf2, 0x2f ;  /* 0x00000000002f781c */ /* 0x000fe40001f45e72 */
[----:B------:R-:W-:Y:S02]  /*7070*/  UMOV UR4, UR5 ;  /* 0x0000000500047c82 */ /* 0x000fe40008000000 */
[----:B------:R-:W-:Y:S04]  /*7080*/  USHF.R.U32.HI UR4, URZ, UR50, UR4 ;  /* 0x00000032ff047299 */ /* 0x000fe80008011604 */
[----:B------:R-:W-:Y:S02]  /*7090*/  USEL UR28, UR27, UR4, !UP0 ;  /* 0x000000041b1c7287 */ /* 0x000fe4000c000000 */
[----:B------:R-:W-:Y:S02]  /*70a0*/  UISETP.NE.AND UP0, UPT, UR51, 0x1, UPT ;  /* 0x000000013300788c */ /* 0x000fe4000bf05270 */
[----:B---3--:R-:W-:Y:S07]  /*70b0*/  UIMAD.WIDE.U32 UR4, UR28, UR36, URZ ;  /* 0x000000241c0472a5 */ /* 0x008fee000f8e00ff */
[----:B------:R-:W-:Y:S02]  /*70c0*/  UMOV UR4, UR5 ;  /* 0x0000000500047c82 */ /* 0x000fe40008000000 */
[----:B------:R-:W-:Y:S04]  /*70d0*/  USHF.R.U32.HI UR4, URZ, UR37, UR4 ;  /* 0x00000025ff047299 */ /* 0x000fe80008011604 */
[----:B------:R-:W-:Y:S02]  /*70e0*/  USEL UR29, UR28, UR4, !UP0 ;  /* 0x000000041c1d7287 */ /* 0x000fe4000c000000 */
[----:B------:R-:W-:Y:S02]  /*70f0*/  UIADD3 UR4, UPT, UPT, -UR28, URZ, URZ ;  /* 0x000000ff1c047290 */ /* 0x000fe4000fffe1ff */
[----:B------:R-:W-:Y:S02]  /*7100*/  UIADD3 UR5, UPT, UPT, -UR29, URZ, URZ ;  /* 0x000000ff1d057290 */ /* 0x000fe4000fffe1ff */
[----:B------:R-:W-:Y:S02]  /*7110*/  UIMAD UR27, UR48, UR4, UR27 ;  /* 0x00000004301b72a4 */ /* 0x000fe4000f8e021b */
[----:B------:R-:W-:Y:S01]  /*7120*/  UIMAD UR28, UR51, UR5, UR28 ;  /* 0x00000005331c72a4 */ /* 0x000fe2000f8e021c */
[----:B--2---:R-:W-:Y:S11]  /*7130*/  @!P1 BRA `(.L_x_89) ;  /* 0x0000003800889947 */ /* 0x004ff60003800000 */
.L_x_167:
[----:B------:R-:W3:Y:S01]  /*7140*/  S2UR UR18, SR_CgaCtaId ;  /* 0x00000000001279c3 */ /* 0x000ee20000008800 */
[----:B------:R-:W-:Y:S01]  /*7150*/  VOTEU.ALL UP0, P2 ;  /* 0x0000000000ff7886 */ /* 0x000fe20001000000 */
[----:B------:R-:W-:Y:S01]  /*7160*/  @!P2 IADD3 R2, P1, PT, R10, 0x580, RZ ;  /* 0x000005800a02a810 */ /* 0x000fe20007f3e0ff */
[----:B------:R-:W-:Y:S01]  /*7170*/  UIADD3 UR25, UPT, UPT, UR7, 0x80, URZ ;  /* 0x0000008007197890 */ /* 0x000fe2000fffe0ff */
[----:B------:R-:W-:Y:S01]  /*7180*/  @P0 SHF.R.U32.HI R4, RZ, 0x10, R5 ;  /* 0x00000010ff040819 */ /* 0x000fe20000011605 */
[----:B------:R-:W-:Y:S01]  /*7190*/  UMOV UR11, UR27 ;  /* 0x0000001b000b7c82 */ /* 0x000fe20008000000 */
[----:B------:R-:W-:Y:S01]  /*71a0*/  @!UP0 ULEA UR4, UR32, UR31, 0xd ;  /* 0x0000001f20048291 */ /* 0x000fe2000f8e68ff */
[----:B--2---:R-:W-:Y:S01]  /*71b0*/  @!P2 IMAD.X R0, RZ, RZ, R11, P1 ;  /* 0x000000ffff00a224 */ /* 0x004fe200008e060b */
[----:B------:R-:W-:Y:S01]  /*71c0*/  @!UP0 UPRMT UR5, URZ, 0x40, URZ ;  /* 0x00000040ff058896 */ /* 0x000fe200080000ff */
[----:B------:R-:W-:Y:S01]  /*71d0*/  @P0 R2UR UR45, R4 ;  /* 0x00000000042d02ca */ /* 0x000fe200000e0000 */
[----:B------:R-:W-:Y:S02]  /*71e0*/  @!UP0 UIADD3 UR24, UPT, UPT, UR4, 0x200, URZ ;  /* 0x0000020004188890 */ /* 0x000fe4000fffe0ff */
[----:B------:R-:W-:Y:S02]  /*71f0*/  @!UP0 UIADD3 UR8, UPT, UPT, UR4, 0x1200, URZ ;  /* 0x0000120004088890 */ /* 0x000fe4000fffe0ff */
[----:B------:R-:W-:Y:S02]  /*7200*/  UIADD3 UR4, UPT, UPT, UR32, 0x1, URZ ;  /* 0x0000000120047890 */ /* 0x000fe4000fffe0ff */
[----:B------:R-:W-:Y:S02]  /*7210*/  @!UP0 UIADD3 UR10, UPT, UPT, UR26, 0x20, URZ ;  /* 0x000000201a0a8890 */ /* 0x000fe4000fffe0ff */
[----:B------:R-:W-:Y:S01]  /*7220*/  @!UP0 UPRMT UR16, UR5, 0x5410, URZ ;  /* 0x0000541005108896 */ /* 0x000fe200080000ff */
[----:B------:R-:W-:Y:S01]  /*7230*/  @!P2 R2UR UR5, R2 ;  /* 0x000000000205a2ca */ /* 0x000fe200000e0000 */
[----:B------:R-:W-:Y:S01]  /*7240*/  UISETP.NE.AND UP0, UPT, UR4, 0x3, UPT ;  /* 0x000000030400788c */ /* 0x000fe2000bf05270 */
[----:B------:R-:W-:Y:S01]  /*7250*/  UMOV UR12, UR28 ;  /* 0x0000001c000c7c82 */ /* 0x000fe20008000000 */
[----:B------:R-:W-:Y:S02]  /*7260*/  UMOV UR13, UR29 ;  /* 0x0000001d000d7c82 */ /* 0x000fe40008000000 */
[----:B------:R-:W-:Y:S01]  /*7270*/  USEL UR6, UR4, URZ, UP0 ;  /* 0x000000ff04067287 */ /* 0x000fe20008000000 */
[----:B------:R-:W-:Y:S01]  /*7280*/  @!P2 R2UR UR4, R0 ;  /* 0x000000000004a2ca */ /* 0x000fe200000e0000 */
[----:B------:R-:W-:Y:S01]  /*7290*/  USEL UR17, URZ, 0x1, UP0 ;  /* 0x00000001ff117887 */ /* 0x000fe20008000000 */
[----:B------:R-:W-:Y:S01]  /*72a0*/  @!P2 IMAD.MOV.U32 R0, RZ, RZ, 0x2000 ;  /* 0x00002000ff00a424 */ /* 0x000fe200078e00ff */
[----:B------:R-:W-:Y:S01]  /*72b0*/  VOTEU.ALL UP0, P2 ;  /* 0x0000000000ff7886 */ /* 0x000fe20001000000 */
[----:B------:R-:W-:Y:S03]  /*72c0*/  UMOV UR9, UR25 ;  /* 0x0000001900097c82 */ /* 0x000fe60008000000 */
[----:B------:R-:W-:Y:S01]  /*72d0*/  IMAD.U32 R14, RZ, RZ, UR5 ;  /* 0x00000005ff0e7e24 */ /* 0x000fe2000f8e00ff */
[----:B------:R-:W-:Y:S04]  /*72e0*/  LOP3.LUT R9, R9, UR17, RZ, 0x3c, !PT ;  /* 0x0000001109097c12 */ /* 0x000fe8000f8e3cff */
[----:B------:R-:W-:Y:S01]  /*72f0*/  SHF.L.U32 R12, R9, 0x1f, RZ ;  /* 0x0000001f090c7819 */ /* 0x000fe200000006ff */
[----:B------:R-:W-:Y:S01]  /*7300*/  IMAD.U32 R15, RZ, RZ, UR4 ;  /* 0x00000004ff0f7e24 */ /* 0x000fe2000f8e00ff */
[----:B------:R-:W-:Y:S04]  /*7310*/  @!P2 R2UR UR4, R14 ;  /* 0x000000000e04a2ca */ /* 0x000fe800000e0000 */
[----:B------:R-:W-:Y:S11]  /*7320*/  @!P2 R2UR UR5, R15 ;  /* 0x000000000f05a2ca */ /* 0x000ff600000e0000 */
[----:B------:R-:W-:Y:S02]  /*7330*/  @!UPT UIADD3 URZ, UPT, UPT, URZ, URZ, URZ ;  /* 0x000000fffffff290 */ /* 0x000fe4000fffe0ff */
[----:B------:R-:W-:Y:S01]  /*7340*/  @!UP0 UTMALDG.4D.IM2COL [UR24], [UR4], UR16 ;  /* 0x00000018040083b4 */ /* 0x000fe20008058010 */
[----:B------:R-:W-:Y:S05]  /*7350*/  VOTEU.ALL UP0, P2 ;  /* 0x0000000000ff7886 */ /* 0x000fea0001000000 */
[----:B------:R3:W-:Y:S01]  /*7360*/  @!UP0 UTMALDG.4D.IM2COL [UR8], [UR4], UR16 ;  /* 0x00000008040083b4 */ /* 0x0007e20008058010 */
[----:B------:R2:W-:Y:S01]  /*7370*/  @!P2 SYNCS.ARRIVE.TRANS64.RED.A0TR RZ, [UR7+0x80], R0 ;  /* 0x00008000ffffa9a7 */ /* 0x0005e20008300407 */
[----:B---3--:R-:W-:Y:S02]  /*7380*/  UPRMT UR4, UR18, 0x654, UR25 ;  /* 0x0000065412047896 */ /* 0x008fe40008000019 */
[----:B------:R-:W-:Y:S07]  /*7390*/  ULEA UR5, UR6, UR31, 0x3 ;  /* 0x0000001f06057291 */ /* 0x000fee000f8e18ff */
[----:B------:R-:W-:Y:S02]  /*73a0*/  SYNCS.ARRIVE.TRANS64.RED.A1T0 RZ, [UR4], RZ ;  /* 0x000000ffffff79a7 */ /* 0x000fe40008100404 */
[----:B------:R-:W3:Y:S02]  /*73b0*/  SYNCS.PHASECHK.TRANS64.TRYWAIT P1, [UR5+0x98], R12 ;  /* 0x0000980cff0075a7 */ /* 0x000ee40008021105 */
[----:B--23--:R-:W-:Y:S05]  /*73c0*/  @!P1 BRA `(.L_x_90) ;  /* 0x0000003400fc9947 */ /* 0x00cfea0003800000 */
.L_x_169:
[----:B------:R-:W-:Y:S01]  /*73d0*/  UIADD3 UR17, UPT, UPT, UR5, 0x80, URZ ;  /* 0x0000008005117890 */ /* 0x000fe2000fffe0ff */
[----:B------:R-:W3:Y:S01]  /*73e0*/  S2UR UR55, SR_CgaCtaId ;  /* 0x00000000003779c3 */ /* 0x000ee20000008800 */
[----:B------:R-:W-:Y:S01]  /*73f0*/  UPLOP3.LUT UP4, UPT, UPT, UPT, UPT, 0x80, 0x8 ;  /* 0x000000000008789c */ /* 0x000fe20003f8f070 */
[----:B------:R-:W-:Y:S01]  /*7400*/  @!P2 IADD3 R2, P0, PT, R10, 0x580, RZ ;  /* 0x000005800a02a810 */ /* 0x000fe20007f1e0ff */
[----:B------:R-:W-:Y:S01]  /*7410*/  UMOV UR19, UR27 ;  /* 0x0000001b00137c82 */ /* 0x000fe20008000000 */
[----:B------:R-:W-:Y:S01]  /*7420*/  UMOV UR20, UR28 ;  /* 0x0000001c00147c82 */ /* 0x000fe20008000000 */
[----:B------:R-:W-:Y:S01]  /*7430*/  UMOV UR21, UR29 ;  /* 0x0000001d00157c82 */ /* 0x000fe20008000000 */
[----:B------:R-:W-:Y:S01]  /*7440*/  UMOV UR11, UR27 ;  /* 0x0000001b000b7c82 */ /* 0x000fe20008000000 */
[----:B------:R-:W-:Y:S01]  /*7450*/  UMOV UR12, UR28 ;  /* 0x0000001c000c7c82 */ /* 0x000fe20008000000 */
[----:B------:R-:W-:Y:S01]  /*7460*/  UMOV UR13, UR29 ;  /* 0x0000001d000d7c82 */ /* 0x000fe20008000000 */
[----:B------:R-:W-:Y:S01]  /*7470*/  UMOV UR9, UR17 ;  /* 0x0000001100097c82 */ /* 0x000fe20008000000 */
[----:B------:R-:W-:Y:S01]  /*7480*/  VOTEU.ALL UP0, P2 ;  /* 0x0000000000ff7886 */ /* 0x000fe20001000000 */
[----:B------:R-:W-:Y:S01]  /*7490*/  @!P2 IMAD.X R0, RZ, RZ, R11, P0 ;  /* 0x000000ffff00a224 */ /* 0x000fe200000e060b */
[----:B------:R-:W-:Y:S02]  /*74a0*/  R2UR UR54, R56 ;  /* 0x00000000383672ca */ /* 0x000fe400000e0000 */
[----:B------:R-:W-:Y:S01]  /*74b0*/  R2UR UR44, R57 ;  /* 0x00000000392c72ca */ /* 0x000fe200000e0000 */
[----:B------:R-:W-:Y:S01]  /*74c0*/  @!UP0 ULEA UR4, UR6, UR31, 0xd ;  /* 0x0000001f06048291 */ /* 0x000fe2000f8e68ff */
[----:B------:R-:W-:Y:S01]  /*74d0*/  LOP3.LUT R8, R8, 0x1, RZ, 0x3c, !PT ;  /* 0x0000000108087812 */ /* 0x000fe200078e3cff */
[----:B------:R-:W-:Y:S02]  /*74e0*/  @!UP0 UPRMT UR7, URZ, 0x40, URZ ;  /* 0x00000040ff078896 */ /* 0x000fe400080000ff */
[----:B------:R-:W-:Y:S02]  /*74f0*/  @!UP0 UIADD3 UR16, UPT, UPT, UR4, 0x200, URZ ;  /* 0x0000020004108890 */ /* 0x000fe4000fffe0ff */
[----:B------:R-:W-:Y:S02]  /*7500*/  @!UP0 UIADD3 UR8, UPT, UPT, UR4, 0x1200, URZ ;  /* 0x0000120004088890 */ /* 0x000fe4000fffe0ff */
[----:B------:R-:W-:Y:S01]  /*7510*/  UIADD3 UR4, UPT, UPT, UR6, 0x1, URZ ;  /* 0x0000000106047890 */ /* 0x000fe2000fffe0ff */
[----:B------:R-:W-:Y:S01]  /*7520*/  @!P2 R2UR UR6, R2 ;  /* 0x000000000206a2ca */ /* 0x000fe200000e0000 */
[----:B------:R-:W-:Y:S02]  /*7530*/  @!UP0 UIADD3 UR18, UPT, UPT, UR26, 0x10, URZ ;  /* 0x000000101a128890 */ /* 0x000fe4000fffe0ff */
[----:B------:R-:W-:Y:S02]  /*7540*/  @!UP0 UIADD3 UR10, UPT, UPT, UR26, 0x30, URZ ;  /* 0x000000301a0a8890 */ /* 0x000fe4000fffe0ff */
[----:B------:R-:W-:Y:S02]  /*7550*/  @!UP0 UPRMT UR24, UR7, 0x5410, URZ ;  /* 0x0000541007188896 */ /* 0x000fe400080000ff */
[----:B------:R-:W-:Y:S02]  /*7560*/  UISETP.NE.AND UP0, UPT, UR4, 0x3, UPT ;  /* 0x000000030400788c */ /* 0x000fe4000bf05270 */
[----:B------:R-:W-:Y:S02]  /*7570*/  UIADD3 UR44, UPT, UPT, UR15, UR44, URZ ;  /* 0x0000002c0f2c7290 */ /* 0x000fe4000fffe0ff */
[----:B------:R-:W-:Y:S01]  /*7580*/  USEL UR32, UR4, URZ, UP0 ;  /* 0x000000ff04207287 */ /* 0x000fe20008000000 */
[----:B------:R-:W-:Y:S01]  /*7590*/  @!P2 R2UR UR4, R0 ;  /* 0x000000000004a2ca */ /* 0x000fe200000e0000 */
[----:B------:R-:W-:Y:S01]  /*75a0*/  IMAD.U32 R4, RZ, RZ, UR6 ;  /* 0x00000006ff047e24 */ /* 0x000fe2000f8e00ff */
[----:B------:R-:W-:Y:S02]  /*75b0*/  USEL UR25, URZ, 0x1, UP0 ;  /* 0x00000001ff197887 */ /* 0x000fe40008000000 */
[----:B------:R-:W-:Y:S02]  /*75c0*/  VOTEU.ALL UP0, P2 ;  /* 0x0000000000ff7886 */ /* 0x000fe40001000000 */
[----:B------:R-:W-:Y:S02]  /*75d0*/  @!P2 R2UR UR6, R4 ;  /* 0x000000000406a2ca */ /* 0x000fe400000e0000 */
[----:B------:R-:W-:Y:S05]  /*75e0*/  LOP3.LUT R9, R9, UR25, RZ, 0x3c, !PT ;  /* 0x0000001909097c12 */ /* 0x000fea000f8e3cff */
[----:B--2---:R-:W-:Y:S01]  /*75f0*/  IMAD.U32 R5, RZ, RZ, UR4 ;  /* 0x00000004ff057e24 */ /* 0x004fe2000f8e00ff */
[----:B---3--:R-:W-:Y:S04]  /*7600*/  UPRMT UR4, UR55, 0x654, UR17 ;  /* 0x0000065437047896 */ /* 0x008fe80008000011 */
[----:B------:R-:W-:Y:S11]  /*7610*/  @!P2 R2UR UR7, R5 ;  /* 0x000000000507a2ca */ /* 0x000ff600000e0000 */
[----:B------:R-:W-:Y:S02]  /*7620*/  @!UPT UIADD3 URZ, UPT, UPT, URZ, URZ, URZ ;  /* 0x000000fffffff290 */ /* 0x000fe4000fffe0ff */
[----:B------:R2:W-:Y:S01]  /*7630*/  @!UP0 UTMALDG.4D.IM2COL [UR16], [UR6], UR24 ;  /* 0x00000010060083b4 */ /* 0x0005e20008058018 */
[----:B------:R-:W-:Y:S05]  /*7640*/  VOTEU.ALL UP0, P2 ;  /* 0x0000000000ff7886 */ /* 0x000fea0001000000 */
[----:B------:R4:W-:Y:S01]  /*7650*/  @!UP0 UTMALDG.4D.IM2COL [UR8], [UR6], UR24 ;  /* 0x00000008060083b4 */ /* 0x0009e20008058018 */
[----:B------:R4:W-:Y:S01]  /*7660*/  @!P2 SYNCS.ARRIVE.TRANS64.RED.A0TR RZ, [UR5+0x80], R3 ;  /* 0x00008003ffffa9a7 */ /* 0x0009e20008300405 */
[----:B------:R-:W-:Y:S01]  /*7670*/  SYNCS.ARRIVE.TRANS64.RED.A1T0 RZ, [UR4], RZ ;  /* 0x000000ffffff79a7 */ /* 0x000fe20008100404 */
[----:B--2---:R-:W-:Y:S01]  /*7680*/  UIADD3 UR20, UPT, UPT, UR14, UR54, URZ ;  /* 0x000000360e147290 */ /* 0x004fe2000fffe0ff */
[----:B------:R-:W-:Y:S11]  /*7690*/  BRA.U UP2, `(.L_x_91) ;  /* 0xfffffff102747547 */ /* 0x000ff6000b83ffff */
[----:B------:R-:W-:Y:S01]  /*76a0*/  UIADD3 UR31, UPT, UPT, UR31, 0x98, URZ ;  /* 0x000000981f1f7890 */ /* 0x000fe2000fffe0ff */
[----:B----4-:R-:W-:-:S03]  /*76b0*/  SHF.L.U32 R3, R9, 0x1f, RZ ;  /* 0x0000001f09037819 */ /* 0x010fc600000006ff */
[----:B------:R-:W-:-:S09]  /*76c0*/  ULEA UR4, UR32, UR31, 0x3 ;  /* 0x0000001f20047291 */ /* 0x000fd2000f8e18ff */
[----:B------:R-:W2:Y:S02]  /*76d0*/  SYNCS.PHASECHK.TRANS64.TRYWAIT P0, [UR4], R3 ;  /* 0x00000003ff0075a7 */ /* 0x000ea40008001104 */
[----:B--2---:R-:W-:Y:S05]  /*76e0*/  @!P0 BRA `(.L_x_92) ;  /* 0x00000034004c8947 */ /* 0x004fea0003800000 */
.L_x_171:
[----:B------:R-:W-:-:S04]  /*76f0*/  UIADD3 UR4, UPT, UPT, UR32, 0x1, URZ ;  /* 0x0000000120047890 */ /* 0x000fc8000fffe0ff */
[----:B------:R-:W-:-:S04]  /*7700*/  UISETP.NE.AND UP0, UPT, UR4, 0x3, UPT ;  /* 0x000000030400788c */ /* 0x000fc8000bf05270 */
[----:B------:R-:W-:Y:S02]  /*7710*/  USEL UR6, URZ, 0x1, UP0 ;  /* 0x00000001ff067887 */ /* 0x000fe40008000000 */
[----:B------:R-:W-:-:S04]  /*7720*/  USEL UR4, UR4, URZ, UP0 ;  /* 0x000000ff04047287 */ /* 0x000fc80008000000 */
[----:B------:R-:W-:Y:S01]  /*7730*/  ULEA UR5, UR4, UR31, 0x3 ;  /* 0x0000001f04057291 */ /* 0x000fe2000f8e18ff */
[----:B------:R-:W-:-:S04]  /*7740*/  LOP3.LUT R9, R9, UR6, RZ, 0x3c, !PT ;  /* 0x0000000609097c12 */ /* 0x000fc8000f8e3cff */
[----:B--2---:R-:W-:-:S04]  /*7750*/  SHF.L.U32 R3, R9, 0x1f, RZ ;  /* 0x0000001f09037819 */ /* 0x004fc800000006ff */
[----:B------:R-:W2:Y:S02]  /*7760*/  SYNCS.PHASECHK.TRANS64.TRYWAIT P0, [UR5], R3 ;  /* 0x00000003ff0075a7 */ /* 0x000ea40008001105 */
[----:B--2---:R-:W-:Y:S05]  /*7770*/  @!P0 BRA `(.L_x_93) ;  /* 0x0000003400408947 */ /* 0x004fea0003800000 */
.L_x_173:
[----:B------:R-:W-:-:S04]  /*7780*/  UIADD3 UR4, UPT, UPT, UR4, 0x1, URZ ;  /* 0x0000000104047890 */ /* 0x000fc8000fffe0ff */
[----:B------:R-:W-:-:S04]  /*7790*/  UISETP.NE.AND UP0, UPT, UR4, 0x3, UPT ;  /* 0x000000030400788c */ /* 0x000fc8000bf05270 */
[----:B------:R-:W-:Y:S02]  /*77a0*/  USEL UR5, URZ, 0x1, UP0 ;  /* 0x00000001ff057887 */ /* 0x000fe40008000000 */
[----:B------:R-:W-:-:S04]  /*77b0*/  USEL UR4, UR4, URZ, UP0 ;  /* 0x000000ff04047287 */ /* 0x000fc80008000000 */
[----:B------:R-:W-:Y:S01]  /*77c0*/  ULEA UR4, UR4, UR31, 0x3 ;  /* 0x0000001f04047291 */ /* 0x000fe2000f8e18ff */
[----:B--2---:R-:W-:-:S04]  /*77d0*/  LOP3.LUT R3, R9, UR5, RZ, 0x3c, !PT ;  /* 0x0000000509037c12 */ /* 0x004fc8000f8e3cff */
[----:B------:R-:W-:Y:S01]  /*77e0*/  SHF.L.U32 R3, R3, 0x1f, RZ ;  /* 0x0000001f03037819 */ /* 0x000fe200000006ff */
[----:B------:R-:W-:-:S07]  /*77f0*/  IMAD.U32 R0, RZ, RZ, UR4 ;  /* 0x00000004ff007e24 */ /* 0x000fce000f8e00ff */
.L_x_94:
[----:B--2---:R2:W3:Y:S02]  /*7800*/  SYNCS.PHASECHK.TRANS64.TRYWAIT P0, [R0+URZ], R3 ;  /* 0x00000003000075a7 */ /* 0x0044e400080011ff */
[----:B---3--:R-:W-:Y:S05]  /*7810*/  @!P0 NANOSLEEP.SYNCS 0x989680 ;  /* 0x009896800000895d */ /* 0x008fea0003900000 */
[----:B------:R-:W3:Y:S02]  /*7820*/  @!P0 SYNCS.PHASECHK.TRANS64 P0, [R0+URZ], R3 ;  /* 0x00000003000085a7 */ /* 0x000ee400080010ff */
[----:B-1-3--:R-:W-:Y:S05]  /*7830*/  @P0 EXIT ;  /* 0x000000000000094d */ /* 0x00afea0003800000 */
[----:B------:R-:W-:Y:S05]  /*7840*/  BRA `(.L_x_94) ;  /* 0xfffffffc00ec7947 */ /* 0x000fea000383ffff */
.L_x_82:
[----:B------:R-:W-:-:S06]  /*7850*/  UISETP.GE.AND UP0, UPT, UR18, 0x4, UPT ;  /* 0x000000041200788c */ /* 0x000fcc000bf06270 */
[----:B------:R-:W-:-:S13]  /*7860*/  PLOP3.LUT P0, PT, PT, PT, UP0, 0x80, 0x8 ;  /* 0x000000000008781c */ /* 0x000fda0003f0f008 */
[----:B-1----:R-:W-:Y:S05]  /*7870*/  @!P0 EXIT ;  /* 0x000000000000894d */ /* 0x002fea0003800000 */
[----:B------:R-:W1:Y:S08]  /*7880*/  S2UR UR4, SR_CgaCtaId ;  /* 0x00000000000479c3 */ /* 0x000e700000008800 */
[----:B------:R-:W-:Y:S01]  /*7890*/  BAR.SYNC.DEFER_BLOCKING 0x6, 0xa0 ;  /* 0x0182800000007b1d */ /* 0x000fe20000010000 */
[C---:B------:R-:W-:Y:S01]  /*78a0*/  IMAD.SHL.U32 R0, R61.reuse, 0x10, RZ ;  /* 0x000000103d007824 */ /* 0x040fe200078e00ff */
[----:B------:R-:W-:Y:S01]  /*78b0*/  LOP3.LUT R67, R61, 0x60, RZ, 0xc0, !PT ;  /* 0x000000603d437812 */ /* 0x000fe200078ec0ff */
[----:B------:R-:W-:Y:S01]  /*78c0*/  IMAD.SHL.U32 R3, R59, 0x200, RZ ;  /* 0x000002003b037824 */ /* 0x000fe200078e00ff */
[C---:B------:R-:W-:Y:S01]  /*78d0*/  LOP3.LUT R62, R61.reuse, 0x2, RZ, 0xc0, !PT ;  /* 0x000000023d3e7812 */ /* 0x040fe200078ec0ff */
[C---:B------:R-:W-:Y:S01]  /*78e0*/  IMAD.SHL.U32 R5, R61.reuse, 0x2, RZ ;  /* 0x000000023d057824 */ /* 0x040fe200078e00ff */
[----:B------:R-:W-:Y:S01]  /*78f0*/  UMOV UR46, 0x400 ;  /* 0x00000400002e7882 */ /* 0x000fe20000000000 */
[C---:B------:R-:W-:Y:S01]  /*7900*/  LOP3.LUT R66, R0.reuse, 0x590, RZ, 0xc0, !PT ;  /* 0x0000059000427812 */ /* 0x040fe200078ec0ff */
[----:B------:R-:W2:Y:S01]  /*7910*/  LDC.64 R54, c[0x0][0x8b0] ;  /* 0x00022c00ff367b82 */ /* 0x000ea20000000a00 */
[----:B------:R-:W-:Y:S01]  /*7920*/  LOP3.LUT R0, R0, 0x60, RZ, 0xc0, !PT ;  /* 0x0000006000007812 */ /* 0x000fe200078ec0ff */
[----:B------:R-:W-:Y:S01]  /*7930*/  IMAD.U32 R23, R61, 0x10000, RZ ;  /* 0x000100003d177824 */ /* 0x000fe200078e00ff */
[----:B------:R-:W-:Y:S01]  /*7940*/  LOP3.LUT R66, R66, 0x200, R3, 0xf8, !PT ;  /* 0x0000020042427812 */ /* 0x000fe200078ef803 */
[----:B------:R-:W-:Y:S01]  /*7950*/  IMAD.MOV.U32 R22, RZ, RZ, RZ ;  /* 0x000000ffff167224 */ /* 0x000fe200078e00ff */
[----:B------:R-:W-:Y:S01]  /*7960*/  LOP3.LUT R5, R0, 0xc, R5, 0xf8, !PT ;  /* 0x0000000c00057812 */ /* 0x000fe200078ef805 */
[----:B------:R-:W-:Y:S01]  /*7970*/  IMAD.SHL.U32 R0, R59, 0x200000, RZ ;  /* 0x002000003b007824 */ /* 0x000fe200078e00ff */
[----:B------:R-:W-:Y:S01]  /*7980*/  LOP3.LUT R61, R61, 0x4, RZ, 0xc0, !PT ;  /* 0x000000043d3d7812 */ /* 0x000fe200078ec0ff */
[----:B------:R-:W3:Y:S01]  /*7990*/  LDC.64 R52, c[0x0][0x8a8] ;  /* 0x00022a00ff347b82 */ /* 0x000ee20000000a00 */
[----:B------:R-:W-:Y:S01]  /*79a0*/  LOP3.LUT R66, R66, R5, RZ, 0xfc, !PT ;  /* 0x0000000542427212 */ /* 0x000fe200078efcff */
[----:B------:R-:W-:Y:S01]  /*79b0*/  IMAD.MOV.U32 R64, RZ, RZ, RZ ;  /* 0x000000ffff407224 */ /* 0x000fe200078e00ff */
[----:B------:R-:W-:Y:S01]  /*79c0*/  LOP3.LUT R0, R0, 0x200000, RZ, 0xc0, !PT ;  /* 0x0020000000007812 */ /* 0x000fe200078ec0ff */
[----:B------:R-:W-:Y:S01]  /*79d0*/  IMAD.MOV.U32 R63, RZ, RZ, RZ ;  /* 0x000000ffff3f7224 */ /* 0x000fe200078e00ff */
[----:B------:R-:W-:Y:S01]  /*79e0*/  IADD3 R65, PT, PT, -R61, 0x2, RZ ;  /* 0x000000023d417810 */ /* 0x000fe20007ffe1ff */
[----:B------:R-:W-:Y:S01]  /*79f0*/  IMAD.MOV R62, RZ, RZ, -R62 ;  /* 0x000000ffff3e7224 */ /* 0x000fe200078e0a3e */
[----:B-1----:R-:W-:Y:S01]  /*7a00*/  ULEA UR46, UR4, UR46, 0x18 ;  /* 0x0000002e042e7291 */ /* 0x002fe2000f8ec0ff */
[----:B------:R-:W-:Y:S01]  /*7a10*/  LOP3.LUT R23, R0, 0x400000, R23, 0xf8, !PT ;  /* 0x0040000000177812 */ /* 0x000fe200078ef817 */
[----:B------:R-:W1:Y:S01]  /*7a20*/  LDCU.64 UR4, c[0x0][0xa90] ;  /* 0x00015200ff0477ac */ /* 0x000e620008000a00 */
[----:B------:R-:W-:-:S02]  /*7a30*/  IMAD.MOV R61, RZ, RZ, -R61 ;  /* 0x000000ffff3d7224 */ /* 0x000fc400078e0a3d */
[----:B------:R-:W-:Y:S01]  /*7a40*/  IMAD.SHL.U32 R65, R65, 0x10, RZ ;  /* 0x0000001041417824 */ /* 0x000fe200078e00ff */
[----:B------:R-:W4:Y:S03]  /*7a50*/  LDCU UR59, c[0x0][0x370] ;  /* 0x00006e00ff3b77ac */ /* 0x000f260008000800 */
[----:B------:R-:W4:Y:S01]  /*7a60*/  LDS R2, [UR46+0x110] ;  /* 0x0001102eff027984 */ /* 0x000f220008000800 */
[----:B------:R-:W2:Y:S01]  /*7a70*/  LDCU UR42, c[0x0][0xb0c] ;  /* 0x00016180ff2a77ac */ /* 0x000ea20008000800 */
[----:B------:R-:W2:Y:S01]  /*7a80*/  LDCU UR38, c[0x0][0xb30] ;  /* 0x00016600ff2677ac */ /* 0x000ea20008000800 */
[----:B------:R-:W2:Y:S01]  /*7a90*/  LDCU.64 UR56, c[0x0][0x888] ;  /* 0x00011100ff3877ac */ /* 0x000ea20008000a00 */
[----:B-1----:R-:W-:Y:S01]  /*7aa0*/  IMAD.U32 R69, RZ, RZ, UR4 ;  /* 0x00000004ff457e24 */ /* 0x002fe2000f8e00ff */
[----:B------:R-:W-:Y:S01]  /*7ab0*/  MOV R68, UR5 ;  /* 0x0000000500447c02 */ /* 0x000fe20008000f00 */
[----:B------:R-:W-:Y:S01]  /*7ac0*/  UIADD3 UR4, UPT, UPT, UR46, 0x200, URZ ;  /* 0x000002002e047890 */ /* 0x000fe2000fffe0ff */
[----:B------:R-:W1:Y:S05]  /*7ad0*/  LDCU.64 UR40, c[0x0][0xb28] ;  /* 0x00016500ff2877ac */ /* 0x000e6a0008000a00 */
[----:B------:R-:W-:Y:S01]  /*7ae0*/  MOV R0, UR4 ;  /* 0x0000000400007c02 */ /* 0x000fe20008000f00 */
[----:B------:R-:W1:Y:S01]  /*7af0*/  LDCU.64 UR62, c[0x0][0x890] ;  /* 0x00011200ff3e77ac */ /* 0x000e620008000a00 */
[----:B------:R-:W-:Y:S01]  /*7b00*/  LEA R66, R66, UR4, 0x2 ;  /* 0x0000000442427c11 */ /* 0x000fe2000f8e10ff */
[----:B------:R-:W1:Y:S01]  /*7b10*/  LDCU.128 UR52, c[0x0][0xb10] ;  /* 0x00016200ff3477ac */ /* 0x000e620008000c00 */
[----:B------:R-:W1:Y:S01]  /*7b20*/  LDCU UR58, c[0x0][0x374] ;  /* 0x00006e80ff3a77ac */ /* 0x000e620008000800 */
[----:B------:R-:W-:Y:S01]  /*7b30*/  UMOV UR51, 0x1 ;  /* 0x0000000100337882 */ /* 0x000fe20000000000 */
[----:B------:R-:W-:Y:S01]  /*7b40*/  UMOV UR48, URZ ;  /* 0x000000ff00307c82 */ /* 0x000fe20008000000 */
[----:B------:R-:W-:Y:S01]  /*7b50*/  UMOV UR50, URZ ;  /* 0x000000ff00327c82 */ /* 0x000fe20008000000 */
[----:B------:R-:W-:Y:S01]  /*7b60*/  UMOV UR49, URZ ;  /* 0x000000ff00317c82 */ /* 0x000fe20008000000 */
[C---:B----4-:R-:W-:Y:S01]  /*7b70*/  VIADD R3, R2.reuse, 0x20 ;  /* 0x0000002002037836 */ /* 0x050fe20000000000 */
[----:B------:R-:W-:-:S04]  /*7b80*/  LOP3.LUT R2, R2, 0xffff, RZ, 0xc0, !PT ;  /* 0x0000ffff02027812 */ /* 0x000fc800078ec0ff */
[----:B------:R-:W-:-:S05]  /*7b90*/  LOP3.LUT R3, R3, 0xffff, RZ, 0xc0, !PT ;  /* 0x0000ffff03037812 */ /* 0x000fca00078ec0ff */
[----:B-123--:R4:W-:Y:S02]  /*7ba0*/  STL.64 [R1], R2 ;  /* 0x0000000201007387 */ /* 0x00e9e40000100a00 */
.L_x_125:
[----:B----4-:R-:W-:Y:S04]  /*7bb0*/  SHF.L.U32 R3, R63, 0x1f, RZ ;  /* 0x0000001f3f037819 */ /* 0x010fe800000006ff */
[----:B-1----:R-:W1:Y:S02]  /*7bc0*/  SYNCS.PHASECHK.TRANS64.TRYWAIT P0, [UR46+0xc0], R3 ;  /* 0x0000c003ff0075a7 */ /* 0x002e64000800112e */
[----:B-12---:R-:W-:Y:S05]  /*7bd0*/  @!P0 BRA `(.L_x_95) ;  /* 0x0000003000408947 */ /* 0x006fea0003800000 */
.L_x_175:
[----:B------:R-:W-:Y:S01]  /*7be0*/  LEA R2, R22, UR43, 0x2 ;  /* 0x0000002b16027c11 */ /* 0x000fe2000f8e10ff */
[----:B------:R-:W2:Y:S01]  /*7bf0*/  LDS.128 R4, [UR46+0x100] ;  /* 0x0001002eff047984 */ /* 0x000ea20008000c00 */
[----:B------:R-:W-:Y:S02]  /*7c00*/  UIADD3 UR4, UPT, UPT, UR46, 0xc8, URZ ;  /* 0x000000c82e047890 */ /* 0x000fe4000fffe0ff */
[----:B------:R-:W-:Y:S01]  /*7c10*/  UISETP.GE.AND UP0, UPT, UR39, 0x1, UPT ;  /* 0x000000012700788c */ /* 0x000fe2000bf06270 */
[----:B------:R-:W-:Y:S01]  /*7c20*/  @!PT LDS RZ, [RZ] ;  /* 0x00000000fffff984 */ /* 0x000fe20000000800 */
[----:B------:R-:W-:Y:S01]  /*7c30*/  @!PT LDS RZ, [RZ] ;  /* 0x00000000fffff984 */ /* 0x000fe20000000800 */
[----:B------:R-:W-:Y:S01]  /*7c40*/  @!PT LDS RZ, [RZ] ;  /* 0x00000000fffff984 */ /* 0x000fe20000000800 */
[----:B------:R-:W-:Y:S01]  /*7c50*/  @!PT LDS RZ, [RZ] ;  /* 0x00000000fffff984 */ /* 0x000fe20000000800 */
[----:B------:R3:W-:Y:S06]  /*7c60*/  MEMBAR.ALL.CTA ;  /* 0x0000000000007992 */ /* 0x0007ec0000008000 */
[----:B---3--:R-:W3:Y:S01]  /*7c70*/  FENCE.VIEW.ASYNC.S ;  /* 0x00000000000073c6 */ /* 0x008ee20000000000 */
[----:B------:R-:W-:Y:S09]  /*7c80*/  UPRMT UR4, URZ, 0x654, UR4 ;  /* 0x00000654ff047896 */ /* 0x000ff20008000004 */
[----:B---3--:R-:W-:Y:S01]  /*7c90*/  SYNCS.ARRIVE.TRANS64.RED.A1T0 RZ, [UR4], RZ ;  /* 0x000000ffffff79a7 */ /* 0x008fe20008100404 */
[----:B------:R-:W5:Y:S01]  /*7ca0*/  LDL R2, [R2] ;  /* 0x0000000002027983 */ /* 0x000f620000100800 */
[----:B--2---:R-:W-:Y:S11]  /*7cb0*/  LOP3.LUT P0, RZ, R6, 0x1, RZ, 0xc0, !PT ;  /* 0x0000000106ff7812 */ /* 0x004ff6000780c0ff */
[----:B------:R-:W-:Y:S02]  /*7cc0*/  @!UPT UIADD3 URZ, UPT, UPT, URZ, URZ, URZ ;  /* 0x000000fffffff290 */ /* 0x000fe4000fffe0ff */
[----:B------:R-:W-:Y:S01]  /*7cd0*/  VOTEU.ANY UP1, P0 ;  /* 0x0000000000ff7886 */ /* 0x000fe20000020100 */
[----:B------:R-:W-:Y:S01]  /*7ce0*/  PLOP3.LUT P0, PT, PT, PT, UP1, 0x80, 0x8 ;  /* 0x000000000008781c */ /* 0x000fe20003f0f018 */
[----:B------:R-:W-:Y:S11]  /*7cf0*/  UP2UR UR60, UPR, URZ, 0x2 ;  /* 0x00000002ff3c7883 */ /* 0x000ff60008000000 */
[----:B------:R-:W-:Y:S01]  /*7d00*/  @!UPT UIADD3 URZ, UPT, UPT, URZ, URZ, URZ ;  /* 0x000000fffffff290 */ /* 0x000fe2000fffe0ff */
[----:B-1----:R-:W-:Y:S02]  /*7d10*/  @P0 MOV R3, R4 ;  /* 0x0000000400030202 */ /* 0x002fe40000000f00 */
[----:B------:R-:W-:Y:S02]  /*7d20*/  @P0 LOP3.LUT R0, R5, 0xffff, RZ, 0xc0, !PT ;  /* 0x0000ffff05000812 */ /* 0x000fe400078ec0ff */
[----:B------:R-:W-:Y:S02]  /*7d30*/  @P0 R2UR UR5, R3 ;  /* 0x00000000030502ca */ /* 0x000fe400000e0000 */
[----:B------:R-:W-:Y:S11]  /*7d40*/  @P0 R2UR UR4, R0 ;  /* 0x00000000000402ca */ /* 0x000ff600000e0000 */
[----:B------:R-:W-:Y:S02]  /*7d50*/  @UP1 UMOV UR37, UR5 ;  /* 0x0000000500251c82 */ /* 0x000fe40008000000 */
[----:B------:R-:W-:Y:S01]  /*7d60*/  @UP1 UMOV UR36, UR4 ;  /* 0x0000000400241c82 */ /* 0x000fe20008000000 */
[----:B------:R-:W-:Y:S05]  /*7d70*/  BRA.U !UP0, `(.L_x_96) ;  /* 0x0000000108cc7547 */ /* 0x000fea000b800000 */
[----:B------:R-:W1:Y:S01]  /*7d80*/  LDCU UR9, c[0x0][0xb20] ;  /* 0x00016400ff0977ac */ /* 0x000e620008000800 */
[----:B------:R-:W-:Y:S02]  /*7d90*/  UIMAD.WIDE.U32 UR4, UR58, UR55, URZ ;  /* 0x000000373a0472a5 */ /* 0x000fe4000f8e00ff */
[----:B------:R-:W-:Y:S02]  /*7da0*/  UIMAD.WIDE.U32 UR6, UR59, UR52, URZ ;  /* 0x000000343b0672a5 */ /* 0x000fe4000f8e00ff */
[----:B------:R-:W-:Y:S02]  /*7db0*/  UIMAD.WIDE.U32 UR10, UR36, UR55, URZ ;  /* 0x00000037240a72a5 */ /* 0x000fe4000f8e00ff */
[----:B------:R-:W-:Y:S02]  /*7dc0*/  UISETP.NE.AND UP0, UPT, UR54, 0x1, UPT ;  /* 0x000000013600788c */ /* 0x000fe4000bf05270 */
[----:B------:R-:W-:Y:S02]  /*7dd0*/  UISETP.NE.AND UP1, UPT, UR42, 0x1, UPT ;  /* 0x000000012a00788c */ /* 0x000fe4000bf25270 */
[----:B------:R-:W-:Y:S02]  /*7de0*/  UISETP.NE.AND UP2, UPT, UR39, 0x1, UPT ;  /* 0x000000012700788c */ /* 0x000fe4000bf45270 */
[----:B------:R-:W-:Y:S01]  /*7df0*/  UIMAD.WIDE.U32 UR12, UR37, UR52, URZ ;  /* 0x00000034250c72a5 */ /* 0x000fe2000f8e00ff */
[----:B------:R-:W-:Y:S01]  /*7e00*/  UMOV UR4, UR5 ;  /* 0x0000000500047c82 */ /* 0x000fe20008000000 */
[----:B------:R-:W-:Y:S01]  /*7e10*/  UMOV UR6, UR11 ;  /* 0x0000000b00067c82 */ /* 0x000fe20008000000 */
[----:B-1----:R-:W-:Y:S03]  /*7e20*/  USHF.R.U32.HI UR8, URZ, UR9, UR4 ;  /* 0x00000009ff087299 */ /* 0x002fe60008011604 */
[----:B------:R-:W-:Y:S02]  /*7e30*/  UMOV UR4, UR7 ;  /* 0x0000000700047c82 */ /* 0x000fe40008000000 */
[----:B------:R-:W-:Y:S02]  /*7e40*/  USHF.R.U32.HI UR5, URZ, UR53, UR4 ;  /* 0x00000035ff057299 */ /* 0x000fe40008011604 */
[----:B------:R-:W-:Y:S02]  /*7e50*/  USEL UR4, UR58, UR8, !UP0 ;  /* 0x000000083a047287 */ /* 0x000fe4000c000000 */
[----:B------:R-:W-:Y:S02]  /*7e60*/  USHF.R.U32.HI UR8, URZ, UR9, UR6 ;  /* 0x00000009ff087299 */ /* 0x000fe40008011606 */
[----:B------:R-:W-:Y:S02]  /*7e70*/  UIMAD.WIDE.U32 UR6, UR4, UR40, URZ ;  /* 0x00000028040672a5 */ /* 0x000fe4000f8e00ff */
[----:B------:R-:W-:Y:S02]  /*7e80*/  USEL UR9, UR59, UR5, !UP1 ;  /* 0x000000053b097287 */ /* 0x000fe4000c800000 */
[----:B------:R-:W-:Y:S02]  /*7e90*/  USEL UR8, UR36, UR8, !UP0 ;  /* 0x0000000824087287 */ /* 0x000fe4000c000000 */
[----:B------:R-:W-:Y:S01]  /*7ea0*/  UIMAD.WIDE.U32 UR10, UR9, UR40, URZ ;  /* 0x00000028090a72a5 */ /* 0x000fe2000f8e00ff */
[----:B------:R-:W-:Y:S01]  /*7eb0*/  UMOV UR6, UR7 ;  /* 0x0000000700067c82 */ /* 0x000fe20008000000 */
[----:B------:R-:W-:Y:S01]  /*7ec0*/  UMOV UR5, UR13 ;  /* 0x0000000d00057c82 */ /* 0x000fe20008000000 */
[----:B------:R-:W-:Y:S02]  /*7ed0*/  @UP2 USHF.R.U32.HI UR4, URZ, UR41, UR6 ;  /* 0x00000029ff042299 */ /* 0x000fe40008011606 */
[----:B------:R-:W-:Y:S02]  /*7ee0*/  USHF.R.U32.HI UR5, URZ, UR53, UR5 ;  /* 0x00000035ff057299 */ /* 0x000fe40008011605 */
[----:B------:R-:W-:Y:S02]  /*7ef0*/  UIMAD UR4, UR39, UR4, URZ ;  /* 0x00000004270472a4 */ /* 0x000fe4000f8e02ff */
[----:B------:R-:W-:Y:S02]  /*7f00*/  USEL UR5, UR37, UR5, !UP1 ;  /* 0x0000000525057287 */ /* 0x000fe4000c800000 */
[----:B------:R-:W-:Y:S01]  /*7f10*/  UISETP.GE.AND UP0, UPT, UR8, UR4, UPT ;  /* 0x000000040800728c */ /* 0x000fe2000bf06270 */
[----:B------:R-:W-:Y:S01]  /*7f20*/  UMOV UR6, UR11 ;  /* 0x0000000b00067c82 */ /* 0x000fe20008000000 */
[----:B------:R-:W-:Y:S02]  /*7f30*/  UIMAD.WIDE.U32 UR10, UR8, UR40, URZ ;  /* 0x00000028080a72a5 */ /* 0x000fe4000f8e00ff */
[----:B------:R-:W-:Y:S04]  /*7f40*/  @UP2 USHF.R.U32.HI UR9, URZ, UR41, UR6 ;  /* 0x00000029ff092299 */ /* 0x000fe80008011606 */
[----:B------:R-:W-:Y:S01]  /*7f50*/  UIMAD UR6, UR39, UR9, URZ ;  /* 0x00000009270672a4 */ /* 0x000fe2000f8e02ff */
[----:B------:R-:W-:Y:S03]  /*7f60*/  UMOV UR4, UR11 ;  /* 0x0000000b00047c82 */ /* 0x000fe60008000000 */
[----:B------:R-:W-:Y:S02]  /*7f70*/  UISETP.GE.OR UP0, UPT, UR5, UR6, UP0 ;  /* 0x000000060500728c */ /* 0x000fe40008706670 */
[----:B------:R-:W-:Y:S02]  /*7f80*/  USHF.R.U32.HI UR4, URZ, UR41, UR4 ;  /* 0x00000029ff047299 */ /* 0x000fe40008011604 */
[----:B------:R-:W-:Y:S02]  /*7f90*/  UIMAD.WIDE.U32 UR6, UR5, UR40, URZ ;  /* 0x00000028050672a5 */ /* 0x000fe4000f8e00ff */
[----:B------:R-:W-:Y:S02]  /*7fa0*/  USEL UR11, UR8, UR4, !UP2 ;  /* 0x00000004080b7287 */ /* 0x000fe4000d000000 */
[----:B------:R-:W-:Y:S02]  /*7fb0*/  UIADD3 UR6, UPT, UPT, -UR5, URZ, URZ ;  /* 0x000000ff05067290 */ /* 0x000fe4000fffe1ff */
[----:B------:R-:W-:Y:S02]  /*7fc0*/  UIADD3 UR10, UPT, UPT, -UR11, URZ, URZ ;  /* 0x000000ff0b0a7290 */ /* 0x000fe4000fffe1ff */
[----:B------:R-:W-:Y:S02]  /*7fd0*/  UIMAD UR6, UR42, UR6, UR37 ;  /* 0x000000062a0672a4 */ /* 0x000fe4000f8e0225 */
[----:B------:R-:W-:Y:S01]  /*7fe0*/  UIMAD UR10, UR39, UR10, UR8 ;  /* 0x0000000a270a72a4 */ /* 0x000fe2000f8e0208 */
[----:B------:R-:W-:Y:S01]  /*7ff0*/  @!UP0 UMOV UR4, UR7 ;  /* 0x0000000700048c82 */ /* 0x000fe20008000000 */
[----:B------:R-:W-:Y:S02]  /*8000*/  UIADD3 UR7, UPT, UPT, -UR8, URZ, URZ ;  /* 0x000000ff08077290 */ /* 0x000fe4000fffe1ff */
[----:B------:R-:W-:Y:S04]  /*8010*/  @!UP0 USHF.R.U32.HI UR4, URZ, UR41, UR4 ;  /* 0x00000029ff048299 */ /* 0x000fe80008011604 */
[----:B------:R-:W-:Y:S04]  /*8020*/  @!UP0 USEL UR4, UR5, UR4, !UP2 ;  /* 0x0000000405048287 */ /* 0x000fe8000d000000 */
[----:B------:R-:W-:Y:S02]  /*8030*/  @!UP0 UIMAD UR9, UR9, UR10, UR4 ;  /* 0x0000000a090982a4 */ /* 0x000fe4000f8e0204 */
[----:B------:R-:W-:Y:S02]  /*8040*/  @!UP0 UIADD3 UR10, UPT, UPT, UR11, -UR4, URZ ;  /* 0x800000040b0a8290 */ /* 0x000fe4000fffe0ff */
[----:B------:R-:W-:Y:S02]  /*8050*/  UIMAD UR4, UR54, UR7, UR36 ;  /* 0x00000007360472a4 */ /* 0x000fe4000f8e0224 */
[----:B------:R-:W-:Y:S03]  /*8060*/  @!UP0 UIMAD UR8, UR10, UR39, UR5 ;  /* 0x000000270a0882a4 */ /* 0x000fe6000f8e0205 */
[----:B------:R-:W-:Y:S02]  /*8070*/  @!UP0 UMOV UR5, UR9 ;  /* 0x0000000900058c82 */ /* 0x000fe40008000000 */
[----:B------:R-:W-:Y:S02]  /*8080*/  UIMAD UR37, UR5, UR42, UR6 ;  /* 0x0000002a052572a4 */ /* 0x000fe4000f8e0206 */
[----:B------:R-:W-:Y:S11]  /*8090*/  UIMAD UR36, UR8, UR54, UR4 ;  /* 0x00000036082472a4 */ /* 0x000ff6000f8e0204 */
[----:B------:R-:W-:Y:S01]  /*80a0*/  @!UPT UIADD3 URZ, UPT, UPT, URZ, URZ, URZ ;  /* 0x000000fffffff290 */ /* 0x000fe2000fffe0ff */
.L_x_96:
[----:B------:R-:W-:Y:S01]  /*80b0*/  UISETP.NE.AND UP0, UPT, UR38, 0x1, UPT ;  /* 0x000000012600788c */ /* 0x000fe2000bf05270 */
[----:B------:R-:W-:Y:S01]  /*80c0*/  @P0 SHF.R.U32.HI R4, RZ, 0x10, R5 ;  /* 0x00000010ff040819 */ /* 0x000fe20000011605 */
[----:B------:R-:W-:Y:S02]  /*80d0*/  UIADD3 UR11, UPT, UPT, UR46, 0x200, URZ ;  /* 0x000002002e0b7890 */ /* 0x000fe4000fffe0ff */
[----:B------:R-:W-:Y:S01]  /*80e0*/  USHF.L.U32 UR47, UR20, 0x6, URZ ;  /* 0x00000006142f7899 */ /* 0x000fe200080006ff */
[----:B------:R-:W-:Y:S06]  /*80f0*/  @P0 R2UR UR61, R4 ;  /* 0x00000000043d02ca */ /* 0x000fec00000e0000 */
[----:B------:R-:W1:Y:S01]  /*8100*/  @!UP0 LDCU.128 UR12, c[0x0][0xb10] ;  /* 0x00016200ff0c87ac */ /* 0x000e620008000c00 */
[----:B------:R-:W2:Y:S01]  /*8110*/  @!UP0 LDCU UR5, c[0x0][0xb0c] ;  /* 0x00016180ff0587ac */ /* 0x000ea20008000800 */
[----:B------:R-:W3:Y:S01]  /*8120*/  @!UP0 LDCU UR10, c[0x0][0xb20] ;  /* 0x00016400ff0a87ac */ /* 0x000ee20008000800 */
[----:B-1----:R-:W-:Y:S02]  /*8130*/  UIMAD.WIDE.U32 UR8, UR37, UR12, URZ ;  /* 0x0000000c250872a5 */ /* 0x002fe4000f8e00ff */
[----:B------:R-:W-:Y:S02]  /*8140*/  UIMAD.WIDE.U32 UR6, UR36, UR15, URZ ;  /* 0x0000000f240672a5 */ /* 0x000fe4000f8e00ff */
[----:B------:R-:W-:Y:S03]  /*8150*/  @!UP0 UISETP.NE.AND UP1, UPT, UR14, 0x1, UPT ;  /* 0x000000010e00888c */ /* 0x000fe6000bf25270 */
[----:B------:R-:W-:Y:S01]  /*8160*/  @!UP0 UMOV UR4, UR9 ;  /* 0x0000000900048c82 */ /* 0x000fe20008000000 */
[----:B--2---:R-:W-:Y:S02]  /*8170*/  @!UP0 UISETP.NE.AND UP2, UPT, UR5, 0x1, UPT ;  /* 0x000000010500888c */ /* 0x004fe4000bf45270 */
[----:B------:R-:W-:Y:S01]  /*8180*/  @!UP0 USHF.R.U32.HI UR4, URZ, UR13, UR4 ;  /* 0x0000000dff048299 */ /* 0x000fe20008011604 */
[----:B------:R-:W-:Y:S02]  /*8190*/  @!UP0 UMOV UR6, UR7 ;  /* 0x0000000700068c82 */ /* 0x000fe40008000000 */
[----:B---3--:R-:W-:Y:S02]  /*81a0*/  @!UP0 USHF.R.U32.HI UR6, URZ, UR10, UR6 ;  /* 0x0000000aff068299 */ /* 0x008fe40008011606 */
[----:B------:R-:W-:Y:S02]  /*81b0*/  @!UP0 USEL UR7, UR37, UR4, !UP2 ;  /* 0x0000000425078287 */ /* 0x000fe4000d000000 */
[----:B------:R-:W-:Y:S04]  /*81c0*/  @!UP0 USEL UR6, UR36, UR6, !UP1 ;  /* 0x0000000624068287 */ /* 0x000fe8000c800000 */
[----:B------:R-:W-:Y:S02]  /*81d0*/  @!UP0 UIADD3 UR4, UPT, UPT, -UR7, UR6, URZ ;  /* 0x0000000607048290 */ /* 0x000fe4000fffe1ff */
[----:B------:R-:W-:Y:S02]  /*81e0*/  @!UP0 UIADD3 UR6, UPT, UPT, UR7, -UR6, URZ ;  /* 0x8000000607068290 */ /* 0x000fe4000fffe0ff */
[----:B------:R-:W-:Y:S02]  /*81f0*/  @!UP0 UIMAD UR37, UR4, UR5, UR37 ;  /* 0x00000005042582a4 */ /* 0x000fe4000f8e0225 */
[----:B------:R-:W-:Y:S02]  /*8200*/  @!UP0 UIMAD UR36, UR6, UR14, UR36 ;  /* 0x0000000e062482a4 */ /* 0x000fe4000f8e0224 */
[----:B------:R-:W-:Y:S09]  /*8210*/  ULOP3.LUT UP0, URZ, UR11, 0x1b0, URZ, 0xc0, !UPT ;  /* 0x000001b00bff7892 */ /* 0x000ff2000f80c0ff */
[----:B------:R-:W-:Y:S05]  /*8220*/  BRA.U !UP0, `(.L_x_97) ;  /* 0x00000001087c7547 */ /* 0x000fea000b800000 */
[----:B------:R-:W1:Y:S01]  /*8230*/  LDCU.64 UR8, c[0x4][0x80] ;  /* 0x01001000ff0877ac */ /* 0x000e620008000a00 */
[----:B------:R-:W-:Y:S01]  /*8240*/  MOV R16, 0x0 ;  /* 0x0000000000107802 */ /* 0x000fe20000000f00 */
[----:B------:R-:W-:Y:S02]  /*8250*/  HFMA2 R12, -RZ, RZ, 0, 5.9604644775390625e-08 ;  /* 0x00000001ff0c7431 */ /* 0x000fe400000001ff */
[----:B------:R-:W-:Y:S01]  /*8260*/  IMAD.MOV.U32 R8, RZ, RZ, 0x70 ;  /* 0x00000070ff087424 */ /* 0x000fe200078e00ff */
[----:B------:R2:W3:Y:S01]  /*8270*/  LDC.64 R14, c[0x4][R16] ;  /* 0x01000000100e7b82 */ /* 0x0004e20000000a00 */
[----:B------:R-:W4:Y:S01]  /*8280*/  LDCU.64 UR6, c[0x4][0x88] ;  /* 0x01001100ff0677ac */ /* 0x000f220008000a00 */
[----:B------:R-:W-:Y:S01]  /*8290*/  IMAD.MOV.U32 R13, RZ, RZ, RZ ;  /* 0x000000ffff0d7224 */ /* 0x000fe200078e00ff */
[----:B------:R-:W2:Y:S01]  /*82a0*/  LDCU.64 UR4, c[0x4][0x8] ;  /* 0x01000100ff0477ac */ /* 0x000ea20008000a00 */
[----:B-1----:R-:W-:Y:S01]  /*82b0*/  MOV R5, UR9 ;  /* 0x0000000900057c02 */ /* 0x002fe20008000f00 */
[----:B------:R-:W-:Y:S01]  /*82c0*/  IMAD.U32 R4, RZ, RZ, UR8 ;  /* 0x00000008ff047e24 */ /* 0x000fe2000f8e00ff */
[----:B----4-:R-:W-:Y:S01]  /*82d0*/  MOV R7, UR7 ;  /* 0x0000000700077c02 */ /* 0x010fe20008000f00 */
[----:B------:R-:W-:Y:S01]  /*82e0*/  IMAD.U32 R6, RZ, RZ, UR6 ;  /* 0x00000006ff067e24 */ /* 0x000fe2000f8e00ff */
[----:B--2---:R-:W-:Y:S01]  /*82f0*/  MOV R11, UR5 ;  /* 0x00000005000b7c02 */ /* 0x004fe20008000f00 */
[----:B------:R-:W-:Y:S02]  /*8300*/  IMAD.U32 R10, RZ, RZ, UR4 ;  /* 0x00000004ff0a7e24 */ /* 0x000fe4000f8e00ff */
[----:B------:R-:W-:Y:S07]  /*8310*/  LEPC R20, `(.L_x_98) ;  /* 0x000000001014794e */ /* 0x000fee0000000000 */
[----:B---3-5:R-:W-:Y:S05]  /*8320*/  CALL.ABS.NOINC R14 ;  /* 0x000000000e007343 */ /* 0x028fea0003c00000 */
.L_x_98:
[----:B------:R-:W1:Y:S01]  /*8330*/  LDCU.64 UR8, c[0x4][0x80] ;  /* 0x01001000ff0877ac */ /* 0x000e620008000a00 */
[----:B------:R-:W2:Y:S01]  /*8340*/  LDC.64 R16, c[0x4][R16] ;  /* 0x0100000010107b82 */ /* 0x000ea20000000a00 */
[----:B------:R-:W-:Y:S02]  /*8350*/  HFMA2 R12, -RZ, RZ, 0, 5.9604644775390625e-08 ;  /* 0x00000001ff0c7431 */ /* 0x000fe400000001ff */
[----:B------:R-:W-:Y:S02]  /*8360*/  IMAD.MOV.U32 R8, RZ, RZ, 0x70 ;  /* 0x00000070ff087424 */ /* 0x000fe400078e00ff */
[----:B------:R-:W-:Y:S01]  /*8370*/  IMAD.MOV.U32 R13, RZ, RZ, RZ ;  /* 0x000000ffff0d7224 */ /* 0x000fe200078e00ff */
[----:B------:R-:W3:Y:S01]  /*8380*/  LDCU.64 UR6, c[0x4][0x88] ;  /* 0x01001100ff0677ac */ /* 0x000ee20008000a00 */
[----:B------:R-:W4:Y:S01]  /*8390*/  LDCU.64 UR4, c[0x4][0x8] ;  /* 0x01000100ff0477ac */ /* 0x000f220008000a00 */
[----:B-1----:R-:W-:Y:S02]  /*83a0*/  MOV R4, UR8 ;  /* 0x0000000800047c02 */ /* 0x002fe40008000f00 */
[----:B------:R-:W-:Y:S02]  /*83b0*/  MOV R5, UR9 ;  /* 0x0000000900057c02 */ /* 0x000fe40008000f00 */
[----:B---3--:R-:W-:Y:S01]  /*83c0*/  MOV R7, UR7 ;  /* 0x0000000700077c02 */ /* 0x008fe20008000f00 */
[----:B------:R-:W-:Y:S01]  /*83d0*/  IMAD.U32 R6, RZ, RZ, UR6 ;  /* 0x00000006ff067e24 */ /* 0x000fe2000f8e00ff */
[----:B----4-:R-:W-:Y:S01]  /*83e0*/  MOV R11, UR5 ;  /* 0x00000005000b7c02 */ /* 0x010fe20008000f00 */
[----:B------:R-:W-:Y:S02]  /*83f0*/  IMAD.U32 R10, RZ, RZ, UR4 ;  /* 0x00000004ff0a7e24 */ /* 0x000fe4000f8e00ff */
[----:B------:R-:W-:Y:S07]  /*8400*/  LEPC R20, `(.L_x_97) ;  /* 0x000000001014794e */ /* 0x000fee0000000000 */
[----:B--2---:R-:W-:Y:S05]  /*8410*/  CALL.ABS.NOINC R16 ;  /* 0x0000000010007343 */ /* 0x004fea0003c00000 */
.L_x_97:
[----:B------:R-:W-:Y:S01]  /*8420*/  R2UR UR4, R60 ;  /* 0x000000003c0472ca */ /* 0x000fe200000e0000 */
[----:B------:R-:W-:Y:S01]  /*8430*/  UISETP.NE.U32.AND UP0, UPT, UR62, URZ, UPT ;  /* 0x000000ff3e00728c */ /* 0x000fe2000bf05070 */
[----:B------:R-:W-:Y:S02]  /*8440*/  ISETP.NE.U32.AND P4, PT, R54, RZ, PT ;  /* 0x000000ff3600720c */ /* 0x000fe40003f85070 */
[----:B------:R-:W-:Y:S01]  /*8450*/  ISETP.NE.U32.AND P2, PT, RZ, UR56, PT ;  /* 0x00000038ff007c0c */ /* 0x000fe2000bf45070 */
[----:B------:R-:W-:Y:S01]  /*8460*/  UISETP.NE.AND.EX UP1, UPT, UR63, URZ, UPT, UP0 ;  /* 0x000000ff3f00728c */ /* 0x000fe2000bf25300 */
[----:B------:R-:W-:Y:S01]  /*8470*/  ISETP.NE.AND.EX P4, PT, R55, RZ, PT, P4 ;  /* 0x000000ff3700720c */ /* 0x000fe20003f85340 */
[----:B------:R-:W-:Y:S01]  /*8480*/  UPLOP3.LUT UP0, UPT, UPT, UPT, UPT, 0x40, 0x4 ;  /* 0x000000000004789c */ /* 0x000fe20003f0e870 */
[----:B------:R-:W-:Y:S05]  /*8490*/  ISETP.NE.AND.EX P2, PT, RZ, UR57, PT, P2 ;  /* 0x00000039ff007c0c */ /* 0x000fea000bf45320 */
[----:B------:R-:W-:Y:S06]  /*84a0*/  UISETP.NE.AND UP2, UPT, UR4, URZ, UPT ;  /* 0x000000ff0400728c */ /* 0x000fec000bf45270 */
[----:B------:R-:W-:Y:S05]  /*84b0*/  PLOP3.LUT P1, PT, PT, PT, UP2, 0x80, 0x8 ;  /* 0x000000000008781c */ /* 0x000fea0003f2f028 */
[----:B------:R-:W-:Y:S06]  /*84c0*/  @UP2 UPLOP3.LUT UP0, UPT, UPT, UPT, UP1, 0x80, 0x8 ;  /* 0x000000000008289c */ /* 0x000fec0003f0f010 */
[----:B------:R-:W-:Y:S01]  /*84d0*/  PLOP3.LUT P0, PT, PT, PT, UP0, 0x80, 0x8 ;  /* 0x000000000008781c */ /* 0x000fe20003f0f008 */
[----:B------:R-:W-:Y:S01]  /*84e0*/  @!UPT UIADD3 URZ, UPT, UPT, URZ, URZ, URZ ;  /* 0x000000fffffff290 */ /* 0x000fe2000fffe0ff */
[----:B------:R-:W-:Y:S11]  /*84f0*/  BRA.U !UP1, `(.L_x_99) ;  /* 0x00000001093c7547 */ /* 0x000ff6000b800000 */
[----:B------:R-:W-:Y:S01]  /*8500*/  UISETP.NE.U32.AND UP0, UPT, UR56, URZ, UPT ;  /* 0x000000ff3800728c */ /* 0x000fe2000bf05070 */
[----:B------:R-:W-:Y:S01]  /*8510*/  HFMA2 R0, -RZ, RZ, 0, 5.9604644775390625e-08 ;  /* 0x00000001ff007431 */ /* 0x000fe200000001ff */
[----:B------:R-:W1:Y:S01]  /*8520*/  LDCU.64 UR8, c[0x0][0x358] ;  /* 0x00006b00ff0877ac */ /* 0x000e620008000a00 */
[----:B------:R-:W-:Y:S01]  /*8530*/  IMAD.MOV.U32 R58, RZ, RZ, 0x1 ;  /* 0x00000001ff3a7424 */ /* 0x000fe200078e00ff */
[----:B------:R-:W-:Y:S06]  /*8540*/  UISETP.NE.AND.EX UP0, UPT, UR57, URZ, UPT, UP0 ;  /* 0x000000ff3900728c */ /* 0x000fec000bf05300 */
[----:B------:R-:W-:Y:S05]  /*8550*/  PLOP3.LUT P3, PT, PT, PT, UP0, 0x80, 0x8 ;  /* 0x000000000008781c */ /* 0x000fea0003f6f008 */
[----:B------:R-:W2:Y:S01]  /*8560*/  @UP0 LDCU.64 UR4, c[0x0][0x888] ;  /* 0x00011100ff0407ac */ /* 0x000ea20008000a00 */
[----:B------:R-:W-:Y:S07]  /*8570*/  @UP0 UIMAD UR6, UR45, UR62, URZ ;  /* 0x0000003e2d0602a4 */ /* 0x000fee000f8e02ff */
[----:B------:R-:W-:Y:S01]  /*8580*/  @!P3 PRMT R58, R0, 0x7610, R58 ;  /* 0x00007610003ab816 */ /* 0x000fe2000000003a */
[----:B--2---:R-:W-:Y:S06]  /*8590*/  @UP0 UIMAD.WIDE UR4, UR6, 0x4, UR4 ;  /* 0x00000004060408a5 */ /* 0x004fec000f8e0204 */
[----:B------:R-:W-:Y:S01]  /*85a0*/  IMAD.U32 R4, RZ, RZ, UR4 ;  /* 0x00000004ff047e24 */ /* 0x000fe2000f8e00ff */
[----:B------:R-:W-:Y:S04]  /*85b0*/  MOV R5, UR5 ;  /* 0x0000000500057c02 */ /* 0x000fe80008000f00 */
[----:B------:R-:W2:Y:S01]  /*85c0*/  @!UP0 LDCU UR4, c[0x0][0x880] ;  /* 0x00011000ff0487ac */ /* 0x000ea20008000800 */
[----:B-1---5:R1:W5:Y:S02]  /*85d0*/  @P3 LDG.E R27, desc[UR8][R4.64] ;  /* 0x00000008041b3981 */ /* 0x022364000c1e1900 */
[----:B-12---:R-:W-:Y:S02]  /*85e0*/  @!P3 IMAD.U32 R27, RZ, RZ, UR4 ;  /* 0x00000004ff1bbe24 */ /* 0x006fe4000f8e00ff */
.L_x_99:
[----:B------:R-:W-:Y:S05]  /*85f0*/  @!P4 BRA `(.L_x_100) ;  /* 0x000000000024c947 */ /* 0x000fea0003800000 */
[----:B------:R-:W-:Y:S01]  /*8600*/  ISETP.NE.U32.AND P3, PT, R52, RZ, PT ;  /* 0x000000ff3400720c */ /* 0x000fe20003f65070 */
[----:B------:R-:W1:Y:S03]  /*8610*/  LDCU.64 UR4, c[0x0][0x358] ;  /* 0x00006b00ff0477ac */ /* 0x000e660008000a00 */
[----:B------:R-:W-:Y:S11]  /*8620*/  ISETP.NE.AND.EX P3, PT, R53, RZ, PT, P3 ;  /* 0x000000ff3500720c */ /* 0x000ff60003f65330 */
[----:B------:R-:W-:Y:S02]  /*8630*/  @!UPT UIADD3 URZ, UPT, UPT, URZ, URZ, URZ ;  /* 0x000000fffffff290 */ /* 0x000fe4000fffe0ff */
[----:B------:R-:W2:Y:S01]  /*8640*/  @P3 LDC.64 R4, c[0x0][0x8a8] ;  /* 0x00022a00ff043b82 */ /* 0x000ea20000000a00 */
[----:B------:R-:W-:Y:S04]  /*8650*/  @P3 IMAD R0, R54, UR45, RZ ;  /* 0x0000002d36003c24 */ /* 0x000fe8000f8e02ff */
[----:B--2---:R-:W-:Y:S05]  /*8660*/  @P3 IMAD.WIDE R4, R0, 0x4, R4 ;  /* 0x0000000400043825 */ /* 0x004fea00078e0204 */
[----:B-1---5:R1:W5:Y:S02]  /*8670*/  @P3 LDG.E R24, desc[UR4][R4.64] ;  /* 0x0000000404183981 */ /* 0x022364000c1e1900 */
[----:B-1----:R-:W2:Y:S02]  /*8680*/  @!P3 LDC R24, c[0x0][0x8a0] ;  /* 0x00022800ff18bb82 */ /* 0x002ea40000000800 */
.L_x_100:
[----:B-----5:R-:W-:Y:S01]  /*8690*/  FSETP.NEU.AND P4, PT, R27, RZ, PT ;  /* 0x000000ff1b00720b */ /* 0x020fe20003f8d000 */
[----:B------:R-:W1:Y:S01]  /*86a0*/  LDCU.128 UR8, c[0x0][0xa80] ;  /* 0x00015000ff0877ac */ /* 0x000e620008000c00 */
[----:B------:R-:W-:Y:S01]  /*86b0*/  SEL R6, RZ, 0xffffffff, P2 ;  /* 0xffffffffff067807 */ /* 0x000fe20001000000 */
[----:B------:R-:W-:Y:S01]  /*86c0*/  IMAD.U32 R81, RZ, RZ, UR48 ;  /* 0x00000030ff517e24 */ /* 0x000fe2000f8e00ff */
[----:B------:R-:W-:Y:S01]  /*86d0*/  @P1 LOP3.LUT P2, RZ, R58, 0xff, RZ, 0xc0, !PT ;  /* 0x000000ff3aff1812 */ /* 0x000fe2000784c0ff */
[----:B------:R-:W-:Y:S01]  /*86e0*/  IMAD.SHL.U32 R77, R62, 0x10, RZ ;  /* 0x000000103e4d7824 */ /* 0x000fe200078e00ff */
[----:B------:R-:W-:Y:S01]  /*86f0*/  @P1 SEL R3, RZ, 0xffffffff, P4 ;  /* 0xffffffffff031807 */ /* 0x000fe20002000000 */
[----:B------:R-:W-:Y:S01]  /*8700*/  IMAD.SHL.U32 R81, R81, 0x2000, RZ ;  /* 0x0000200051517824 */ /* 0x000fe200078e00ff */
[----:B------:R-:W-:Y:S01]  /*8710*/  LEA R75, R22, UR46, 0x3 ;  /* 0x0000002e164b7c11 */ /* 0x000fe2000f8e18ff */
[----:B------:R-:W-:Y:S01]  /*8720*/  ULOP3.LUT UR4, UR51, 0x1, URZ, 0x3c, !UPT ;  /* 0x0000000133047892 */ /* 0x000fe2000f8e3cff */
[----:B------:R-:W-:Y:S01]  /*8730*/  @P0 SEL R3, R6, R3, !P2 ;  /* 0x0000000306030207 */ /* 0x000fe20005000000 */
[----:B------:R-:W-:Y:S01]  /*8740*/  USHF.L.U32 UR12, UR44, 0x6, URZ ;  /* 0x000000062c0c7899 */ /* 0x000fe200080006ff */
[----:B------:R-:W-:Y:S01]  /*8750*/  SHF.L.U32 R4, R64, 0x1f, RZ ;  /* 0x0000001f40047819 */ /* 0x000fe200000006ff */
[----:B------:R-:W-:Y:S01]  /*8760*/  IMAD.IADD R79, R66, 0x1, R81 ;  /* 0x00000001424f7824 */ /* 0x000fe200078e0251 */
[----:B------:R-:W-:Y:S01]  /*8770*/  @P1 LOP3.LUT R3, R3, 0x1, RZ, 0xc0, !PT ;  /* 0x0000000103031812 */ /* 0x000fe200078ec0ff */
[----:B------:R-:W-:Y:S01]  /*8780*/  IMAD.U32 R32, RZ, RZ, UR4 ;  /* 0x00000004ff207e24 */ /* 0x000fe2000f8e00ff */
[----:B------:R-:W-:Y:S01]  /*8790*/  R2UR UR6, R69 ;  /* 0x00000000450672ca */ /* 0x000fe200000e0000 */
[----:B------:R-:W-:Y:S01]  /*87a0*/  IMAD.U32 R72, RZ, RZ, UR12 ;  /* 0x0000000cff487e24 */ /* 0x000fe2000f8e00ff */
[----:B------:R-:W-:Y:S01]  /*87b0*/  ISETP.NE.U32.OR P6, PT, R3, 0x1, !P1 ;  /* 0x000000010300780c */ /* 0x000fe20004fc5470 */
[----:B------:R-:W-:Y:S01]  /*87c0*/  IMAD.U32 R3, RZ, RZ, UR48 ;  /* 0x00000030ff037e24 */ /* 0x000fe2000f8e00ff */
[----:B-1----:R-:W-:Y:S01]  /*87d0*/  UIMAD.WIDE.U32 UR4, UR12, UR9, URZ ;  /* 0x000000090c0472a5 */ /* 0x002fe2000f8e00ff */
[----:B------:R-:W-:Y:S01]  /*87e0*/  R2UR UR13, R68 ;  /* 0x00000000440d72ca */ /* 0x000fe200000e0000 */
[----:B------:R-:W-:Y:S01]  /*87f0*/  UISETP.NE.AND UP0, UPT, UR8, 0x1, UPT ;  /* 0x000000010800788c */ /* 0x000fe2000bf05270 */
[----:B------:R-:W-:Y:S01]  /*8800*/  PLOP3.LUT P3, PT, PT, PT, UP1, 0x80, 0x8 ;  /* 0x000000000008781c */ /* 0x000fe20003f6f018 */
[----:B------:R-:W-:Y:S01]  /*8810*/  IMAD.SHL.U32 R76, R61, 0x10, RZ ;  /* 0x000000103d4c7824 */ /* 0x000fe200078e00ff */
[----:B------:R-:W-:Y:S01]  /*8820*/  LEA R0, R3, UR46, 0x3 ;  /* 0x0000002e03007c11 */ /* 0x000fe2000f8e18ff */
[----:B------:R-:W-:Y:S01]  /*8830*/  IMAD.IADD R78, R79, 0x1, R77 ;  /* 0x000000014f4e7824 */ /* 0x000fe200078e024d */
[----:B------:R-:W-:Y:S01]  /*8840*/  UMOV UR4, UR5 ;  /* 0x0000000500047c82 */ /* 0x000fe20008000000 */
[----:B------:R-:W-:Y:S01]  /*8850*/  LOP3.LUT P5, R73, R58, 0xff, RZ, 0xc0, !PT ;  /* 0x000000ff3a497812 */ /* 0x000fe200078ac0ff */
[----:B------:R-:W-:Y:S01]  /*8860*/  USHF.R.U32.HI UR4, URZ, UR10, UR4 ;  /* 0x0000000aff047299 */ /* 0x000fe20008011604 */
[----:B------:R-:W-:Y:S01]  /*8870*/  SEL R3, RZ, 0xffffffff, P4 ;  /* 0xffffffffff037807 */ /* 0x000fe20002000000 */
[----:B------:R-:W-:Y:S01]  /*8880*/  BSSY B1, `(.L_x_101) ;  /* 0x000003f000017945 */ /* 0x000fe20003800000 */
[----:B------:R-:W-:Y:S01]  /*8890*/  @P6 SHF.L.U32 R9, R32, 0x1f, RZ ;  /* 0x0000001f20096819 */ /* 0x000fe200000006ff */
[----:B------:R-:W-:Y:S01]  /*88a0*/  USEL UR4, UR12, UR4, !UP0 ;  /* 0x000000040c047287 */ /* 0x000fe2000c000000 */
[----:B------:R-:W-:Y:S01]  /*88b0*/  IMAD.MOV.U32 R80, RZ, RZ, 0x1 ;  /* 0x00000001ff507424 */ /* 0x000fe200078e00ff */
[----:B------:R-:W-:Y:S01]  /*88c0*/  UISETP.NE.AND UP0, UPT, UR11, 0x1, UPT ;  /* 0x000000010b00788c */ /* 0x000fe2000bf05270 */
[----:B------:R-:W1:Y:S01]  /*88d0*/  @P6 SYNCS.PHASECHK.TRANS64.TRYWAIT P1, [R0+URZ+0x80], R9 ;  /* 0x00008009000065a7 */ /* 0x000e6200080211ff */
[----:B------:R-:W-:Y:S01]  /*88e0*/  IMAD.IADD R25, R23, 0x1, R2 ;  /* 0x0000000117197824 */ /* 0x000fe200078e0202 */
[----:B------:R-:W-:Y:S01]  /*88f0*/  UIMAD.WIDE.U32 UR6, UR4, UR6, URZ ;  /* 0x00000006040672a5 */ /* 0x000fe2000f8e00ff */
[----:B------:R-:W-:Y:S01]  /*8900*/  IMAD.U32 R71, RZ, RZ, UR4 ;  /* 0x00000004ff477e24 */ /* 0x000fe2000f8e00ff */
[----:B------:R-:W-:Y:S01]  /*8910*/  @P3 SEL R3, R6, R3, !P5 ;  /* 0x0000000306033207 */ /* 0x000fe20006800000 */
[----:B------:R-:W-:Y:S01]  /*8920*/  IMAD R7, RZ, RZ, -UR4 ;  /* 0x80000004ff077e24 */ /* 0x000fe2000f8e02ff */
[----:B------:R-:W-:Y:S01]  /*8930*/  PLOP3.LUT P2, PT, PT, PT, UP0, 0x80, 0x8 ;  /* 0x000000000008781c */ /* 0x000fe20003f4f008 */
[----:B------:R-:W-:Y:S01]  /*8940*/  IMAD.U32 R70, RZ, RZ, UR4 ;  /* 0x00000004ff467e24 */ /* 0x000fe2000f8e00ff */
[----:B------:R-:W-:Y:S01]  /*8950*/  LOP3.LUT R3, R3, 0x1, RZ, 0xc0, !PT ;  /* 0x0000000103037812 */ /* 0x000fe200078ec0ff */
[----:B------:R-:W-:Y:S01]  /*8960*/  UMOV UR5, UR7 ;  /* 0x0000000700057c82 */ /* 0x000fe20008000000 */
[----:B------:R-:W-:Y:S01]  /*8970*/  IMAD R72, R7, UR8, R72 ;  /* 0x0000000807487c24 */ /* 0x000fe2000f8e0248 */
[----:B------:R-:W-:Y:S01]  /*8980*/  USHF.R.U32.HI UR5, URZ, UR13, UR5 ;  /* 0x0000000dff057299 */ /* 0x000fe20008011605 */
[----:B------:R-:W-:Y:S01]  /*8990*/  P2R R74, PR, RZ, 0x40 ;  /* 0x00000040ff4a7803 */ /* 0x000fe20000000000 */
[----:B------:R-:W-:Y:S01]  /*89a0*/  IMAD.U32 R83, RZ, RZ, UR48 ;  /* 0x00000030ff537e24 */ /* 0x000fe2000f8e00ff */
[----:B------:R-:W-:Y:S02]  /*89b0*/  CS2R R38, SRZ ;  /* 0x0000000000267805 */ /* 0x000fe4000001ff00 */
[----:B------:R-:W-:Y:S01]  /*89c0*/  CS2R R36, SRZ ;  /* 0x0000000000247805 */ /* 0x000fe2000001ff00 */
[----:B------:R3:W4:Y:S01]  /*89d0*/  SYNCS.PHASECHK.TRANS64.TRYWAIT P0, [R75+URZ+0xd0], R4 ;  /* 0x0000d0044b0075a7 */ /* 0x00072200080011ff */
[----:B------:R-:W-:Y:S01]  /*89e0*/  SEL R71, R71, UR5, !P2 ;  /* 0x0000000547477c07 */ /* 0x000fe2000d000000 */
[----:B------:R-:W-:Y:S01]  /*89f0*/  IMAD.IADD R35, R79, 0x1, R76 ;  /* 0x000000014f237824 */ /* 0x000fe200078e024c */
[----:B------:R-:W-:Y:S01]  /*8a00*/  ISETP.NE.U32.AND P2, PT, R3, 0x1, PT ;  /* 0x000000010300780c */ /* 0x000fe20003f45070 */
[----:B------:R-:W-:Y:S01]  /*8a10*/  IMAD.IADD R34, R65, 0x1, R78 ;  /* 0x0000000141227824 */ /* 0x000fe200078e024e */
[----:B------:R-:W-:Y:S01]  /*8a20*/  CS2R R42, SRZ ;  /* 0x00000000002a7805 */ /* 0x000fe2000001ff00 */
[----:B------:R-:W-:Y:S01]  /*8a30*/  IMAD.MOV R5, RZ, RZ, -R71 ;  /* 0x000000ffff057224 */ /* 0x000fe200078e0a47 */
[----:B------:R-:W-:Y:S02]  /*8a40*/  P2R R82, PR, RZ, 0x4 ;  /* 0x00000004ff527803 */ /* 0x000fe40000000000 */
[----:B------:R-:W-:Y:S02]  /*8a50*/  CS2R R40, SRZ ;  /* 0x0000000000287805 */ /* 0x000fe4000001ff00 */
[----:B------:R-:W-:Y:S01]  /*8a60*/  CS2R R46, SRZ ;  /* 0x00000000002e7805 */ /* 0x000fe2000001ff00 */
[----:B------:R-:W-:Y:S01]  /*8a70*/  IMAD R70, R5, UR11, R70 ;  /* 0x0000000b05467c24 */ /* 0x000fe2000f8e0246 */
[----:B------:R-:W-:Y:S02]  /*8a80*/  CS2R R44, SRZ ;  /* 0x00000000002c7805 */ /* 0x000fe4000001ff00 */
[----:B------:R-:W-:Y:S02]  /*8a90*/  CS2R R50, SRZ ;  /* 0x0000000000327805 */ /* 0x000fe4000001ff00 */
[----:B------:R-:W-:Y:S02]  /*8aa0*/  CS2R R48, SRZ ;  /* 0x0000000000307805 */ /* 0x000fe4000001ff00 */
[----:B-1----:R-:W-:Y:S01]  /*8ab0*/  @P6 SEL R80, RZ, 0x1, !P1 ;  /* 0x00000001ff506807 */ /* 0x002fe20004800000 */
[----:B---3--:R-:W-:Y:S06]  /*8ac0*/  @!P6 BRA `(.L_x_102) ;  /* 0x000000000068e947 */ /* 0x008fec0003800000 */
[----:B------:R-:W-:Y:S01]  /*8ad0*/  ISETP.NE.AND P1, PT, R80, RZ, PT ;  /* 0x000000ff5000720c */ /* 0x000fe20003f25270 */
[----:B------:R-:W-:Y:S01]  /*8ae0*/  BSSY B0, `(.L_x_103) ;  /* 0x000000d000007945 */ /* 0x000fe20003800000 */
[----:B------:R-:W-:Y:S02]  /*8af0*/  CS2R R50, SRZ ;  /* 0x0000000000327805 */ /* 0x000fe4000001ff00 */
[----:B------:R-:W-:Y:S02]  /*8b00*/  CS2R R48, SRZ ;  /* 0x0000000000307805 */ /* 0x000fe4000001ff00 */
[----:B------:R-:W-:Y:S02]  /*8b10*/  CS2R R46, SRZ ;  /* 0x00000000002e7805 */ /* 0x000fe4000001ff00 */
[----:B------:R-:W-:Y:S02]  /*8b20*/  CS2R R44, SRZ ;  /* 0x00000000002c7805 */ /* 0x000fe4000001ff00 */
[----:B------:R-:W-:Y:S02]  /*8b30*/  CS2R R42, SRZ ;  /* 0x00000000002a7805 */ /* 0x000fe4000001ff00 */
[----:B------:R-:W-:Y:S02]  /*8b40*/  CS2R R40, SRZ ;  /* 0x0000000000287805 */ /* 0x000fe4000001ff00 */
[----:B------:R-:W-:Y:S02]  /*8b50*/  CS2R R38, SRZ ;  /* 0x0000000000267805 */ /* 0x000fe4000001ff00 */
[----:B------:R-:W-:Y:S01]  /*8b60*/  CS2R R36, SRZ ;  /* 0x0000000000247805 */ /* 0x000fe2000001ff00 */
[----:B------:R-:W-:Y:S06]  /*8b70*/  @P1 BRA `(.L_x_104) ;  /* 0x00000000000c1947 */ /* 0x000fec0003800000 */
[----:B------:R-:W-:Y:S04]  /*8b80*/  SHF.L.U32 R3, R32, 0x1f, RZ ;  /* 0x0000001f20037819 */ /* 0x000fe800000006ff */
[----:B------:R-:W1:Y:S02]  /*8b90*/  SYNCS.PHASECHK.TRANS64.TRYWAIT P1, [R0+URZ+0x80], R3 ;  /* 0x00008003000075a7 */ /* 0x000e6400080211ff */
[----:B-1----:R-:W-:Y:S05]  /*8ba0*/  @!P1 BRA `(.L_x_105) ;  /* 0x0000002000649947 */ /* 0x002fea0003800000 */
.L_x_104:
[----:B------:R-:W-:Y:S05]  /*8bb0*/  BSYNC B0 ;  /* 0x0000000000007941 */ /* 0x000fea0003800000 */
.L_x_103:
[----:B------:R-:W-:Y:S01]  /*8bc0*/  ISETP.NE.AND P1, PT, R82, RZ, PT ;  /* 0x000000ff5200720c */ /* 0x000fe20003f25270 */
[----:B------:R-:W-:Y:S04]  /*8bd0*/  UIADD3 UR4, UPT, UPT, UR48, 0x1, URZ ;  /* 0x0000000130047890 */ /* 0x000fe8000fffe0ff */
[----:B------:R-:W-:Y:S04]  /*8be0*/  UISETP.NE.AND UP0, UPT, UR4, 0x3, UPT ;  /* 0x000000030400788c */ /* 0x000fe8000bf05270 */
[----:B------:R-:W-:Y:S02]  /*8bf0*/  USEL UR5, URZ, 0x1, UP0 ;  /* 0x00000001ff057887 */ /* 0x000fe40008000000 */
[----:B------:R-:W-:Y:S02]  /*8c00*/  USEL UR4, UR4, URZ, UP0 ;  /* 0x000000ff04047287 */ /* 0x000fe40008000000 */
[----:B------:R3:W1:Y:S02]  /*8c10*/  @P1 LDS.128 R48, [R79] ;  /* 0x000000004f301984 */ /* 0x0006640000000c00 */
[----:B------:R-:W-:Y:S02]  /*8c20*/  LOP3.LUT R32, R32, UR5, RZ, 0x3c, !PT ;  /* 0x0000000520207c12 */ /* 0x000fe4000f8e3cff */
[----:B------:R3:W1:Y:S01]  /*8c30*/  @P1 LDS.128 R44, [R78+0x10] ;  /* 0x000010004e2c1984 */ /* 0x0006620000000c00 */
[----:B------:R-:W-:Y:S03]  /*8c40*/  IMAD.U32 R83, RZ, RZ, UR4 ;  /* 0x00000004ff537e24 */ /* 0x000fe6000f8e00ff */
[----:B------:R3:W1:Y:S04]  /*8c50*/  @P1 LDS.128 R40, [R35+0x20] ;  /* 0x0000200023281984 */ /* 0x0006680000000c00 */
[----:B------:R3:W1:Y:S02]  /*8c60*/  @P1 LDS.128 R36, [R34+0x10] ;  /* 0x0000100022241984 */ /* 0x0006640000000c00 */
.L_x_102:
[----:B------:R-:W-:Y:S05]  /*8c70*/  BSYNC B1 ;  /* 0x0000000000017941 */ /* 0x000fea0003800000 */
.L_x_101:
[----:B-1----:R-:W-:Y:S04]  /*8c80*/  SHF.R.U32.HI R0, RZ, 0x15, R25 ;  /* 0x00000015ff007819 */ /* 0x002fe80000011619 */
[----:B------:R-:W-:Y:S01]  /*8c90*/  LOP3.LUT P1, RZ, R0, 0x3, R59, 0x48, !PT ;  /* 0x0000000300ff7812 */ /* 0x000fe2000782483b */
[----:B------:R-:W-:Y:S01]  /*8ca0*/  @!UPT UIADD3 URZ, UPT, UPT, URZ, URZ, URZ ;  /* 0x000000fffffff290 */ /* 0x000fe2000fffe0ff */
[----:B----4-:R-:W-:Y:S11]  /*8cb0*/  @P0 BRA `(.L_x_106) ;  /* 0x0000000000080947 */ /* 0x010ff60003800000 */
[----:B------:R-:W1:Y:S02]  /*8cc0*/  SYNCS.PHASECHK.TRANS64.TRYWAIT P0, [R75+URZ+0xd0], R4 ;  /* 0x0000d0044b0075a7 */ /* 0x000e6400080011ff */
[----:B-1----:R-:W-:Y:S05]  /*8cd0*/  @!P0 BRA `(.L_x_107) ;  /* 0x00000020002c8947 */ /* 0x002fea0003800000 */
.L_x_106:
[----:B------:R-:W-:Y:S05]  /*8ce0*/  @!P1 BRA `(.L_x_108) ;  /* 0x0000000000409947 */ /* 0x000fea0003800000 */
[----:B------:R-:W4:Y:S01]  /*8cf0*/  LDCU.64 UR8, c[0x4][0x70] ;  /* 0x01000e00ff0877ac */ /* 0x000f220008000a00 */
[----:B------:R-:W-:Y:S01]  /*8d00*/  MOV R3, 0x0 ;  /* 0x0000000000037802 */ /* 0x000fe20000000f00 */
[----:B------:R-:W-:Y:S02]  /*8d10*/  HFMA2 R12, -RZ, RZ, 0, 5.9604644775390625e-08 ;  /* 0x00000001ff0c7431 */ /* 0x000fe400000001ff */
[----:B------:R-:W-:Y:S02]  /*8d20*/  IMAD.MOV.U32 R8, RZ, RZ, 0x192 ;  /* 0x00000192ff087424 */ /* 0x000fe400078e00ff */
[----:B------:R-:W-:Y:S01]  /*8d30*/  IMAD.MOV.U32 R13, RZ, RZ, RZ ;  /* 0x000000ffff0d7224 */ /* 0x000fe200078e00ff */
[----:B------:R-:W5:Y:S01]  /*8d40*/  LDCU.64 UR6, c[0x4][0x78] ;  /* 0x01000f00ff0677ac */ /* 0x000f620008000a00 */
[----:B------:R-:W2:Y:S01]  /*8d50*/  LDC.64 R2, c[0x4][R3] ;  /* 0x0100000003027b82 */ /* 0x000ea20000000a00 */
[----:B------:R-:W3:Y:S01]  /*8d60*/  LDCU.64 UR4, c[0x4][0x10] ;  /* 0x01000200ff0477ac */ /* 0x000ee20008000a00 */
[----:B----4-:R-:W-:Y:S01]  /*8d70*/  MOV R5, UR9 ;  /* 0x0000000900057c02 */ /* 0x010fe20008000f00 */
[----:B-1----:R-:W-:Y:S01]  /*8d80*/  IMAD.U32 R4, RZ, RZ, UR8 ;  /* 0x00000008ff047e24 */ /* 0x002fe2000f8e00ff */
[----:B-----5:R-:W-:Y:S01]  /*8d90*/  MOV R7, UR7 ;  /* 0x0000000700077c02 */ /* 0x020fe20008000f00 */
[----:B------:R-:W-:Y:S01]  /*8da0*/  IMAD.U32 R6, RZ, RZ, UR6 ;  /* 0x00000006ff067e24 */ /* 0x000fe2000f8e00ff */
[----:B---3--:R-:W-:Y:S01]  /*8db0*/  MOV R11, UR5 ;  /* 0x00000005000b7c02 */ /* 0x008fe20008000f00 */
[----:B------:R-:W-:Y:S02]  /*8dc0*/  IMAD.U32 R10, RZ, RZ, UR4 ;  /* 0x00000004ff0a7e24 */ /* 0x000fe4000f8e00ff */
[----:B------:R-:W-:Y:S07]  /*8dd0*/  LEPC R20, `(.L_x_108) ;  /* 0x000000001014794e */ /* 0x000fee0000000000 */
[----:B--2---:R-:W-:Y:S05]  /*8de0*/  CALL.ABS.NOINC R2 ;  /* 0x0000000002007343 */ /* 0x004fea0003c00000 */
.L_x_108:
[----:B------:R-:W-:Y:S01]  /*8df0*/  LOP3.LUT R20, R48, 0xffffe000, RZ, 0xc0, !PT ;  /* 0xffffe00030147812 */ /* 0x000fe200078ec0ff */
[----:B------:R-:W-:Y:S05]  /*8e00*/  WARPSYNC.ALL ;  /* 0x0000000000007948 */ /* 0x000fea0003800000 */
[----:B------:R-:W-:Y:S01]  /*8e10*/  R2UR UR4, R25 ;  /* 0x00000000190472ca */ /* 0x000fe200000e0000 */
[----:B------:R-:W-:Y:S01]  /*8e20*/  BSSY.RECONVERGENT B0, `(.L_x_109) ;  /* 0x000005f000007945 */ /* 0x000fe20003800200 */
[----:B------:R-:W-:Y:S02]  /*8e30*/  LOP3.LUT R21, R49, 0xffffe000, RZ, 0xc0, !PT ;  /* 0xffffe00031157812 */ /* 0x000fe400078ec0ff */
[----:B------:R-:W-:Y:S02]  /*8e40*/  LOP3.LUT R26, R50, 0xffffe000, RZ, 0xc0, !PT ;  /* 0xffffe000321a7812 */ /* 0x000fe400078ec0ff */
[----:B------:R-:W-:Y:S02]  /*8e50*/  LOP3.LUT R33, R44, 0xffffe000, RZ, 0xc0, !PT ;  /* 0xffffe0002c217812 */ /* 0x000fe400078ec0ff */
[----:B------:R-:W-:Y:S05]  /*8e60*/  ISETP.NE.AND P0, PT, R67, RZ, PT ;  /* 0x000000ff4300720c */ /* 0x000fea0003f05270 */
[----:B-1----:R-:W2:Y:S02]  /*8e70*/  LDTM.x16 R4, tmem[UR4] ;  /* 0x00000004000479ee */ /* 0x002ea40008240000 */
[C---:B--2---:R-:W-:Y:S01]  /*8e80*/  FMUL R0, R24.reuse, R4 ;  /* 0x0000000418007220 */ /* 0x044fe20000400000 */
[C---:B------:R-:W-:Y:S01]  /*8e90*/  FMUL R2, R24.reuse, R5 ;  /* 0x0000000518027220 */ /* 0x040fe20000400000 */
[C---:B------:R-:W-:Y:S01]  /*8ea0*/  FMUL R3, R24.reuse, R6 ;  /* 0x0000000618037220 */ /* 0x040fe20000400000 */
[----:B------:R-:W-:Y:S01]  /*8eb0*/  FMUL R7, R24, R7 ;  /* 0x0000000718077220 */ /* 0x000fe20000400000 */
[----:B------:R-:W-:Y:S01]  /*8ec0*/  FFMA R28, R27, R20, R0 ;  /* 0x000000141b1c7223 */ /* 0x000fe20000000000 */
[----:B------:R-:W-:Y:S01]  /*8ed0*/  LOP3.LUT R20, R51, 0xffffe000, RZ, 0xc0, !PT ;  /* 0xffffe00033147812 */ /* 0x000fe200078ec0ff */
[C---:B------:R-:W-:Y:S01]  /*8ee0*/  FFMA R29, R27.reuse, R21, R2 ;  /* 0x000000151b1d7223 */ /* 0x040fe20000000002 */
[----:B------:R-:W-:Y:S01]  /*8ef0*/  LOP3.LUT R21, R46, 0xffffe000, RZ, 0xc0, !PT ;  /* 0xffffe0002e157812 */ /* 0x000fe200078ec0ff */
[----:B------:R-:W-:Y:S01]  /*8f00*/  FFMA R30, R27, R26, R3 ;  /* 0x0000001a1b1e7223 */ /* 0x000fe20000000003 */
[----:B------:R-:W-:Y:S01]  /*8f10*/  LOP3.LUT R26, R45, 0xffffe000, RZ, 0xc0, !PT ;  /* 0xffffe0002d1a7812 */ /* 0x000fe200078ec0ff */
[----:B------:R-:W-:Y:S01]  /*8f20*/  FFMA R31, R27, R20, R7 ;  /* 0x000000141b1f7223 */ /* 0x000fe20000000007 */
[----:B------:R-:W-:Y:S01]  /*8f30*/  LOP3.LUT R20, R47, 0xffffe000, RZ, 0xc0, !PT ;  /* 0xffffe0002f147812 */ /* 0x000fe200078ec0ff */
[C---:B------:R-:W-:Y:S01]  /*8f40*/  FMUL R4, R24.reuse, R8 ;  /* 0x0000000818047220 */ /* 0x040fe20000400000 */
[----:B------:R-:W-:Y:S01]  /*8f50*/  F2FP.TF32.F32.PACK_B R28, R28 ;  /* 0x0000001cff1c723e */ /* 0x000fe200024050ff */
[C---:B------:R-:W-:Y:S01]  /*8f60*/  FMUL R5, R24.reuse, R9 ;  /* 0x0000000918057220 */ /* 0x040fe20000400000 */
[----:B------:R-:W-:Y:S01]  /*8f70*/  F2FP.TF32.F32.PACK_B R29, R29 ;  /* 0x0000001dff1d723e */ /* 0x000fe200024050ff */
[C---:B------:R-:W-:Y:S01]  /*8f80*/  FMUL R6, R24.reuse, R10 ;  /* 0x0000000a18067220 */ /* 0x040fe20000400000 */
[----:B------:R-:W-:Y:S01]  /*8f90*/  FMUL R11, R24, R11 ;  /* 0x0000000b180b7220 */ /* 0x000fe20000400000 */
[----:B------:R-:W-:Y:S01]  /*8fa0*/  F2FP.TF32.F32.PACK_B R30, R30 ;  /* 0x0000001eff1e723e */ /* 0x000fe200024050ff */
[C---:B------:R-:W-:Y:S01]  /*8fb0*/  FFMA R4, R27.reuse, R33, R4 ;  /* 0x000000211b047223 */ /* 0x040fe20000000004 */
[----:B------:R-:W-:Y:S01]  /*8fc0*/  F2FP.TF32.F32.PACK_B R31, R31 ;  /* 0x0000001fff1f723e */ /* 0x000fe200024050ff */
[C---:B------:R-:W-:Y:S01]  /*8fd0*/  FFMA R5, R27.reuse, R26, R5 ;  /* 0x0000001a1b057223 */ /* 0x040fe20000000005 */
[C---:B------:R-:W-:Y:S01]  /*8fe0*/  FFMA R6, R27.reuse, R21, R6 ;  /* 0x000000151b067223 */ /* 0x040fe20000000006 */
[----:B------:R-:W-:Y:S01]  /*8ff0*/  FFMA R7, R27, R20, R11 ;  /* 0x000000141b077223 */ /* 0x000fe2000000000b */
[----:B------:R-:W-:Y:S01]  /*9000*/  LOP3.LUT R33, R40, 0xffffe000, RZ, 0xc0, !PT ;  /* 0xffffe00028217812 */ /* 0x000fe200078ec0ff */
[----:B------:R1:W-:Y:S01]  /*9010*/  STS.128 [R79], R28 ;  /* 0x0000001c4f007388 */ /* 0x0003e20000000c00 */
[----:B------:R-:W-:Y:S01]  /*9020*/  LOP3.LUT R26, R41, 0xffffe000, RZ, 0xc0, !PT ;  /* 0xffffe000291a7812 */ /* 0x000fe200078ec0ff */
[C---:B------:R-:W-:Y:S01]  /*9030*/  FMUL R8, R24.reuse, R12 ;  /* 0x0000000c18087220 */ /* 0x040fe20000400000 */
[----:B------:R-:W-:Y:S01]  /*9040*/  FMUL R9, R24, R13 ;  /* 0x0000000d18097220 */ /* 0x000fe20000400000 */
[----:B------:R-:W-:Y:S01]  /*9050*/  LOP3.LUT R21, R42, 0xffffe000, RZ, 0xc0, !PT ;  /* 0xffffe0002a157812 */ /* 0x000fe200078ec0ff */
[C---:B------:R-:W-:Y:S01]  /*9060*/  FMUL R10, R24.reuse, R14 ;  /* 0x0000000e180a7220 */ /* 0x040fe20000400000 */
[----:B------:R-:W-:Y:S01]  /*9070*/  LOP3.LUT R20, R43, 0xffffe000, RZ, 0xc0, !PT ;  /* 0xffffe0002b147812 */ /* 0x000fe200078ec0ff */
[----:B------:R-:W-:Y:S01]  /*9080*/  FMUL R15, R24, R15 ;  /* 0x0000000f180f7220 */ /* 0x000fe20000400000 */
[----:B------:R-:W-:Y:S01]  /*9090*/  F2FP.TF32.F32.PACK_B R4, R4 ;  /* 0x00000004ff04723e */ /* 0x000fe200024050ff */
[C---:B------:R-:W-:Y:S01]  /*90a0*/  FFMA R8, R27.reuse, R33, R8 ;  /* 0x000000211b087223 */ /* 0x040fe20000000008 */
[----:B------:R-:W-:Y:S01]  /*90b0*/  F2FP.TF32.F32.PACK_B R5, R5 ;  /* 0x00000005ff05723e */ /* 0x000fe200024050ff */
[C---:B------:R-:W-:Y:S01]  /*90c0*/  FFMA R9, R27.reuse, R26, R9 ;  /* 0x0000001a1b097223 */ /* 0x040fe20000000009 */
[----:B------:R-:W-:Y:S01]  /*90d0*/  F2FP.TF32.F32.PACK_B R6, R6 ;  /* 0x00000006ff06723e */ /* 0x000fe200024050ff */
[C---:B------:R-:W-:Y:S01]  /*90e0*/  FFMA R10, R27.reuse, R21, R10 ;  /* 0x000000151b0a7223 */ /* 0x040fe2000000000a */
[----:B------:R-:W-:Y:S01]  /*90f0*/  F2FP.TF32.F32.PACK_B R7, R7 ;  /* 0x00000007ff07723e */ /* 0x000fe200024050ff */
[----:B------:R-:W-:Y:S01]  /*9100*/  FFMA R11, R27, R20, R15 ;  /* 0x000000141b0b7223 */ /* 0x000fe2000000000f */
[----:B------:R-:W-:Y:S01]  /*9110*/  LOP3.LUT R33, R36, 0xffffe000, RZ, 0xc0, !PT ;  /* 0xffffe00024217812 */ /* 0x000fe200078ec0ff */
[C---:B------:R-:W-:Y:S01]  /*9120*/  FMUL R12, R24.reuse, R16 ;  /* 0x00000010180c7220 */ /* 0x040fe20000400000 */
[----:B------:R-:W-:Y:S01]  /*9130*/  LOP3.LUT R26, R37, 0xffffe000, RZ, 0xc0, !PT ;  /* 0xffffe000251a7812 */ /* 0x000fe200078ec0ff */
[----:B------:R1:W-:Y:S01]  /*9140*/  STS.128 [R78+0x10], R4 ;  /* 0x000010044e007388 */ /* 0x0003e20000000c00 */
        /* <DEDUP_REMOVED lines=13> */
[----:B------:R-:W-:Y:S02]  /*9220*/  F2FP.TF32.F32.PACK_B R12, R12 ;  /* 0x0000000cff0c723e */ /* 0x000fe400024050ff */
[----:B------:R-:W-:Y:S01]  /*9230*/  F2FP.TF32.F32.PACK_B R13, R13 ;  /* 0x0000000dff0d723e */ /* 0x000fe200024050ff */
[----:B------:R1:W-:Y:S01]  /*9240*/  STS.128 [R35+0x20], R8 ;  /* 0x0000200823007388 */ /* 0x0003e20000000c00 */
[----:B------:R-:W-:Y:S02]  /*9250*/  F2FP.TF32.F32.PACK_B R14, R14 ;  /* 0x0000000eff0e723e */ /* 0x000fe400024050ff */
[----:B------:R-:W-:Y:S05]  /*9260*/  F2FP.TF32.F32.PACK_B R15, R15 ;  /* 0x0000000fff0f723e */ /* 0x000fea00024050ff */
[----:B------:R1:W-:Y:S01]  /*9270*/  STS.128 [R34+0x10], R12 ;  /* 0x0000100c22007388 */ /* 0x0003e20000000c00 */
[----:B------:R-:W-:Y:S01]  /*9280*/  @!PT LDS RZ, [RZ] ;  /* 0x00000000fffff984 */ /* 0x000fe20000000800 */
[----:B------:R-:W-:Y:S01]  /*9290*/  @!PT LDS RZ, [RZ] ;  /* 0x00000000fffff984 */ /* 0x000fe20000000800 */
[----:B------:R-:W-:Y:S01]  /*92a0*/  @!PT LDS RZ, [RZ] ;  /* 0x00000000fffff984 */ /* 0x000fe20000000800 */
[----:B------:R-:W-:Y:S01]  /*92b0*/  @!PT LDS RZ, [RZ] ;  /* 0x00000000fffff984 */ /* 0x000fe20000000800 */
[----:B------:R2:W-:Y:S07]  /*92c0*/  MEMBAR.ALL.CTA ;  /* 0x0000000000007992 */ /* 0x0005ee0000008000 */
[----:B--2---:R-:W2:Y:S02]  /*92d0*/  FENCE.VIEW.ASYNC.S ;  /* 0x00000000000073c6 */ /* 0x004ea40000000000 */
[----:B--2---:R-:W-:Y:S06]  /*92e0*/  BAR.SYNC.DEFER_BLOCKING 0x1, 0x80 ;  /* 0x0042000000007b1d */ /* 0x004fec0000010000 */
[----:B------:R-:W-:Y:S05]  /*92f0*/  @P0 BRA `(.L_x_110) ;  /* 0x0000000000440947 */ /* 0x000fea0003800000 */
[----:B------:R-:W2:Y:S01]  /*9300*/  LDCU.64 UR14, c[0x0][0x348] ;  /* 0x00006900ff0e77ac */ /* 0x000ea20008000a00 */
[----:B------:R-:W-:Y:S02]  /*9310*/  R2UR UR6, R81 ;  /* 0x00000000510672ca */ /* 0x000fe400000e0000 */
[----:B------:R-:W-:Y:S01]  /*9320*/  R2UR UR10, R72 ;  /* 0x00000000480a72ca */ /* 0x000fe200000e0000 */
[----:B------:R-:W-:Y:S01]  /*9330*/  UMOV UR9, UR47 ;  /* 0x0000002f00097c82 */ /* 0x000fe20008000000 */
[----:B------:R-:W-:Y:S01]  /*9340*/  R2UR UR11, R70 ;  /* 0x00000000460b72ca */ /* 0x000fe200000e0000 */
[----:B------:R-:W-:Y:S01]  /*9350*/  UIADD3 UR7, UPT, UPT, UR47, 0x20, URZ ;  /* 0x000000202f077890 */ /* 0x000fe2000fffe0ff */
[----:B------:R-:W-:Y:S07]  /*9360*/  R2UR UR12, R71 ;  /* 0x00000000470c72ca */ /* 0x000fee00000e0000 */
[----:B------:R-:W-:Y:S02]  /*9370*/  UIADD3 UR6, UPT, UPT, UR46, UR6, URZ ;  /* 0x000000062e067290 */ /* 0x000fe4000fffe0ff */
[----:B--2---:R-:W-:Y:S02]  /*9380*/  UIADD3 UR4, UP0, UPT, UR14, 0x680, URZ ;  /* 0x000006800e047890 */ /* 0x004fe4000ff1e0ff */
[----:B------:R-:W-:Y:S02]  /*9390*/  UIADD3 UR8, UPT, UPT, UR6, 0x200, URZ ;  /* 0x0000020006087890 */ /* 0x000fe4000fffe0ff */
[----:B------:R-:W-:Y:S02]  /*93a0*/  UIADD3.X UR5, UPT, UPT, URZ, UR15, URZ, UP0, !UPT ;  /* 0x0000000fff057290 */ /* 0x000fe400087fe4ff */
[----:B------:R-:W-:Y:S07]  /*93b0*/  UIADD3 UR6, UPT, UPT, UR6, 0x1200, URZ ;  /* 0x0000120006067890 */ /* 0x000fee000fffe0ff */
[----:B------:R2:W-:Y:S02]  /*93c0*/  UTMASTG.4D.IM2COL [UR8], [UR4] ;  /* 0x00000008040073b5 */ /* 0x0005e40008058000 */
[----:B--2---:R-:W-:Y:S01]  /*93d0*/  UMOV UR8, UR6 ;  /* 0x0000000600087c82 */ /* 0x004fe20008000000 */
[----:B------:R-:W-:Y:S02]  /*93e0*/  UMOV UR9, UR7 ;  /* 0x0000000700097c82 */ /* 0x000fe40008000000 */
[----:B------:R2:W-:Y:S02]  /*93f0*/  UTMASTG.4D.IM2COL [UR8], [UR4] ;  /* 0x00000008040073b5 */ /* 0x0005e40008058000 */
[----:B--2---:R0:W-:Y:S02]  /*9400*/  UTMACMDFLUSH ;  /* 0x00000000000079b7 */ /* 0x0041e40000000000 */
.L_x_110:
[----:B------:R-:W-:Y:S05]  /*9410*/  BSYNC.RECONVERGENT B0 ;  /* 0x0000000000007941 */ /* 0x000fea0003800200 */
.L_x_109:
[----:B------:R-:W-:Y:S01]  /*9420*/  UIADD3 UR44, UPT, UPT, UR48, 0x1, URZ ;  /* 0x00000001302c7890 */ /* 0x000fe2000fffe0ff */
[----:B------:R-:W-:Y:S03]  /*9430*/  BSSY.RECONVERGENT B0, `(.L_x_111) ;  /* 0x0000005000007945 */ /* 0x000fe60003800200 */
[----:B------:R-:W-:Y:S04]  /*9440*/  UISETP.NE.AND UP0, UPT, UR44, 0x3, UPT ;  /* 0x000000032c00788c */ /* 0x000fe8000bf05270 */
[----:B------:R-:W-:Y:S01]  /*9450*/  USEL UR45, UR44, URZ, UP0 ;  /* 0x000000ff2c2d7287 */ /* 0x000fe20008000000 */
[----:B------:R-:W-:Y:S11]  /*9460*/  @P0 BRA `(.L_x_112) ;  /* 0x0000000000040947 */ /* 0x000ff60003800000 */
[----:B------:R-:W-:Y:S04]  /*9470*/  DEPBAR.LE SB0, 0x1 ;  /* 0x000080400000791a */ /* 0x000fe80000000000 */
.L_x_112:
[----:B------:R-:W-:Y:S05]  /*9480*/  BSYNC.RECONVERGENT B0 ;  /* 0x0000000000007941 */ /* 0x000fea0003800200 */
.L_x_111:
[----:B------:R-:W-:Y:S01]  /*9490*/  BAR.SYNC.DEFER_BLOCKING 0x1, 0x80 ;  /* 0x0042000000007b1d */ /* 0x000fe20000010000 */
[----:B------:R-:W-:Y:S01]  /*94a0*/  ISETP.NE.AND P1, PT, R74, RZ, PT ;  /* 0x000000ff4a00720c */ /* 0x000fe20003f25270 */
[----:B------:R-:W-:Y:S01]  /*94b0*/  UISETP.NE.AND UP0, UPT, UR50, URZ, UPT ;  /* 0x000000ff3200728c */ /* 0x000fe2000bf05270 */
[----:B------:R-:W-:Y:S11]  /*94c0*/  LEA R3, R83, UR46, 0x3 ;  /* 0x0000002e53037c11 */ /* 0x000ff6000f8e18ff */
[----:B-1----:R-:W-:Y:S01]  /*94d0*/  @P1 SHF.L.U32 R4, R32, 0x1f, RZ ;  /* 0x0000001f20041819 */ /* 0x002fe200000006ff */
[----:B------:R-:W-:Y:S06]  /*94e0*/  BRA.U !UP0, `(.L_x_113) ;  /* 0x0000000108247547 */ /* 0x000fec000b800000 */
[----:B------:R-:W1:Y:S01]  /*94f0*/  S2R R0, SR_CgaCtaId ;  /* 0x0000000000007919 */ /* 0x000e620000008800 */
[----:B------:R-:W-:Y:S01]  /*9500*/  IMAD.U32 R2, RZ, RZ, UR49 ;  /* 0x00000031ff027e24 */ /* 0x000fe2000f8e00ff */
[----:B------:R-:W-:Y:S04]  /*9510*/  UIADD3 UR4, UPT, UPT, UR49, 0x1, URZ ;  /* 0x0000000131047890 */ /* 0x000fe8000fffe0ff */
[----:B------:R-:W-:Y:S01]  /*9520*/  @P1 LEA R2, R2, UR46, 0x3 ;  /* 0x0000002e02021c11 */ /* 0x000fe2000f8e18ff */
[----:B------:R-:W-:Y:S04]  /*9530*/  UISETP.NE.AND UP0, UPT, UR4, 0x3, UPT ;  /* 0x000000030400788c */ /* 0x000fe8000bf05270 */
[----:B------:R-:W-:Y:S01]  /*9540*/  @P1 VIADD R5, R2, 0x98 ;  /* 0x0000009802051836 */ /* 0x000fe20000000000 */
[----:B------:R-:W-:Y:S04]  /*9550*/  USEL UR49, UR4, URZ, UP0 ;  /* 0x000000ff04317287 */ /* 0x000fe80008000000 */
[----:B-1----:R-:W-:Y:S04]  /*9560*/  @P1 PRMT R0, R0, 0x654, R5 ;  /* 0x0000065400001816 */ /* 0x002fe80000000005 */
[----:B------:R1:W-:Y:S04]  /*9570*/  @P1 SYNCS.ARRIVE.TRANS64.RED.A1T0 RZ, [R0+URZ], RZ ;  /* 0x000000ff00ff19a7 */ /* 0x0003e800081004ff */
.L_x_113:
[----:B------:R-:W2:Y:S01]  /*9580*/  @P1 SYNCS.PHASECHK.TRANS64.TRYWAIT P0, [R3+URZ+0x80], R4 ;  /* 0x00008004030015a7 */ /* 0x000ea200080011ff */
[----:B------:R-:W-:Y:S01]  /*9590*/  BSSY B1, `(.L_x_114) ;  /* 0x0000015000017945 */ /* 0x000fe20003800000 */
[----:B--2---:R-:W-:Y:S03]  /*95a0*/  @P1 SEL R80, RZ, 0x1, !P0 ;  /* 0x00000001ff501807 */ /* 0x004fe60004000000 */
[----:B------:R-:W-:Y:S05]  /*95b0*/  @!P1 BRA `(.L_x_115) ;  /* 0x0000000000489947 */ /* 0x000fea0003800000 */
[----:B------:R-:W-:Y:S01]  /*95c0*/  ISETP.NE.AND P1, PT, R82, RZ, PT ;  /* 0x000000ff5200720c */ /* 0x000fe20003f25270 */
[----:B------:R-:W-:Y:S01]  /*95d0*/  BSSY B0, `(.L_x_116) ;  /* 0x000000a000007945 */ /* 0x000fe20003800000 */
[----:B------:R-:W-:Y:S11]  /*95e0*/  ISETP.NE.AND P0, PT, R80, RZ, PT ;  /* 0x000000ff5000720c */ /* 0x000ff60003f05270 */
[----:B------:R-:W-:Y:S04]  /*95f0*/  @P1 IMAD R83, R83, 0x2000, R66 ;  /* 0x0000200053531824 */ /* 0x000fe800078e0242 */
[----:B------:R-:W-:Y:S01]  /*9600*/  @P1 IMAD.IADD R4, R77, 0x1, R83 ;  /* 0x000000014d041824 */ /* 0x000fe200078e0253 */
[----:B------:R-:W-:Y:S03]  /*9610*/  @P1 IADD3 R2, PT, PT, R76, R83, RZ ;  /* 0x000000534c021210 */ /* 0x000fe60007ffe0ff */
[----:B-1----:R-:W-:Y:S01]  /*9620*/  @P1 IMAD.IADD R0, R65, 0x1, R4 ;  /* 0x0000000141001824 */ /* 0x002fe200078e0204 */
[----:B------:R-:W-:Y:S06]  /*9630*/  @P0 BRA `(.L_x_117) ;  /* 0x00000000000c0947 */ /* 0x000fec0003800000 */
[----:B------:R-:W-:Y:S04]  /*9640*/  SHF.L.U32 R32, R32, 0x1f, RZ ;  /* 0x0000001f20207819 */ /* 0x000fe800000006ff */
[----:B------:R-:W1:Y:S02]  /*9650*/  SYNCS.PHASECHK.TRANS64.TRYWAIT P0, [R3+URZ+0x80], R32 ;  /* 0x00008020030075a7 */ /* 0x000e6400080011ff */
[----:B-1----:R-:W-:Y:S05]  /*9660*/  @!P0 BRA `(.L_x_118) ;  /* 0x0000001400dc8947 */ /* 0x002fea0003800000 */
.L_x_117:
[----:B------:R-:W-:Y:S05]  /*9670*/  BSYNC B0 ;  /* 0x0000000000007941 */ /* 0x000fea0003800000 */
.L_x_116:
[----:B------:R-:W-:Y:S11]  /*9680*/  ISETP.NE.AND P0, PT, R82, RZ, PT ;  /* 0x000000ff5200720c */ /* 0x000ff60003f05270 */
[----:B------:R-:W-:Y:S02]  /*9690*/  @!UPT UIADD3 URZ, UPT, UPT, URZ, URZ, URZ ;  /* 0x000000fffffff290 */ /* 0x000fe4000fffe0ff */
[----:B------:R2:W4:Y:S04]  /*96a0*/  @P0 LDS.128 R48, [R83] ;  /* 0x0000000053300984 */ /* 0x0005280000000c00 */
[----:B------:R2:W1:Y:S04]  /*96b0*/  @P0 LDS.128 R40, [R2+0x20] ;  /* 0x0000200002280984 */ /* 0x0004680000000c00 */
[----:B------:R2:W1:Y:S04]  /*96c0*/  @P0 LDS.128 R44, [R4+0x10] ;  /* 0x00001000042c0984 */ /* 0x0004680000000c00 */
[----:B------:R2:W1:Y:S02]  /*96d0*/  @P0 LDS.128 R36, [R0+0x10] ;  /* 0x0000100000240984 */ /* 0x0004640000000c00 */
.L_x_115:
[----:B------:R-:W-:Y:S05]  /*96e0*/  BSYNC B1 ;  /* 0x0000000000017941 */ /* 0x000fea0003800000 */
.L_x_114:
[----:B-12---:R-:W-:Y:S05]  /*96f0*/  VIADD R0, R25, 0x10 ;  /* 0x0000001019007836 */ /* 0x006fea0000000000 */
[----:B------:R-:W-:Y:S04]  /*9700*/  SHF.R.U32.HI R0, RZ, 0x15, R0 ;  /* 0x00000015ff007819 */ /* 0x000fe80000011600 */
[----:B------:R-:W-:Y:S11]  /*9710*/  LOP3.LUT P0, RZ, R0, 0x3, R59, 0x48, !PT ;  /* 0x0000000300ff7812 */ /* 0x000ff6000780483b */
[----:B------:R-:W-:Y:S02]  /*9720*/  @!UPT UIADD3 URZ, UPT, UPT, URZ, URZ, URZ ;  /* 0x000000fffffff290 */ /* 0x000fe4000fffe0ff */
[----:B------:R-:W-:Y:S05]  /*9730*/  @!P0 BRA `(.L_x_119) ;  /* 0x0000000000408947 */ /* 0x000fea0003800000 */
[----:B------:R-:W1:Y:S01]  /*9740*/  LDCU.64 UR8, c[0x4][0x70] ;  /* 0x01000e00ff0877ac */ /* 0x000e620008000a00 */
[----:B------:R-:W-:Y:S01]  /*9750*/  MOV R3, 0x0 ;  /* 0x0000000000037802 */ /* 0x000fe20000000f00 */
[----:B------:R-:W-:Y:S02]  /*9760*/  HFMA2 R12, -RZ, RZ, 0, 5.9604644775390625e-08 ;  /* 0x00000001ff0c7431 */ /* 0x000fe400000001ff */
[----:B------:R-:W-:Y:S02]  /*9770*/  IMAD.MOV.U32 R8, RZ, RZ, 0x192 ;  /* 0x00000192ff087424 */ /* 0x000fe400078e00ff */
[----:B------:R-:W-:Y:S01]  /*9780*/  IMAD.MOV.U32 R13, RZ, RZ, RZ ;  /* 0x000000ffff0d7224 */ /* 0x000fe200078e00ff */
[----:B------:R-:W2:Y:S01]  /*9790*/  LDCU.64 UR6, c[0x4][0x78] ;  /* 0x01000f00ff0677ac */ /* 0x000ea20008000a00 */
[----:B------:R-:W3:Y:S01]  /*97a0*/  LDC.64 R2, c[0x4][R3] ;  /* 0x0100000003027b82 */ /* 0x000ee20000000a00 */
[----:B------:R-:W5:Y:S01]  /*97b0*/  LDCU.64 UR4, c[0x4][0x10] ;  /* 0x01000200ff0477ac */ /* 0x000f620008000a00 */
[----:B-1----:R-:W-:Y:S01]  /*97c0*/  MOV R5, UR9 ;  /* 0x0000000900057c02 */ /* 0x002fe20008000f00 */
[----:B------:R-:W-:Y:S01]  /*97d0*/  IMAD.U32 R4, RZ, RZ, UR8 ;  /* 0x00000008ff047e24 */ /* 0x000fe2000f8e00ff */
[----:B--2---:R-:W-:Y:S01]  /*97e0*/  MOV R7, UR7 ;  /* 0x0000000700077c02 */ /* 0x004fe20008000f00 */
[----:B------:R-:W-:Y:S01]  /*97f0*/  IMAD.U32 R6, RZ, RZ, UR6 ;  /* 0x00000006ff067e24 */ /* 0x000fe2000f8e00ff */
[----:B-----5:R-:W-:Y:S01]  /*9800*/  MOV R11, UR5 ;  /* 0x00000005000b7c02 */ /* 0x020fe20008000f00 */
[----:B------:R-:W-:Y:S02]  /*9810*/  IMAD.U32 R10, RZ, RZ, UR4 ;  /* 0x00000004ff0a7e24 */ /* 0x000fe4000f8e00ff */
[----:B------:R-:W-:Y:S07]  /*9820*/  LEPC R20, `(.L_x_119) ;  /* 0x000000001014794e */ /* 0x000fee0000000000 */
[----:B---34-:R-:W-:Y:S05]  /*9830*/  CALL.ABS.NOINC R2 ;  /* 0x0000000002007343 */ /* 0x018fea0003c00000 */
.L_x_119:
[----:B------:R-:W-:Y:S01]  /*9840*/  ISETP.NE.AND P0, PT, R67, RZ, PT ;  /* 0x000000ff4300720c */ /* 0x000fe20003f05270 */
[----:B------:R-:W-:Y:S05]  /*9850*/  WARPSYNC.ALL ;  /* 0x0000000000007948 */ /* 0x000fea0003800000 */
[----:B------:R-:W-:Y:S01]  /*9860*/  R2UR UR4, R25 ;  /* 0x00000000190472ca */ /* 0x000fe200000e0000 */
[----:B------:R-:W-:Y:S01]  /*9870*/  USHF.L.U32 UR6, UR45, 0xd, URZ ;  /* 0x0000000d2d067899 */ /* 0x000fe200080006ff */
[----:B----4-:R-:W-:Y:S01]  /*9880*/  LOP3.LUT R0, R48, 0xffffe000, RZ, 0xc0, !PT ;  /* 0xffffe00030007812 */ /* 0x010fe200078ec0ff */
[----:B------:R-:W-:Y:S01]  /*9890*/  BSSY.RECONVERGENT B0, `(.L_x_120) ;  /* 0x0000065000007945 */ /* 0x000fe20003800200 */
[----:B------:R-:W-:Y:S02]  /*98a0*/  LOP3.LUT R2, R49, 0xffffe000, RZ, 0xc0, !PT ;  /* 0xffffe00031027812 */ /* 0x000fe400078ec0ff */
[----:B------:R-:W-:Y:S01]  /*98b0*/  LOP3.LUT R3, R50, 0xffffe000, RZ, 0xc0, !PT ;  /* 0xffffe00032037812 */ /* 0x000fe200078ec0ff */
[----:B---3--:R-:W-:Y:S01]  /*98c0*/  VIADD R79, R66, UR6 ;  /* 0x00000006424f7c36 */ /* 0x008fe20008000000 */
[----:B------:R-:W-:Y:S02]  /*98d0*/  LOP3.LUT R20, R51, 0xffffe000, RZ, 0xc0, !PT ;  /* 0xffffe00033147812 */ /* 0x000fe400078ec0ff */
[----:B------:R-:W-:Y:S01]  /*98e0*/  LOP3.LUT R21, R44, 0xffffe000, RZ, 0xc0, !PT ;  /* 0xffffe0002c157812 */ /* 0x000fe200078ec0ff */
[----:B------:R-:W-:Y:S01]  /*98f0*/  IMAD.IADD R76, R76, 0x1, R79 ;  /* 0x000000014c4c7824 */ /* 0x000fe200078e024f */
[----:B------:R-:W-:Y:S01]  /*9900*/  LOP3.LUT R26, R45, 0xffffe000, RZ, 0xc0, !PT ;  /* 0xffffe0002d1a7812 */ /* 0x000fe200078ec0ff */
[----:B------:R-:W1:Y:S01]  /*9910*/  LDTM.x16 R4, tmem[UR4+0x10] ;  /* 0x00001004000479ee */ /* 0x000e620008240000 */
[----:B------:R-:W-:Y:S01]  /*9920*/  LOP3.LUT R29, R46, 0xffffe000, RZ, 0xc0, !PT ;  /* 0xffffe0002e1d7812 */ /* 0x000fe200078ec0ff */
[----:B------:R-:W-:Y:S01]  /*9930*/  NOP ;  /* 0x0000000000007918 */ /* 0x000fe20000000000 */
[----:B------:R-:W-:Y:S02]  /*9940*/  IADD3 R75, PT, PT, R75, 0xe0, RZ ;  /* 0x000000e04b4b7810 */ /* 0x000fe40007ffe0ff */
[----:B------:R-:W-:Y:S02]  /*9950*/  LOP3.LUT R28, R47, 0xffffe000, RZ, 0xc0, !PT ;  /* 0xffffe0002f1c7812 */ /* 0x000fe400078ec0ff */
[----:B------:R-:W-:Y:S02]  /*9960*/  IADD3 R78, PT, PT, R77, R79, RZ ;  /* 0x0000004f4d4e7210 */ /* 0x000fe40007ffe0ff */
[----:B------:R-:W-:Y:S02]  /*9970*/  LOP3.LUT R77, R75, 0xfefffff8, RZ, 0xc0, !PT ;  /* 0xfefffff84b4d7812 */ /* 0x000fe400078ec0ff */
[----:B------:R-:W-:Y:S01]  /*9980*/  LOP3.LUT R31, R40, 0xffffe000, RZ, 0xc0, !PT ;  /* 0xffffe000281f7812 */ /* 0x000fe200078ec0ff */
[----:B------:R-:W-:Y:S01]  /*9990*/  IMAD.IADD R75, R65, 0x1, R78 ;  /* 0x00000001414b7824 */ /* 0x000fe200078e024e */
[----:B------:R-:W-:Y:S01]  /*99a0*/  LOP3.LUT R30, R41, 0xffffe000, RZ, 0xc0, !PT ;  /* 0xffffe000291e7812 */ /* 0x000fe200078ec0ff */
[----:B-1----:R1:W-:Y:S01]  /*99b0*/  SYNCS.ARRIVE.TRANS64.RED.A1T0 RZ, [R77+URZ], RZ ;  /* 0x000000ff4dff79a7 */ /* 0x0023e200081004ff */
[----:B------:R-:W-:Y:S02]  /*99c0*/  LOP3.LUT R33, R42, 0xffffe000, RZ, 0xc0, !PT ;  /* 0xffffe0002a217812 */ /* 0x000fe400078ec0ff */
[----:B------:R-:W-:Y:S02]  /*99d0*/  LOP3.LUT R32, R43, 0xffffe000, RZ, 0xc0, !PT ;  /* 0xffffe0002b207812 */ /* 0x000fe400078ec0ff */
[----:B------:R-:W-:Y:S02]  /*99e0*/  LOP3.LUT R35, R36, 0xffffe000, RZ, 0xc0, !PT ;  /* 0xffffe00024237812 */ /* 0x000fe400078ec0ff */
[----:B------:R-:W-:Y:S02]  /*99f0*/  LOP3.LUT R34, R37, 0xffffe000, RZ, 0xc0, !PT ;  /* 0xffffe00025227812 */ /* 0x000fe400078ec0ff */
[----:B------:R-:W-:Y:S01]  /*9a00*/  LOP3.LUT R37, R38, 0xffffe000, RZ, 0xc0, !PT ;  /* 0xffffe00026257812 */ /* 0x000fe200078ec0ff */
[C---:B------:R-:W-:Y:S01]  /*9a10*/  FMUL R4, R24.reuse, R4 ;  /* 0x0000000418047220 */ /* 0x040fe20000400000 */
[C---:B------:R-:W-:Y:S01]  /*9a20*/  FMUL R5, R24.reuse, R5 ;  /* 0x0000000518057220 */ /* 0x040fe20000400000 */
[C---:B------:R-:W-:Y:S01]  /*9a30*/  FMUL R6, R24.reuse, R6 ;  /* 0x0000000618067220 */ /* 0x040fe20000400000 */
[C---:B------:R-:W-:Y:S01]  /*9a40*/  FMUL R7, R24.reuse, R7 ;  /* 0x0000000718077220 */ /* 0x040fe20000400000 */
[C---:B------:R-:W-:Y:S01]  /*9a50*/  FFMA R4, R27.reuse, R0, R4 ;  /* 0x000000001b047223 */ /* 0x040fe20000000004 */
[C---:B------:R-:W-:Y:S01]  /*9a60*/  FFMA R5, R27.reuse, R2, R5 ;  /* 0x000000021b057223 */ /* 0x040fe20000000005 */
[C---:B------:R-:W-:Y:S01]  /*9a70*/  FFMA R6, R27.reuse, R3, R6 ;  /* 0x000000031b067223 */ /* 0x040fe20000000006 */
[C---:B------:R-:W-:Y:S01]  /*9a80*/  FFMA R7, R27.reuse, R20, R7 ;  /* 0x000000141b077223 */ /* 0x040fe20000000007 */
[C---:B------:R-:W-:Y:S01]  /*9a90*/  FMUL R8, R24.reuse, R8 ;  /* 0x0000000818087220 */ /* 0x040fe20000400000 */
[C---:B------:R-:W-:Y:S01]  /*9aa0*/  FMUL R9, R24.reuse, R9 ;  /* 0x0000000918097220 */ /* 0x040fe20000400000 */
[C---:B------:R-:W-:Y:S01]  /*9ab0*/  FMUL R10, R24.reuse, R10 ;  /* 0x0000000a180a7220 */ /* 0x040fe20000400000 */
[C---:B------:R-:W-:Y:S01]  /*9ac0*/  FMUL R11, R24.reuse, R11 ;  /* 0x0000000b180b7220 */ /* 0x040fe20000400000 */
[----:B------:R-:W-:Y:S01]  /*9ad0*/  F2FP.TF32.F32.PACK_B R4, R4 ;  /* 0x00000004ff04723e */ /* 0x000fe200024050ff */
[C---:B------:R-:W-:Y:S01]  /*9ae0*/  FFMA R8, R27.reuse, R21, R8 ;  /* 0x000000151b087223 */ /* 0x040fe20000000008 */
[----:B------:R-:W-:Y:S01]  /*9af0*/  F2FP.TF32.F32.PACK_B R5, R5 ;  /* 0x00000005ff05723e */ /* 0x000fe200024050ff */
[C---:B------:R-:W-:Y:S01]  /*9b00*/  FFMA R9, R27.reuse, R26, R9 ;  /* 0x0000001a1b097223 */ /* 0x040fe20000000009 */
[----:B------:R-:W-:Y:S01]  /*9b10*/  F2FP.TF32.F32.PACK_B R6, R6 ;  /* 0x00000006ff06723e */ /* 0x000fe200024050ff */
[C---:B------:R-:W-:Y:S01]  /*9b20*/  FFMA R10, R27.reuse, R29, R10 ;  /* 0x0000001d1b0a7223 */ /* 0x040fe2000000000a */
[----:B------:R-:W-:Y:S01]  /*9b30*/  F2FP.TF32.F32.PACK_B R7, R7 ;  /* 0x00000007ff07723e */ /* 0x000fe200024050ff */
[C---:B------:R-:W-:Y:S01]  /*9b40*/  FFMA R11, R27.reuse, R28, R11 ;  /* 0x0000001c1b0b7223 */ /* 0x040fe2000000000b */
[C---:B------:R-:W-:Y:S01]  /*9b50*/  FMUL R12, R24.reuse, R12 ;  /* 0x0000000c180c7220 */ /* 0x040fe20000400000 */
[----:B------:R-:W-:Y:S01]  /*9b60*/  F2FP.TF32.F32.PACK_B R8, R8 ;  /* 0x00000008ff08723e */ /* 0x000fe200024050ff */
[C---:B------:R-:W-:Y:S01]  /*9b70*/  FMUL R13, R24.reuse, R13 ;  /* 0x0000000d180d7220 */ /* 0x040fe20000400000 */
[----:B------:R1:W-:Y:S01]  /*9b80*/  STS.128 [R66+UR6], R4 ;  /* 0x0000000442007988 */ /* 0x0003e20008000c06 */
        /* <DEDUP_REMOVED lines=8> */
[----:B------:R-:W-:Y:S01]  /*9c10*/  FFMA R15, R27, R32, R15 ;  /* 0x000000201b0f7223 */ /* 0x000fe2000000000f */
[C---:B------:R-:W-:Y:S01]  /*9c20*/  FMUL R16, R24.reuse, R16 ;  /* 0x0000001018107220 */ /* 0x040fe20000400000 */
[----:B------:R-:W-:Y:S01]  /*9c30*/  F2FP.TF32.F32.PACK_B R12, R12 ;  /* 0x0000000cff0c723e */ /* 0x000fe200024050ff */
[----:B------:R1:W-:Y:S01]  /*9c40*/  STS.128 [R78+0x10], R8 ;  /* 0x000010084e007388 */ /* 0x0003e20000000c00 */
[C---:B------:R-:W-:Y:S01]  /*9c50*/  FMUL R17, R24.reuse, R17 ;  /* 0x0000001118117220 */ /* 0x040fe20000400000 */
[----:B------:R-:W-:Y:S01]  /*9c60*/  LOP3.LUT R36, R39, 0xffffe000, RZ, 0xc0, !PT ;  /* 0xffffe00027247812 */ /* 0x000fe200078ec0ff */
[C---:B------:R-:W-:Y:S01]  /*9c70*/  FMUL R18, R24.reuse, R18 ;  /* 0x0000001218127220 */ /* 0x040fe20000400000 */
[----:B------:R-:W-:Y:S01]  /*9c80*/  FMUL R19, R24, R19 ;  /* 0x0000001318137220 */ /* 0x000fe20000400000 */
[----:B------:R-:W-:Y:S01]  /*9c90*/  F2FP.TF32.F32.PACK_B R13, R13 ;  /* 0x0000000dff0d723e */ /* 0x000fe200024050ff */
[C---:B------:R-:W-:Y:S01]  /*9ca0*/  FFMA R16, R27.reuse, R35, R16 ;  /* 0x000000231b107223 */ /* 0x040fe20000000010 */
[----:B------:R-:W-:Y:S01]  /*9cb0*/  F2FP.TF32.F32.PACK_B R14, R14 ;  /* 0x0000000eff0e723e */ /* 0x000fe200024050ff */
[C---:B------:R-:W-:Y:S01]  /*9cc0*/  FFMA R17, R27.reuse, R34, R17 ;  /* 0x000000221b117223 */ /* 0x040fe20000000011 */
[----:B------:R-:W-:Y:S01]  /*9cd0*/  F2FP.TF32.F32.PACK_B R15, R15 ;  /* 0x0000000fff0f723e */ /* 0x000fe200024050ff */
[C---:B------:R-:W-:Y:S01]  /*9ce0*/  FFMA R18, R27.reuse, R37, R18 ;  /* 0x000000251b127223 */ /* 0x040fe20000000012 */
[----:B------:R-:W-:Y:S01]  /*9cf0*/  FFMA R19, R27, R36, R19 ;  /* 0x000000241b137223 */ /* 0x000fe20000000013 */
[----:B------:R-:W-:Y:S02]  /*9d00*/  F2FP.TF32.F32.PACK_B R16, R16 ;  /* 0x00000010ff10723e */ /* 0x000fe400024050ff */
[----:B------:R1:W-:Y:S01]  /*9d10*/  STS.128 [R76+0x20], R12 ;  /* 0x0000200c4c007388 */ /* 0x0003e20000000c00 */
[----:B------:R-:W-:Y:S02]  /*9d20*/  F2FP.TF32.F32.PACK_B R17, R17 ;  /* 0x00000011ff11723e */ /* 0x000fe400024050ff */
        /* <DEDUP_REMOVED lines=14> */
[----:B------:R-:W-:Y:S01]  /*9e10*/  UIADD3 UR7, UPT, UPT, UR46, UR6, URZ ;  /* 0x000000062e077290 */ /* 0x000fe2000fffe0ff */
[----:B------:R-:W-:Y:S01]  /*9e20*/  R2UR UR12, R71 ;  /* 0x00000000470c72ca */ /* 0x000fe200000e0000 */
[----:B------:R-:W-:Y:S02]  /*9e30*/  UIADD3 UR9, UPT, UPT, UR47, 0x10, URZ ;  /* 0x000000102f097890 */ /* 0x000fe4000fffe0ff */
[----:B------:R-:W-:Y:S02]  /*9e40*/  UIADD3 UR8, UPT, UPT, UR7, 0x200, URZ ;  /* 0x0000020007087890 */ /* 0x000fe4000fffe0ff */
[----:B------:R-:W-:Y:S02]  /*9e50*/  UIADD3 UR7, UPT, UPT, UR7, 0x1200, URZ ;  /* 0x0000120007077890 */ /* 0x000fe4000fffe0ff */
[----:B------:R-:W-:Y:S02]  /*9e60*/  UIADD3 UR13, UPT, UPT, UR47, 0x30, URZ ;  /* 0x000000302f0d7890 */ /* 0x000fe4000fffe0ff */
[----:B--2---:R-:W-:Y:S04]  /*9e70*/  UIADD3 UR4, UP0, UPT, UR14, 0x680, URZ ;  /* 0x000006800e047890 */ /* 0x004fe8000ff1e0ff */
[----:B------:R-:W-:Y:S09]  /*9e80*/  UIADD3.X UR5, UPT, UPT, URZ, UR15, URZ, UP0, !UPT ;  /* 0x0000000fff057290 */ /* 0x000ff200087fe4ff */
[----:B------:R2:W-:Y:S02]  /*9e90*/  UTMASTG.4D.IM2COL [UR8], [UR4] ;  /* 0x00000008040073b5 */ /* 0x0005e40008058000 */
[----:B--2---:R-:W-:Y:S01]  /*9ea0*/  UMOV UR8, UR7 ;  /* 0x0000000700087c82 */ /* 0x004fe20008000000 */
[----:B------:R-:W-:Y:S02]  /*9eb0*/  UMOV UR9, UR13 ;  /* 0x0000000d00097c82 */ /* 0x000fe40008000000 */
[----:B------:R2:W-:Y:S02]  /*9ec0*/  UTMASTG.4D.IM2COL [UR8], [UR4] ;  /* 0x00000008040073b5 */ /* 0x0005e40008058000 */
[----:B--2---:R0:W-:Y:S02]  /*9ed0*/  UTMACMDFLUSH ;  /* 0x00000000000079b7 */ /* 0x0041e40000000000 */
.L_x_121:
[----:B------:R-:W-:Y:S05]  /*9ee0*/  BSYNC.RECONVERGENT B0 ;  /* 0x0000000000007941 */ /* 0x000fea0003800200 */
.L_x_120:
[----:B------:R-:W-:Y:S01]  /*9ef0*/  UIADD3 UR4, UPT, UPT, UR45, 0x1, URZ ;  /* 0x000000012d047890 */ /* 0x000fe2000fffe0ff */
[----:B------:R-:W-:Y:S03]  /*9f00*/  BSSY.RECONVERGENT B0, `(.L_x_122) ;  /* 0x0000008000007945 */ /* 0x000fe60003800200 */
[----:B------:R-:W-:Y:S04]  /*9f10*/  UISETP.NE.AND UP0, UPT, UR4, 0x3, UPT ;  /* 0x000000030400788c */ /* 0x000fe8000bf05270 */
[----:B------:R-:W-:Y:S02]  /*9f20*/  UISETP.EQ.XOR UP1, UPT, UR44, 0x3, !UP0 ;  /* 0x000000032c00788c */ /* 0x000fe4000c722a70 */
[----:B------:R-:W-:Y:S02]  /*9f30*/  USEL UR48, UR4, URZ, UP0 ;  /* 0x000000ff04307287 */ /* 0x000fe40008000000 */
[----:B------:R-:W-:Y:S04]  /*9f40*/  USEL UR5, URZ, 0x1, !UP1 ;  /* 0x00000001ff057887 */ /* 0x000fe8000c800000 */
[----:B------:R-:W-:Y:S01]  /*9f50*/  ULOP3.LUT UR51, UR51, UR5, URZ, 0x3c, !UPT ;  /* 0x0000000533337292 */ /* 0x000fe2000f8e3cff */
[----:B------:R-:W-:Y:S11]  /*9f60*/  @P0 BRA `(.L_x_123) ;  /* 0x0000000000040947 */ /* 0x000ff60003800000 */
[----:B------:R-:W-:Y:S04]  /*9f70*/  DEPBAR.LE SB0, 0x1 ;  /* 0x000080400000791a */ /* 0x000fe80000000000 */
.L_x_123:
[----:B------:R-:W-:Y:S05]  /*9f80*/  BSYNC.RECONVERGENT B0 ;  /* 0x0000000000007941 */ /* 0x000fea0003800200 */
.L_x_122:
[----:B------:R-:W-:Y:S01]  /*9f90*/  BAR.SYNC.DEFER_BLOCKING 0x1, 0x80 ;  /* 0x0042000000007b1d */ /* 0x000fe20000010000 */
[----:B------:R-:W-:Y:S01]  /*9fa0*/  UISETP.NE.AND UP0, UPT, UR50, -0x2, UPT ;  /* 0xfffffffe3200788c */ /* 0x000fe2000bf05270 */
[----:B------:R-:W-:Y:S08]  /*9fb0*/  IADD3 R0, PT, PT, R22, 0x1, RZ ;  /* 0x0000000116007810 */ /* 0x000ff00007ffe0ff */
[----:B------:R-:W-:Y:S05]  /*9fc0*/  BRA.U !UP0, `(.L_x_124) ;  /* 0x0000000108287547 */ /* 0x000fea000b800000 */
[----:B------:R-:W2:Y:S01]  /*9fd0*/  S2R R2, SR_CgaCtaId ;  /* 0x0000000000027919 */ /* 0x000ea20000008800 */
[----:B------:R-:W-:Y:S01]  /*9fe0*/  ISETP.NE.AND P0, PT, R74, RZ, PT ;  /* 0x000000ff4a00720c */ /* 0x000fe20003f05270 */
[----:B------:R-:W-:Y:S01]  /*9ff0*/  IMAD.U32 R3, RZ, RZ, UR49 ;  /* 0x00000031ff037e24 */ /* 0x000fe2000f8e00ff */
[----:B------:R-:W-:Y:S04]  /*a000*/  UIADD3 UR4, UPT, UPT, UR49, 0x1, URZ ;  /* 0x0000000131047890 */ /* 0x000fe8000fffe0ff */
[----:B------:R-:W-:Y:S04]  /*a010*/  UISETP.NE.AND UP0, UPT, UR4, 0x3, UPT ;  /* 0x000000030400788c */ /* 0x000fe8000bf05270 */
[----:B------:R-:W-:Y:S03]  /*a020*/  USEL UR49, UR4, URZ, UP0 ;  /* 0x000000ff04317287 */ /* 0x000fe60008000000 */
[----:B------:R-:W-:Y:S05]  /*a030*/  @P0 LEA R3, R3, UR46, 0x3 ;  /* 0x0000002e03030c11 */ /* 0x000fea000f8e18ff */
[----:B------:R-:W-:Y:S05]  /*a040*/  @P0 VIADD R3, R3, 0x98 ;  /* 0x0000009803030836 */ /* 0x000fea0000000000 */
[----:B--2---:R-:W-:Y:S04]  /*a050*/  @P0 PRMT R2, R2, 0x654, R3 ;  /* 0x0000065402020816 */ /* 0x004fe80000000003 */
[----:B------:R2:W-:Y:S03]  /*a060*/  @P0 SYNCS.ARRIVE.TRANS64.RED.A1T0 RZ, [R2+URZ], RZ ;  /* 0x000000ff02ff09a7 */ /* 0x0005e600081004ff */
.L_x_124:
[----:B------:R-:W-:Y:S01]  /*a070*/  R2UR UR5, R56 ;  /* 0x00000000380572ca */ /* 0x000fe200000e0000 */
[----:B------:R-:W-:Y:S01]  /*a080*/  UISETP.NE.AND UP0, UPT, UR60, URZ, UPT ;  /* 0x000000ff3c00728c */ /* 0x000fe2000bf05270 */
[----:B------:R-:W-:Y:S01]  /*a090*/  R2UR UR4, R57 ;  /* 0x00000000390472ca */ /* 0x000fe200000e0000 */
[----:B------:R-:W-:Y:S01]  /*a0a0*/  UIADD3 UR50, UPT, UPT, UR50, 0x2, URZ ;  /* 0x0000000232327890 */ /* 0x000fe2000fffe0ff */
[C---:B------:R-:W-:Y:S01]  /*a0b0*/  ISETP.NE.AND P0, PT, R0.reuse, 0x2, PT ;  /* 0x000000020000780c */ /* 0x040fe20003f05270 */
[----:B------:R-:W-:Y:S01]  /*a0c0*/  UMOV UR45, UR61 ;  /* 0x0000003d002d7c82 */ /* 0x000fe20008000000 */
[----:B------:R-:W-:Y:S02]  /*a0d0*/  LOP3.LUT R63, R63, 0x1, RZ, 0x3c, !PT ;  /* 0x000000013f3f7812 */ /* 0x000fe400078e3cff */
[----:B------:R-:W-:Y:S02]  /*a0e0*/  SEL R3, RZ, 0x1, P0 ;  /* 0x00000001ff037807 */ /* 0x000fe40000000000 */
[----:B------:R-:W-:Y:S02]  /*a0f0*/  SEL R22, R0, RZ, P0 ;  /* 0x000000ff00167207 */ /* 0x000fe40000000000 */
[----:B------:R-:W-:Y:S01]  /*a100*/  LOP3.LUT R64, R64, R3, RZ, 0x3c, !PT ;  /* 0x0000000340407212 */ /* 0x000fe200078e3cff */
[----:B------:R-:W-:Y:S02]  /*a110*/  UIADD3 UR20, UPT, UPT, UR36, UR5, URZ ;  /* 0x0000000524147290 */ /* 0x000fe4000fffe0ff */
[----:B------:R-:W-:Y:S01]  /*a120*/  UIADD3 UR44, UPT, UPT, UR37, UR4, URZ ;  /* 0x00000004252c7290 */ /* 0x000fe2000fffe0ff */
[----:B------:R-:W-:Y:S11]  /*a130*/  BRA.U UP0, `(.L_x_125) ;  /* 0xffffffd9009c7547 */ /* 0x000ff6000b83ffff */
[----:B------:R-:W-:-:S13]  /*a140*/  R2UR UR4, R60 ;  /* 0x000000003c0472ca */ /* 0x000fda00000e0000 */
[----:B------:R-:W-:-:S09]  /*a150*/  UISETP.NE.AND UP0, UPT, UR4, URZ, UPT ;  /* 0x000000ff0400728c */ /* 0x000fd2000bf05270 */
[----:B------:R-:W-:Y:S05]  /*a160*/  BRA.U !UP0, `(.L_x_126) ;  /* 0x0000000108487547 */ /* 0x000fea000b800000 */
[----:B------:R-:W3:Y:S02]  /*a170*/  LDCU.64 UR4, c[0x0][0x890] ;  /* 0x00011200ff0477ac */ /* 0x000ee40008000a00 */
[----:B---3--:R-:W-:-:S04]  /*a180*/  UISETP.NE.U32.AND UP0, UPT, UR4, URZ, UPT ;  /* 0x000000ff0400728c */ /* 0x008fc8000bf05070 */
[----:B------:R-:W-:-:S09]  /*a190*/  UISETP.NE.AND.EX UP0, UPT, UR5, URZ, UPT, UP0 ;  /* 0x000000ff0500728c */ /* 0x000fd2000bf05300 */
[----:B------:R-:W-:Y:S05]  /*a1a0*/  BRA.U UP0, `(.L_x_127) ;  /* 0x00000001000c7547 */ /* 0x000fea000b800000 */
[----:B------:R-:W-:-:S13]  /*a1b0*/  FSETP.NEU.AND P0, PT, R27, RZ, PT ;  /* 0x000000ff1b00720b */ /* 0x000fda0003f0d000 */
[----:B------:R-:W-:Y:S05]  /*a1c0*/  @!P0 EXIT ;  /* 0x000000000000894d */ /* 0x000fea0003800000 */
[----:B------:R-:W-:Y:S05]  /*a1d0*/  BRA `(.L_x_126) ;  /* 0x00000000002c7947 */ /* 0x000fea0003800000 */
.L_x_127:
[----:B------:R-:W-:Y:S01]  /*a1e0*/  ISETP.NE.AND P0, PT, R73, RZ, PT ;  /* 0x000000ff4900720c */ /* 0x000fe20003f05270 */
[----:B------:R-:W-:-:S12]  /*a1f0*/  BSSY.RECONVERGENT B0, `(.L_x_126) ;  /* 0x0000009000007945 */ /* 0x000fd80003800200 */
[----:B------:R-:W-:Y:S05]  /*a200*/  @P0 BRA `(.L_x_128) ;  /* 0x0000000000140947 */ /* 0x000fea0003800000 */
[----:B------:R-:W3:Y:S02]  /*a210*/  LDCU.64 UR4, c[0x0][0x888] ;  /* 0x00011100ff0477ac */ /* 0x000ee40008000a00 */
[----:B---3--:R-:W-:-:S04]  /*a220*/  ISETP.NE.U32.AND P0, PT, RZ, UR4, PT ;  /* 0x00000004ff007c0c */ /* 0x008fc8000bf05070 */
[----:B------:R-:W-:-:S13]  /*a230*/  ISETP.NE.AND.EX P0, PT, RZ, UR5, PT, P0 ;  /* 0x00000005ff007c0c */ /* 0x000fda000bf05300 */
[----:B------:R-:W-:Y:S05]  /*a240*/  @!P0 EXIT ;  /* 0x000000000000894d */ /* 0x000fea0003800000 */
[----:B------:R-:W-:Y:S05]  /*a250*/  BRA `(.L_x_129) ;  /* 0x0000000000087947 */ /* 0x000fea0003800000 */
.L_x_128:
[----:B------:R-:W-:-:S13]  /*a260*/  FSETP.NEU.AND P0, PT, R27, RZ, PT ;  /* 0x000000ff1b00720b */ /* 0x000fda0003f0d000 */
[----:B------:R-:W-:Y:S05]  /*a270*/  @!P0 EXIT ;  /* 0x000000000000894d */ /* 0x000fea0003800000 */
.L_x_129:
[----:B------:R-:W-:Y:S05]  /*a280*/  BSYNC.RECONVERGENT B0 ;  /* 0x0000000000007941 */ /* 0x000fea0003800200 */
.L_x_126:
[----:B------:R-:W3:Y:S01]  /*a290*/  S2UR UR5, SR_CgaCtaId ;  /* 0x00000000000579c3 */ /* 0x000ee20000008800 */
[----:B------:R-:W-:Y:S01]  /*a2a0*/  ULEA UR4, UR49, UR46, 0x3 ;  /* 0x0000002e31047291 */ /* 0x000fe2000f8e18ff */
[----:B------:R-:W-:-:S04]  /*a2b0*/  DEPBAR.LE SB0, 0x0 ;  /* 0x000080000000791a */ /* 0x000fc80000000000 */
[----:B------:R-:W-:-:S04]  /*a2c0*/  UIADD3 UR4, UPT, UPT, UR4, 0x98, URZ ;  /* 0x0000009804047890 */ /* 0x000fc8000fffe0ff */
[----:B---3--:R-:W-:-:S09]  /*a2d0*/  UPRMT UR4, UR5, 0x654, UR4 ;  /* 0x0000065405047896 */ /* 0x008fd20008000004 */
[----:B------:R-:W-:Y:S01]  /*a2e0*/  SYNCS.ARRIVE.TRANS64.RED.A1T0 RZ, [UR4], RZ ;  /* 0x000000ffffff79a7 */ /* 0x000fe20008100404 */
[----:B------:R-:W-:Y:S05]  /*a2f0*/  EXIT ;  /* 0x000000000000794d */ /* 0x000fea0003800000 */
.L_x_24:
[----:B------:R-:W-:Y:S07]  /*a300*/  MOV R18, UR6 ;  /* 0x0000000600127c02 */ /* 0x000fee0008000f00 */
.L_x_130:
[----:B--2---:R2:W4:Y:S02]  /*a310*/  SYNCS.PHASECHK.TRANS64.TRYWAIT P0, [R18+URZ+0x40], R21 ;  /* 0x00004015120075a7 */ /* 0x00452400080011ff */
[----:B----4-:R-:W-:Y:S05]  /*a320*/  @!P0 NANOSLEEP.SYNCS 0x989680 ;  /* 0x009896800000895d */ /* 0x010fea0003900000 */
[----:B------:R-:W4:Y:S02]  /*a330*/  @!P0 SYNCS.PHASECHK.TRANS64 P0, [R18+URZ+0x40], R21 ;  /* 0x00004015120085a7 */ /* 0x000f2400080010ff */
[----:B----4-:R-:W-:Y:S05]  /*a340*/  @!P0 BRA `(.L_x_130) ;  /* 0xfffffffc00f08947 */ /* 0x010fea000383ffff */
[----:B------:R-:W-:Y:S05]  /*a350*/  BRA `(.L_x_23) ;  /* 0xffffff7c00ec7947 */ /* 0x000fea000383ffff */
.L_x_31:
[----:B------:R-:W-:Y:S07]  /*a360*/  MOV R18, UR6 ;  /* 0x0000000600127c02 */ /* 0x000fee0008000f00 */
.L_x_131:
[----:B--2---:R2:W1:Y:S02]  /*a370*/  SYNCS.PHASECHK.TRANS64.TRYWAIT P0, [R18+URZ+0x40], R21 ;  /* 0x00004015120075a7 */ /* 0x00446400080011ff */
[----:B-1----:R-:W-:Y:S05]  /*a380*/  @!P0 NANOSLEEP.SYNCS 0x989680 ;  /* 0x009896800000895d */ /* 0x002fea0003900000 */
[----:B------:R-:W1:Y:S02]  /*a390*/  @!P0 SYNCS.PHASECHK.TRANS64 P0, [R18+URZ+0x40], R21 ;  /* 0x00004015120085a7 */ /* 0x000e6400080010ff */
[----:B-1----:R-:W-:Y:S05]  /*a3a0*/  @!P0 BRA `(.L_x_131) ;  /* 0xfffffffc00f08947 */ /* 0x002fea000383ffff */
[----:B------:R-:W-:Y:S05]  /*a3b0*/  BRA `(.L_x_30) ;  /* 0xffffff9000d07947 */ /* 0x000fea000383ffff */
.L_x_36:
[----:B------:R-:W-:-:S07]  /*a3c0*/  MOV R0, UR47 ;  /* 0x0000002f00007c02 */ /* 0x000fce0008000f00 */
.L_x_132:
[----:B--2---:R2:W3:Y:S02]  /*a3d0*/  SYNCS.PHASECHK.TRANS64.TRYWAIT P0, [R0+URZ+0xc0], R5 ;  /* 0x0000c005000075a7 */ /* 0x0044e400080011ff */
[----:B---3--:R-:W-:Y:S05]  /*a3e0*/  @!P0 NANOSLEEP.SYNCS 0x989680 ;  /* 0x009896800000895d */ /* 0x008fea0003900000 */
[----:B------:R-:W3:Y:S02]  /*a3f0*/  @!P0 SYNCS.PHASECHK.TRANS64 P0, [R0+URZ+0xc0], R5 ;  /* 0x0000c005000085a7 */ /* 0x000ee400080010ff */
[----:B---3--:R-:W-:Y:S05]  /*a400*/  @!P0 BRA `(.L_x_132) ;  /* 0xfffffffc00f08947 */ /* 0x008fea000383ffff */
[----:B------:R-:W-:Y:S05]  /*a410*/  BRA `(.L_x_133) ;  /* 0xffffff9c00747947 */ /* 0x000fea000383ffff */
.L_x_40:
[----:B------:R-:W-:-:S07]  /*a420*/  MOV R0, UR4 ;  /* 0x0000000400007c02 */ /* 0x000fce0008000f00 */
.L_x_134:
[----:B-1----:R1:W2:Y:S02]  /*a430*/  SYNCS.PHASECHK.TRANS64.TRYWAIT P0, [R0+URZ], R3 ;  /* 0x00000003000075a7 */ /* 0x0022a400080011ff */
[----:B--2---:R-:W-:Y:S05]  /*a440*/  @!P0 NANOSLEEP.SYNCS 0x989680 ;  /* 0x009896800000895d */ /* 0x004fea0003900000 */
[----:B------:R-:W2:Y:S02]  /*a450*/  @!P0 SYNCS.PHASECHK.TRANS64 P0, [R0+URZ], R3 ;  /* 0x00000003000085a7 */ /* 0x000ea400080010ff */
[----:B--2---:R-:W-:Y:S05]  /*a460*/  @!P0 BRA `(.L_x_134) ;  /* 0xfffffffc00f08947 */ /* 0x004fea000383ffff */
[----:B------:R-:W-:Y:S05]  /*a470*/  BRA `(.L_x_135) ;  /* 0xffffffa4004c7947 */ /* 0x000fea000383ffff */
.L_x_41:
[----:B------:R-:W-:-:S07]  /*a480*/  MOV R0, UR5 ;  /* 0x0000000500007c02 */ /* 0x000fce0008000f00 */
.L_x_136:
[----:B-1----:R1:W2:Y:S02]  /*a490*/  SYNCS.PHASECHK.TRANS64.TRYWAIT P0, [R0+URZ], R3 ;  /* 0x00000003000075a7 */ /* 0x0022a400080011ff */
[----:B--2---:R-:W-:Y:S05]  /*a4a0*/  @!P0 NANOSLEEP.SYNCS 0x989680 ;  /* 0x009896800000895d */ /* 0x004fea0003900000 */
[----:B------:R-:W2:Y:S02]  /*a4b0*/  @!P0 SYNCS.PHASECHK.TRANS64 P0, [R0+URZ], R3 ;  /* 0x00000003000085a7 */ /* 0x000ea400080010ff */
[----:B--2---:R-:W-:Y:S05]  /*a4c0*/  @!P0 BRA `(.L_x_136) ;  /* 0xfffffffc00f08947 */ /* 0x004fea000383ffff */
[----:B------:R-:W-:Y:S05]  /*a4d0*/  BRA `(.L_x_137) ;  /* 0xffffffa4005c7947 */ /* 0x000fea000383ffff */
.L_x_42:
[----:B------:R-:W-:-:S07]  /*a4e0*/  MOV R0, UR5 ;  /* 0x0000000500007c02 */ /* 0x000fce0008000f00 */
.L_x_138:
[----:B-1----:R1:W2:Y:S02]  /*a4f0*/  SYNCS.PHASECHK.TRANS64.TRYWAIT P0, [R0+URZ], R3 ;  /* 0x00000003000075a7 */ /* 0x0022a400080011ff */
[----:B--2---:R-:W-:Y:S05]  /*a500*/  @!P0 NANOSLEEP.SYNCS 0x989680 ;  /* 0x009896800000895d */ /* 0x004fea0003900000 */
[----:B------:R-:W2:Y:S02]  /*a510*/  @!P0 SYNCS.PHASECHK.TRANS64 P0, [R0+URZ], R3 ;  /* 0x00000003000085a7 */ /* 0x000ea400080010ff */
[----:B--2---:R-:W-:Y:S05]  /*a520*/  @!P0 BRA `(.L_x_138) ;  /* 0xfffffffc00f08947 */ /* 0x004fea000383ffff */
[----:B------:R-:W-:Y:S05]  /*a530*/  BRA `(.L_x_139) ;  /* 0xffffffa4006c7947 */ /* 0x000fea000383ffff */
.L_x_43:
[----:B------:R-:W-:-:S07]  /*a540*/  MOV R0, UR5 ;  /* 0x0000000500007c02 */ /* 0x000fce0008000f00 */
.L_x_140:
[----:B-1----:R1:W2:Y:S02]  /*a550*/  SYNCS.PHASECHK.TRANS64.TRYWAIT P0, [R0+URZ], R3 ;  /* 0x00000003000075a7 */ /* 0x0022a400080011ff */
[----:B--2---:R-:W-:Y:S05]  /*a560*/  @!P0 NANOSLEEP.SYNCS 0x989680 ;  /* 0x009896800000895d */ /* 0x004fea0003900000 */
[----:B------:R-:W2:Y:S02]  /*a570*/  @!P0 SYNCS.PHASECHK.TRANS64 P0, [R0+URZ], R3 ;  /* 0x00000003000085a7 */ /* 0x000ea400080010ff */
[----:B--2---:R-:W-:Y:S05]  /*a580*/  @!P0 BRA `(.L_x_140) ;  /* 0xfffffffc00f08947 */ /* 0x004fea000383ffff */
[----:B------:R-:W-:Y:S05]  /*a590*/  BRA `(.L_x_141) ;  /* 0xffffffa4007c7947 */ /* 0x000fea000383ffff */
.L_x_44:
[----:B------:R-:W-:-:S07]  /*a5a0*/  MOV R0, UR5 ;  /* 0x0000000500007c02 */ /* 0x000fce0008000f00 */
.L_x_142:
[----:B-1----:R1:W2:Y:S02]  /*a5b0*/  SYNCS.PHASECHK.TRANS64.TRYWAIT P0, [R0+URZ], R3 ;  /* 0x00000003000075a7 */ /* 0x0022a400080011ff */
[----:B--2---:R-:W-:Y:S05]  /*a5c0*/  @!P0 NANOSLEEP.SYNCS 0x989680 ;  /* 0x009896800000895d */ /* 0x004fea0003900000 */
[----:B------:R-:W2:Y:S02]  /*a5d0*/  @!P0 SYNCS.PHASECHK.TRANS64 P0, [R0+URZ], R3 ;  /* 0x00000003000085a7 */ /* 0x000ea400080010ff */
[----:B--2---:R-:W-:Y:S05]  /*a5e0*/  @!P0 BRA `(.L_x_142) ;  /* 0xfffffffc00f08947 */ /* 0x004fea000383ffff */
[----:B------:R-:W-:Y:S05]  /*a5f0*/  BRA `(.L_x_143) ;  /* 0xffffffa4008c7947 */ /* 0x000fea000383ffff */
.L_x_45:
[----:B------:R-:W-:-:S07]  /*a600*/  MOV R0, UR5 ;  /* 0x0000000500007c02 */ /* 0x000fce0008000f00 */
.L_x_144:
[----:B-1----:R1:W2:Y:S02]  /*a610*/  SYNCS.PHASECHK.TRANS64.TRYWAIT P0, [R0+URZ], R3 ;  /* 0x00000003000075a7 */ /* 0x0022a400080011ff */
[----:B--2---:R-:W-:Y:S05]  /*a620*/  @!P0 NANOSLEEP.SYNCS 0x989680 ;  /* 0x009896800000895d */ /* 0x004fea0003900000 */
[----:B------:R-:W2:Y:S02]  /*a630*/  @!P0 SYNCS.PHASECHK.TRANS64 P0, [R0+URZ], R3 ;  /* 0x00000003000085a7 */ /* 0x000ea400080010ff */
[----:B--2---:R-:W-:Y:S05]  /*a640*/  @!P0 BRA `(.L_x_144) ;  /* 0xfffffffc00f08947 */ /* 0x004fea000383ffff */
[----:B------:R-:W-:Y:S05]  /*a650*/  BRA `(.L_x_145) ;  /* 0xffffffa4009c7947 */ /* 0x000fea000383ffff */
.L_x_46:
[----:B------:R-:W-:-:S07]  /*a660*/  MOV R0, UR5 ;  /* 0x0000000500007c02 */ /* 0x000fce0008000f00 */
.L_x_146:
[----:B-1----:R1:W2:Y:S02]  /*a670*/  SYNCS.PHASECHK.TRANS64.TRYWAIT P0, [R0+URZ], R3 ;  /* 0x00000003000075a7 */ /* 0x0022a400080011ff */
[----:B--2---:R-:W-:Y:S05]  /*a680*/  @!P0 NANOSLEEP.SYNCS 0x989680 ;  /* 0x009896800000895d */ /* 0x004fea0003900000 */
[----:B------:R-:W2:Y:S02]  /*a690*/  @!P0 SYNCS.PHASECHK.TRANS64 P0, [R0+URZ], R3 ;  /* 0x00000003000085a7 */ /* 0x000ea400080010ff */
[----:B--2---:R-:W-:Y:S05]  /*a6a0*/  @!P0 BRA `(.L_x_146) ;  /* 0xfffffffc00f08947 */ /* 0x004fea000383ffff */
[----:B------:R-:W-:Y:S05]  /*a6b0*/  BRA `(.L_x_147) ;  /* 0xffffffa400ac7947 */ /* 0x000fea000383ffff */
.L_x_49:
[----:B------:R-:W-:-:S07]  /*a6c0*/  MOV R4, UR4 ;  /* 0x0000000400047c02 */ /* 0x000fce0008000f00 */
.L_x_148:
[----:B--2---:R2:W3:Y:S02]  /*a6d0*/  SYNCS.PHASECHK.TRANS64.TRYWAIT P1, [R4+URZ+0xc8], R7 ;  /* 0x0000c807040075a7 */ /* 0x0044e400080211ff */
[----:B---3--:R-:W-:Y:S05]  /*a6e0*/  @!P1 NANOSLEEP.SYNCS 0x989680 ;  /* 0x009896800000995d */ /* 0x008fea0003900000 */
[----:B------:R-:W3:Y:S02]  /*a6f0*/  @!P1 SYNCS.PHASECHK.TRANS64 P1, [R4+URZ+0xc8], R7 ;  /* 0x0000c807040095a7 */ /* 0x000ee400080210ff */
[----:B---3--:R-:W-:Y:S05]  /*a700*/  @!P1 BRA `(.L_x_148) ;  /* 0xfffffffc00f09947 */ /* 0x008fea000383ffff */
[----:B------:R-:W-:Y:S05]  /*a710*/  BRA `(.L_x_149) ;  /* 0xffffffa8001c7947 */ /* 0x000fea000383ffff */
.L_x_50:
[----:B--2---:R-:W-:-:S07]  /*a720*/  MOV R4, UR4 ;  /* 0x0000000400047c02 */ /* 0x004fce0008000f00 */
.L_x_150:
[----:B--2---:R2:W3:Y:S02]  /*a730*/  SYNCS.PHASECHK.TRANS64.TRYWAIT P1, [R4+URZ+0xc0], R5 ;  /* 0x0000c005040075a7 */ /* 0x0044e400080211ff */
[----:B---3--:R-:W-:Y:S05]  /*a740*/  @!P1 NANOSLEEP.SYNCS 0x989680 ;  /* 0x009896800000995d */ /* 0x008fea0003900000 */
[----:B------:R-:W3:Y:S02]  /*a750*/  @!P1 SYNCS.PHASECHK.TRANS64 P1, [R4+URZ+0xc0], R5 ;  /* 0x0000c005040095a7 */ /* 0x000ee400080210ff */
[----:B---3--:R-:W-:Y:S05]  /*a760*/  @!P1 BRA `(.L_x_150) ;  /* 0xfffffffc00f09947 */ /* 0x008fea000383ffff */
[----:B------:R-:W-:Y:S05]  /*a770*/  BRA `(.L_x_151) ;  /* 0xffffffa800247947 */ /* 0x000fea000383ffff */
.L_x_60:
[----:B--2---:R-:W-:-:S04]  /*a780*/  MOV R0, UR5 ;  /* 0x0000000500007c02 */ /* 0x004fc80008000f00 */
[----:B------:R2:W3:Y:S03]  /*a790*/  SYNCS.PHASECHK.TRANS64.TRYWAIT P0, [R0+URZ+0x8], R7 ;  /* 0x00000807000075a7 */ /* 0x0004e600080011ff */
[----:B---3--:R-:W-:Y:S05]  /*a7a0*/  @!P0 NANOSLEEP.SYNCS 0x989680 ;  /* 0x009896800000895d */ /* 0x008fea0003900000 */
[----:B------:R-:W3:Y:S02]  /*a7b0*/  @!P0 SYNCS.PHASECHK.TRANS64 P0, [R0+URZ+0x8], R7 ;  /* 0x00000807000085a7 */ /* 0x000ee400080010ff */
[----:B---3--:R-:W-:Y:S05]  /*a7c0*/  @!P0 BRA `(.L_x_60) ;  /* 0xfffffffc00ec8947 */ /* 0x008fea000383ffff */
[----:B------:R-:W-:Y:S05]  /*a7d0*/  BRA `(.L_x_59) ;  /* 0xffffffa800f07947 */ /* 0x000fea000383ffff */
.L_x_62:
[----:B------:R-:W-:Y:S01]  /*a7e0*/  BSSY B0, `(.L_x_152) ;  /* 0x0000006000007945 */ /* 0x000fe20003800000 */
[----:B------:R-:W-:-:S07]  /*a7f0*/  MOV R15, 0xffffffff ;  /* 0xffffffff000f7802 */ /* 0x000fce0000000f00 */
[----:B-12--5:R-:W-:Y:S05]  /*a800*/  WARPSYNC.COLLECTIVE R15, `(.L_x_153) ;  /* 0x000000000f0c7348 */ /* 0x026fea0003c00000 */
[----:B------:R-:W-:Y:S02]  /*a810*/  ELECT P6, UR79, PT ;  /* 0x00000000004f782f */ /* 0x000fe400038c0000 */
[----:B------:R-:W-:Y:S01]  /*a820*/  MOV R14, UR79 ;  /* 0x0000004f000e7c02 */ /* 0x000fe20008000f00 */
[----:B-12--5:R-:W-:Y:S10]  /*a830*/  ENDCOLLECTIVE ;  /* 0x000000000000791b */ /* 0x026ff40003800000 */
.L_x_153:
[----:B------:R-:W-:Y:S05]  /*a840*/  BSYNC B0 ;  /* 0x0000000000007941 */ /* 0x000fea0003800000 */
.L_x_152:
[----:B------:R-:W-:Y:S05]  /*a850*/  BRA `(.L_x_154) ;  /* 0xffffffac00207947 */ /* 0x000fea000383ffff */
.L_x_64:
[----:B--2---:R-:W-:-:S04]  /*a860*/  MOV R0, UR5 ;  /* 0x0000000500007c02 */ /* 0x004fc80008000f00 */
[----:B------:R2:W3:Y:S03]  /*a870*/  SYNCS.PHASECHK.TRANS64.TRYWAIT P0, [R0+URZ+0x8], R5 ;  /* 0x00000805000075a7 */ /* 0x0004e600080011ff */
[----:B---3--:R-:W-:Y:S05]  /*a880*/  @!P0 NANOSLEEP.SYNCS 0x989680 ;  /* 0x009896800000895d */ /* 0x008fea0003900000 */
[----:B------:R-:W3:Y:S02]  /*a890*/  @!P0 SYNCS.PHASECHK.TRANS64 P0, [R0+URZ+0x8], R5 ;  /* 0x00000805000085a7 */ /* 0x000ee400080010ff */
[----:B---3--:R-:W-:Y:S05]  /*a8a0*/  @!P0 BRA `(.L_x_64) ;  /* 0xfffffffc00ec8947 */ /* 0x008fea000383ffff */
[----:B------:R-:W-:Y:S05]  /*a8b0*/  BRA `(.L_x_63) ;  /* 0xffffffac00247947 */ /* 0x000fea000383ffff */
.L_x_65:
[----:B------:R-:W-:-:S07]  /*a8c0*/  MOV R4, UR22 ;  /* 0x0000001600047c02 */ /* 0x000fce0008000f00 */
.L_x_155:
[----:B-1----:R1:W2:Y:S02]  /*a8d0*/  SYNCS.PHASECHK.TRANS64.TRYWAIT P0, [R4+URZ+0xc0], R5 ;  /* 0x0000c005040075a7 */ /* 0x0022a400080011ff */
[----:B--2---:R-:W-:Y:S05]  /*a8e0*/  @!P0 NANOSLEEP.SYNCS 0x989680 ;  /* 0x009896800000895d */ /* 0x004fea0003900000 */
[----:B------:R-:W2:Y:S02]  /*a8f0*/  @!P0 SYNCS.PHASECHK.TRANS64 P0, [R4+URZ+0xc0], R5 ;  /* 0x0000c005040085a7 */ /* 0x000ea400080010ff */
[----:B--2---:R-:W-:Y:S05]  /*a900*/  @!P0 BRA `(.L_x_155) ;  /* 0xfffffffc00f08947 */ /* 0x004fea000383ffff */
[----:B------:R-:W-:Y:S05]  /*a910*/  BRA `(.L_x_156) ;  /* 0xffffffb000387947 */ /* 0x000fea000383ffff */
.L_x_67:
[----:B------:R-:W-:-:S07]  /*a920*/  MOV R4, UR27 ;  /* 0x0000001b00047c02 */ /* 0x000fce0008000f00 */
.L_x_157:
[----:B-1----:R1:W2:Y:S02]  /*a930*/  SYNCS.PHASECHK.TRANS64.TRYWAIT P0, [R4+URZ+0xe0], R5 ;  /* 0x0000e005040075a7 */ /* 0x0022a400080011ff */
[----:B--2---:R-:W-:Y:S05]  /*a940*/  @!P0 NANOSLEEP.SYNCS 0x989680 ;  /* 0x009896800000895d */ /* 0x004fea0003900000 */
[----:B------:R-:W2:Y:S02]  /*a950*/  @!P0 SYNCS.PHASECHK.TRANS64 P0, [R4+URZ+0xe0], R5 ;  /* 0x0000e005040085a7 */ /* 0x000ea400080010ff */
[----:B--2---:R-:W-:Y:S05]  /*a960*/  @!P0 BRA `(.L_x_157) ;  /* 0xfffffffc00f08947 */ /* 0x004fea000383ffff */
[----:B------:R-:W-:Y:S05]  /*a970*/  BRA `(.L_x_66) ;  /* 0xffffffb000587947 */ /* 0x000fea000383ffff */
.L_x_71:
[----:B-1----:R-:W-:Y:S07]  /*a980*/  MOV R4, UR20 ;  /* 0x0000001400047c02 */ /* 0x002fee0008000f00 */
.L_x_158:
[----:B-1----:R1:W2:Y:S02]  /*a990*/  SYNCS.PHASECHK.TRANS64.TRYWAIT P0, [R4+URZ], R7 ;  /* 0x00000007040075a7 */ /* 0x0022a400080011ff */
[----:B--2---:R-:W-:Y:S05]  /*a9a0*/  @!P0 NANOSLEEP.SYNCS 0x989680 ;  /* 0x009896800000895d */ /* 0x004fea0003900000 */
[----:B------:R-:W2:Y:S02]  /*a9b0*/  @!P0 SYNCS.PHASECHK.TRANS64 P0, [R4+URZ], R7 ;  /* 0x00000007040085a7 */ /* 0x000ea400080010ff */
[----:B--2---:R-:W-:Y:S05]  /*a9c0*/  @!P0 BRA `(.L_x_158) ;  /* 0xfffffffc00f08947 */ /* 0x004fea000383ffff */
[----:B------:R-:W-:Y:S05]  /*a9d0*/  BRA `(.L_x_70) ;  /* 0xffffffb0007c7947 */ /* 0x000fea000383ffff */
.L_x_75:
[----:B--2---:R-:W-:-:S07]  /*a9e0*/  MOV R2, UR4 ;  /* 0x0000000400027c02 */ /* 0x004fce0008000f00 */
.L_x_159:
[----:B--2---:R2:W3:Y:S02]  /*a9f0*/  SYNCS.PHASECHK.TRANS64.TRYWAIT P0, [R2+URZ], R3 ;  /* 0x00000003020075a7 */ /* 0x0044e400080011ff */
[----:B---3--:R-:W-:Y:S05]  /*aa00*/  @!P0 NANOSLEEP.SYNCS 0x989680 ;  /* 0x009896800000895d */ /* 0x008fea0003900000 */
[----:B------:R-:W3:Y:S02]  /*aa10*/  @!P0 SYNCS.PHASECHK.TRANS64 P0, [R2+URZ], R3 ;  /* 0x00000003020085a7 */ /* 0x000ee400080010ff */
[----:B---3--:R-:W-:Y:S05]  /*aa20*/  @!P0 BRA `(.L_x_159) ;  /* 0xfffffffc00f08947 */ /* 0x008fea000383ffff */
[----:B------:R-:W-:Y:S05]  /*aa30*/  BRA `(.L_x_160) ;  /* 0xffffffb400e47947 */ /* 0x000fea000383ffff */
.L_x_78:
[----:B------:R-:W-:-:S07]  /*aa40*/  MOV R2, UR22 ;  /* 0x0000001600027c02 */ /* 0x000fce0008000f00 */
.L_x_161:
[----:B--2---:R2:W3:Y:S02]  /*aa50*/  SYNCS.PHASECHK.TRANS64.TRYWAIT P1, [R2+URZ+0xf0], R3 ;  /* 0x0000f003020075a7 */ /* 0x0044e400080211ff */
[----:B---3--:R-:W-:Y:S05]  /*aa60*/  @!P1 NANOSLEEP.SYNCS 0x989680 ;  /* 0x009896800000995d */ /* 0x008fea0003900000 */
[----:B------:R-:W3:Y:S02]  /*aa70*/  @!P1 SYNCS.PHASECHK.TRANS64 P1, [R2+URZ+0xf0], R3 ;  /* 0x0000f003020095a7 */ /* 0x000ee400080210ff */
[----:B---3--:R-:W-:Y:S05]  /*aa80*/  @!P1 BRA `(.L_x_161) ;  /* 0xfffffffc00f09947 */ /* 0x008fea000383ffff */
[----:B------:R-:W-:Y:S05]  /*aa90*/  BRA `(.L_x_162) ;  /* 0xffffffb800307947 */ /* 0x000fea000383ffff */
.L_x_83:
[----:B------:R-:W-:Y:S07]  /*aaa0*/  MOV R0, UR31 ;  /* 0x0000001f00007c02 */ /* 0x000fee0008000f00 */
.L_x_163:
[----:B--2---:R2:W4:Y:S02]  /*aab0*/  SYNCS.PHASECHK.TRANS64.TRYWAIT P0, [R0+URZ+0xc0], R5 ;  /* 0x0000c005000075a7 */ /* 0x00452400080011ff */
[----:B----4-:R-:W-:Y:S05]  /*aac0*/  @!P0 NANOSLEEP.SYNCS 0x989680 ;  /* 0x009896800000895d */ /* 0x010fea0003900000 */
[----:B------:R-:W4:Y:S02]  /*aad0*/  @!P0 SYNCS.PHASECHK.TRANS64 P0, [R0+URZ+0xc0], R5 ;  /* 0x0000c005000085a7 */ /* 0x000f2400080010ff */
[----:B----4-:R-:W-:Y:S05]  /*aae0*/  @!P0 BRA `(.L_x_163) ;  /* 0xfffffffc00f08947 */ /* 0x010fea000383ffff */
[----:B------:R-:W-:Y:S05]  /*aaf0*/  BRA `(.L_x_164) ;  /* 0xffffffbc00687947 */ /* 0x000fea000383ffff */
.L_x_86:
[----:B------:R-:W-:Y:S07]  /*ab00*/  MOV R0, UR31 ;  /* 0x0000001f00007c02 */ /* 0x000fee0008000f00 */
.L_x_165:
[----:B--2---:R2:W4:Y:S02]  /*ab10*/  SYNCS.PHASECHK.TRANS64.TRYWAIT P2, [R0+URZ+0xb8], R13 ;  /* 0x0000b80d000075a7 */ /* 0x00452400080411ff */
[----:B----4-:R-:W-:Y:S05]  /*ab20*/  @!P2 NANOSLEEP.SYNCS 0x989680 ;  /* 0x009896800000a95d */ /* 0x010fea0003900000 */
[----:B------:R-:W4:Y:S02]  /*ab30*/  @!P2 SYNCS.PHASECHK.TRANS64 P2, [R0+URZ+0xb8], R13 ;  /* 0x0000b80d0000a5a7 */ /* 0x000f2400080410ff */
[----:B----4-:R-:W-:Y:S05]  /*ab40*/  @!P2 BRA `(.L_x_165) ;  /* 0xfffffffc00f0a947 */ /* 0x010fea000383ffff */
[----:B------:R-:W-:Y:S05]  /*ab50*/  BRA `(.L_x_85) ;  /* 0xffffffc000c87947 */ /* 0x000fea000383ffff */
.L_x_89:
[----:B------:R-:W-:Y:S07]  /*ab60*/  MOV R0, UR7 ;  /* 0x0000000700007c02 */ /* 0x000fee0008000f00 */
.L_x_166:
[----:B--2---:R2:W3:Y:S02]  /*ab70*/  SYNCS.PHASECHK.TRANS64.TRYWAIT P1, [R0+URZ+0x98], R13 ;  /* 0x0000980d000075a7 */ /* 0x0044e400080211ff */
[----:B---3--:R-:W-:Y:S05]  /*ab80*/  @!P1 NANOSLEEP.SYNCS 0x989680 ;  /* 0x009896800000995d */ /* 0x008fea0003900000 */
[----:B------:R-:W3:Y:S02]  /*ab90*/  @!P1 SYNCS.PHASECHK.TRANS64 P1, [R0+URZ+0x98], R13 ;  /* 0x0000980d000095a7 */ /* 0x000ee400080210ff */
[----:B---3--:R-:W-:Y:S05]  /*aba0*/  @!P1 BRA `(.L_x_166) ;  /* 0xfffffffc00f09947 */ /* 0x008fea000383ffff */
[----:B------:R-:W-:Y:S05]  /*abb0*/  BRA `(.L_x_167) ;  /* 0xffffffc400607947 */ /* 0x000fea000383ffff */
.L_x_90:
[----:B------:R-:W-:Y:S07]  /*abc0*/  MOV R5, UR5 ;  /* 0x0000000500057c02 */ /* 0x000fee0008000f00 */
.L_x_168:
[----:B--2---:R2:W3:Y:S02]  /*abd0*/  SYNCS.PHASECHK.TRANS64.TRYWAIT P0, [R5+URZ+0x98], R12 ;  /* 0x0000980c050075a7 */ /* 0x0044e400080011ff */
[----:B---3--:R-:W-:Y:S05]  /*abe0*/  @!P0 NANOSLEEP.SYNCS 0x989680 ;  /* 0x009896800000895d */ /* 0x008fea0003900000 */
[----:B------:R-:W3:Y:S02]  /*abf0*/  @!P0 SYNCS.PHASECHK.TRANS64 P0, [R5+URZ+0x98], R12 ;  /* 0x0000980c050085a7 */ /* 0x000ee400080010ff */
[----:B---3--:R-:W-:Y:S05]  /*ac00*/  @!P0 BRA `(.L_x_168) ;  /* 0xfffffffc00f08947 */ /* 0x008fea000383ffff */
[----:B------:R-:W-:Y:S05]  /*ac10*/  BRA `(.L_x_169) ;  /* 0xffffffc400ec7947 */ /* 0x000fea000383ffff */
.L_x_92:
[----:B------:R-:W-:-:S07]  /*ac20*/  MOV R0, UR4 ;  /* 0x0000000400007c02 */ /* 0x000fce0008000f00 */
.L_x_170:
[----:B--2---:R2:W3:Y:S02]  /*ac30*/  SYNCS.PHASECHK.TRANS64.TRYWAIT P0, [R0+URZ], R3 ;  /* 0x00000003000075a7 */ /* 0x0044e400080011ff */
[----:B---3--:R-:W-:Y:S05]  /*ac40*/  @!P0 NANOSLEEP.SYNCS 0x989680 ;  /* 0x009896800000895d */ /* 0x008fea0003900000 */
[----:B------:R-:W3:Y:S02]  /*ac50*/  @!P0 SYNCS.PHASECHK.TRANS64 P0, [R0+URZ], R3 ;  /* 0x00000003000085a7 */ /* 0x000ee400080010ff */
[----:B---3--:R-:W-:Y:S05]  /*ac60*/  @!P0 BRA `(.L_x_170) ;  /* 0xfffffffc00f08947 */ /* 0x008fea000383ffff */
[----:B------:R-:W-:Y:S05]  /*ac70*/  BRA `(.L_x_171) ;  /* 0xffffffc8009c7947 */ /* 0x000fea000383ffff */
.L_x_93:
[----:B------:R-:W-:-:S07]  /*ac80*/  MOV R0, UR5 ;  /* 0x0000000500007c02 */ /* 0x000fce0008000f00 */
.L_x_172:
[----:B--2---:R2:W3:Y:S02]  /*ac90*/  SYNCS.PHASECHK.TRANS64.TRYWAIT P0, [R0+URZ], R3 ;  /* 0x00000003000075a7 */ /* 0x0044e400080011ff */
[----:B---3--:R-:W-:Y:S05]  /*aca0*/  @!P0 NANOSLEEP.SYNCS 0x989680 ;  /* 0x009896800000895d */ /* 0x008fea0003900000 */
[----:B------:R-:W3:Y:S02]  /*acb0*/  @!P0 SYNCS.PHASECHK.TRANS64 P0, [R0+URZ], R3 ;  /* 0x00000003000085a7 */ /* 0x000ee400080010ff */
[----:B---3--:R-:W-:Y:S05]  /*acc0*/  @!P0 BRA `(.L_x_172) ;  /* 0xfffffffc00f08947 */ /* 0x008fea000383ffff */
[----:B------:R-:W-:Y:S05]  /*acd0*/  BRA `(.L_x_173) ;  /* 0xffffffc800a87947 */ /* 0x000fea000383ffff */
.L_x_95:
[----:B------:R-:W-:Y:S07]  /*ace0*/  MOV R0, UR46 ;  /* 0x0000002e00007c02 */ /* 0x000fee0008000f00 */
.L_x_174:
[----:B-1----:R1:W2:Y:S02]  /*acf0*/  SYNCS.PHASECHK.TRANS64.TRYWAIT P0, [R0+URZ+0xc0], R3 ;  /* 0x0000c003000075a7 */ /* 0x0022a400080011ff */
[----:B--2---:R-:W-:Y:S05]  /*ad00*/  @!P0 NANOSLEEP.SYNCS 0x989680 ;  /* 0x009896800000895d */ /* 0x004fea0003900000 */
[----:B------:R-:W2:Y:S02]  /*ad10*/  @!P0 SYNCS.PHASECHK.TRANS64 P0, [R0+URZ+0xc0], R3 ;  /* 0x0000c003000085a7 */ /* 0x000ea400080010ff */
[----:B--2---:R-:W-:Y:S05]  /*ad20*/  @!P0 BRA `(.L_x_174) ;  /* 0xfffffffc00f08947 */ /* 0x004fea000383ffff */
[----:B------:R-:W-:Y:S05]  /*ad30*/  BRA `(.L_x_175) ;  /* 0xffffffcc00a87947 */ /* 0x000fea000383ffff */
.L_x_105:
[----:B-1----:R1:W3:Y:S02]  /*ad40*/  SYNCS.PHASECHK.TRANS64.TRYWAIT P1, [R0+URZ+0x80], R3 ;  /* 0x00008003000075a7 */ /* 0x0022e400080211ff */
[----:B---3--:R-:W-:Y:S05]  /*ad50*/  @!P1 NANOSLEEP.SYNCS 0x989680 ;  /* 0x009896800000995d */ /* 0x008fea0003900000 */
[----:B------:R-:W3:Y:S02]  /*ad60*/  @!P1 SYNCS.PHASECHK.TRANS64 P1, [R0+URZ+0x80], R3 ;  /* 0x00008003000095a7 */ /* 0x000ee400080210ff */
[----:B---3--:R-:W-:Y:S05]  /*ad70*/  @!P1 BRA `(.L_x_105) ;  /* 0xfffffffc00f09947 */ /* 0x008fea000383ffff */
[----:B------:R-:W-:Y:S05]  /*ad80*/  BRA `(.L_x_104) ;  /* 0xffffffdc00887947 */ /* 0x000fea000383ffff */
.L_x_107:
[----:B-1----:R1:W4:Y:S02]  /*ad90*/  SYNCS.PHASECHK.TRANS64.TRYWAIT P0, [R75+URZ+0xd0], R4 ;  /* 0x0000d0044b0075a7 */ /* 0x00232400080011ff */
[----:B----4-:R-:W-:Y:S05]  /*ada0*/  @!P0 NANOSLEEP.SYNCS 0x989680 ;  /* 0x009896800000895d */ /* 0x010fea0003900000 */
[----:B------:R-:W4:Y:S02]  /*adb0*/  @!P0 SYNCS.PHASECHK.TRANS64 P0, [R75+URZ+0xd0], R4 ;  /* 0x0000d0044b0085a7 */ /* 0x000f2400080010ff */
[----:B----4-:R-:W-:Y:S05]  /*adc0*/  @!P0 BRA `(.L_x_107) ;  /* 0xfffffffc00f08947 */ /* 0x010fea000383ffff */
[----:B------:R-:W-:Y:S05]  /*add0*/  BRA `(.L_x_106) ;  /* 0xffffffdc00c07947 */ /* 0x000fea000383ffff */
.L_x_118:
[----:B-1----:R1:W2:Y:S02]  /*ade0*/  SYNCS.PHASECHK.TRANS64.TRYWAIT P0, [R3+URZ+0x80], R32 ;  /* 0x00008020030075a7 */ /* 0x0022a400080011ff */
[----:B--2---:R-:W-:Y:S05]  /*adf0*/  @!P0 NANOSLEEP.SYNCS 0x989680 ;  /* 0x009896800000895d */ /* 0x004fea0003900000 */
[----:B------:R-:W2:Y:S02]  /*ae00*/  @!P0 SYNCS.PHASECHK.TRANS64 P0, [R3+URZ+0x80], R32 ;  /* 0x00008020030085a7 */ /* 0x000ea400080010ff */
[----:B--2---:R-:W-:Y:S05]  /*ae10*/  @!P0 BRA `(.L_x_118) ;  /* 0xfffffffc00f08947 */ /* 0x004fea000383ffff */
[----:B------:R-:W-:Y:S05]  /*ae20*/  BRA `(.L_x_117) ;  /* 0xffffffe800107947 */ /* 0x000fea000383ffff */
        .weak           $__internal_0_$__cuda_sm10x_tcgen05_guardrail_trap_col_being_dealloced_not_returned_by_alloc
        .type           $__internal_0_$__cuda_sm10x_tcgen05_guardrail_trap_col_being_dealloced_not_returned_by_alloc,@function
        .size           $__internal_0_$__cuda_sm10x_tcgen05_guardrail_trap_col_being_dealloced_not_returned_by_alloc,($__internal_1_$__cuda_sm10x_tcgen05_guardrail_trap_phase_invalid_during_alloc - $__internal_0_$__cuda_sm10x_tcgen05_guardrail_trap_col_being_dealloced_not_returned_by_alloc)
$__internal_0_$__cuda_sm10x_tcgen05_guardrail_trap_col_being_dealloced_not_returned_by_alloc:
[----:B------:R-:W-:Y:S05]  /*ae30*/  BPT.TRAP 0x1 ;  /* 0x000000040000795c */ /* 0x000fea0000300000 */
[----:B------:R-:W-:-:S04]  /*ae40*/  HFMA2 R3, -RZ, RZ, 0, 0 ;  /* 0x00000000ff037431 */ /* 0x000fc800000001ff */
[----:B------:R-:W-:Y:S05]  /*ae50*/  RET.REL.NODEC R2 `(_ZN7cutlass13device_kernelINS_4conv6kernel13ConvUniversalINS1_16ConvProblemShapeILNS1_8OperatorE1ELi2EEENS1_10collective14CollectiveConvINS1_47MainloopSm100TmaUmmaWarpSpecializedImplicitGemmILS5_1ELi8ELi2ELi1ELi2EN4cute5tupleIJNSA_1CILi2EEENSC_ILi1EEESE_EEEEENSB_IJNSC_ILi128EEENSC_ILi64EEENSB_IJSI_EEEEEENS_10tfloat32_tESL_NSA_8TiledMMAINSA_8MMA_AtomIJNSA_23SM100_MMA_TF32_2x1SM_SSISL_SL_fLi128ELi64ELNSA_4UMMA5MajorE0ELSQ_1ELNSP_7ScaleInE0ELSR_0EEEEEENSA_6LayoutINSB_IJSE_SE_SE_EEENSB_IJNSC_ILi0EEESW_SW_EEEEENSB_IJNSA_10UnderscoreESZ_SZ_EEEEENS7_6detail27Sm100ImplicitGemmTileTraitsINSA_25SM100_TMA_2SM_LOAD_IM2COLENSA_14ComposedLayoutINSA_7SwizzleILi3ELi4ELi3EEENSA_18smem_ptr_flag_bitsILi32EEENSU_INSB_IJNSC_ILi8EEENSC_ILi32EEEEEENSB_IJS1B_SE_EEEEEEEvEENS13_INSA_18SM100_TMA_2SM_LOADENS15_INS16_ILi2ELi5ELi2EEES19_NSU_INSB_IJS1B_NSC_ILi4EEEEEENSB_IJSE_S1B_EEEEEEEvEEEENS_8epilogue10collective18CollectiveEpilogueINS1Q_23Sm100TmaWarpSpecializedILi3ELi2ELi16ELb1ELb0EEEJNSB_IJSI_SI_SJ_EEENSB_IJNSU_ISI_SE_EENSU_INSB_IJNSC_ILi16EEESD_EEES1L_EEEEESL_NSB_IJNSB_IJlllEEESE_SW_EEESL_S22_NS1Q_6fusion15FusionCallbacksIS1U_NS23_17LinearCombinationISL_fSL_fLNS_15FloatRoundStyleE2EEES1V_S20_JEEENSA_5SM1004TMEM4LOAD26SM100_TMEM_LOAD_32dp32b16xENSA_20SM90_TMA_LOAD_IM2COLENS15_INS16_ILi2ELi4ELi3EEES19_NSU_INSB_IJS1A_S1X_EEENSB_IJS1X_SE_EEEEEEENSA_39AutoVectorizingCopyWithAssumedAlignmentILi128EEENSA_21SM90_TMA_STORE_IM2COLES2I_S2K_S2K_EEEvvEEEEvNT_6ParamsE) ;  /* 0xffffff5002687950 */ /* 0x000fea0003c3ffff */
        .weak           $__internal_1_$__cuda_sm10x_tcgen05_guardrail_trap_phase_invalid_during_alloc
        .type           $__internal_1_$__cuda_sm10x_tcgen05_guardrail_trap_phase_invalid_during_alloc,@function
        .size           $__internal_1_$__cuda_sm10x_tcgen05_guardrail_trap_phase_invalid_during_alloc,($__internal_2_$__cuda_sm10x_tcgen05_guardrail_trap_unallocated_columns_being_dealloced - $__internal_1_$__cuda_sm10x_tcgen05_guardrail_trap_phase_invalid_during_alloc)
$__internal_1_$__cuda_sm10x_tcgen05_guardrail_trap_phase_invalid_during_alloc:
[----:B------:R-:W-:Y:S05]  /*ae60*/  BPT.TRAP 0x1 ;  /* 0x000000040000795c */ /* 0x000fea0000300000 */
[----:B------:R-:W-:-:S04]  /*ae70*/  MOV R5, 0x0 ;  /* 0x0000000000057802 */ /* 0x000fc80000000f00 */
[----:B------:R-:W-:Y:S05]  /*ae80*/  RET.REL.NODEC R4 `(_ZN7cutlass13device_kernelINS_4conv6kernel13ConvUniversalINS1_16ConvProblemShapeILNS1_8OperatorE1ELi2EEENS1_10collective14CollectiveConvINS1_47MainloopSm100TmaUmmaWarpSpecializedImplicitGemmILS5_1ELi8ELi2ELi1ELi2EN4cute5tupleIJNSA_1CILi2EEENSC_ILi1EEESE_EEEEENSB_IJNSC_ILi128EEENSC_ILi64EEENSB_IJSI_EEEEEENS_10tfloat32_tESL_NSA_8TiledMMAINSA_8MMA_AtomIJNSA_23SM100_MMA_TF32_2x1SM_SSISL_SL_fLi128ELi64ELNSA_4UMMA5MajorE0ELSQ_1ELNSP_7ScaleInE0ELSR_0EEEEEENSA_6LayoutINSB_IJSE_SE_SE_EEENSB_IJNSC_ILi0EEESW_SW_EEEEENSB_IJNSA_10UnderscoreESZ_SZ_EEEEENS7_6detail27Sm100ImplicitGemmTileTraitsINSA_25SM100_TMA_2SM_LOAD_IM2COLENSA_14ComposedLayoutINSA_7SwizzleILi3ELi4ELi3EEENSA_18smem_ptr_flag_bitsILi32EEENSU_INSB_IJNSC_ILi8EEENSC_ILi32EEEEEENSB_IJS1B_SE_EEEEEEEvEENS13_INSA_18SM100_TMA_2SM_LOADENS15_INS16_ILi2ELi5ELi2EEES19_NSU_INSB_IJS1B_NSC_ILi4EEEEEENSB_IJSE_S1B_EEEEEEEvEEEENS_8epilogue10collective18CollectiveEpilogueINS1Q_23Sm100TmaWarpSpecializedILi3ELi2ELi16ELb1ELb0EEEJNSB_IJSI_SI_SJ_EEENSB_IJNSU_ISI_SE_EENSU_INSB_IJNSC_ILi16EEESD_EEES1L_EEEEESL_NSB_IJNSB_IJlllEEESE_SW_EEESL_S22_NS1Q_6fusion15FusionCallbacksIS1U_NS23_17LinearCombinationISL_fSL_fLNS_15FloatRoundStyleE2EEES1V_S20_JEEENSA_5SM1004TMEM4LOAD26SM100_TMEM_LOAD_32dp32b16xENSA_20SM90_TMA_LOAD_IM2COLENS15_INS16_ILi2ELi4ELi3EEES19_NSU_INSB_IJS1A_S1X_EEENSB_IJS1X_SE_EEEEEEENSA_39AutoVectorizingCopyWithAssumedAlignmentILi128EEENSA_21SM90_TMA_STORE_IM2COLES2I_S2K_S2K_EEEvvEEEEvNT_6ParamsE) ;  /* 0xffffff50045c7950 */ /* 0x000fea0003c3ffff */
        .weak           $__internal_2_$__cuda_sm10x_tcgen05_guardrail_trap_unallocated_columns_being_dealloced
        .type           $__internal_2_$__cuda_sm10x_tcgen05_guardrail_trap_unallocated_columns_being_dealloced,@function
        .size           $__internal_2_$__cuda_sm10x_tcgen05_guardrail_trap_unallocated_columns_being_dealloced,(.L_x_177 - $__internal_2_$__cuda_sm10x_tcgen05_guardrail_trap_unallocated_columns_being_dealloced)
$__internal_2_$__cuda_sm10x_tcgen05_guardrail_trap_unallocated_columns_being_dealloced:
[----:B------:R-:W-:Y:S05]  /*ae90*/  BPT.TRAP 0x1 ;  /* 0x000000040000795c */ /* 0x000fea0000300000 */
[----:B------:R-:W-:-:S04]  /*aea0*/  HFMA2 R3, -RZ, RZ, 0, 0 ;  /* 0x00000000ff037431 */ /* 0x000fc800000001ff */
[----:B------:R-:W-:Y:S05]  /*aeb0*/  RET.REL.NODEC R2 `(_ZN7cutlass13device_kernelINS_4conv6kernel13ConvUniversalINS1_16ConvProblemShapeILNS1_8OperatorE1ELi2EEENS1_10collective14CollectiveConvINS1_47MainloopSm100TmaUmmaWarpSpecializedImplicitGemmILS5_1ELi8ELi2ELi1ELi2EN4cute5tupleIJNSA_1CILi2EEENSC_ILi1EEESE_EEEEENSB_IJNSC_ILi128EEENSC_ILi64EEENSB_IJSI_EEEEEENS_10tfloat32_tESL_NSA_8TiledMMAINSA_8MMA_AtomIJNSA_23SM100_MMA_TF32_2x1SM_SSISL_SL_fLi128ELi64ELNSA_4UMMA5MajorE0ELSQ_1ELNSP_7ScaleInE0ELSR_0EEEEEENSA_6LayoutINSB_IJSE_SE_SE_EEENSB_IJNSC_ILi0EEESW_SW_EEEEENSB_IJNSA_10UnderscoreESZ_SZ_EEEEENS7_6detail27Sm100ImplicitGemmTileTraitsINSA_25SM100_TMA_2SM_LOAD_IM2COLENSA_14ComposedLayoutINSA_7SwizzleILi3ELi4ELi3EEENSA_18smem_ptr_flag_bitsILi32EEENSU_INSB_IJNSC_ILi8EEENSC_ILi32EEEEEENSB_IJS1B_SE_EEEEEEEvEENS13_INSA_18SM100_TMA_2SM_LOADENS15_INS16_ILi2ELi5ELi2EEES19_NSU_INSB_IJS1B_NSC_ILi4EEEEEENSB_IJSE_S1B_EEEEEEEvEEEENS_8epilogue10collective18CollectiveEpilogueINS1Q_23Sm100TmaWarpSpecializedILi3ELi2ELi16ELb1ELb0EEEJNSB_IJSI_SI_SJ_EEENSB_IJNSU_ISI_SE_EENSU_INSB_IJNSC_ILi16EEESD_EEES1L_EEEEESL_NSB_IJNSB_IJlllEEESE_SW_EEESL_S22_NS1Q_6fusion15FusionCallbacksIS1U_NS23_17LinearCombinationISL_fSL_fLNS_15FloatRoundStyleE2EEES1V_S20_JEEENSA_5SM1004TMEM4LOAD26SM100_TMEM_LOAD_32dp32b16xENSA_20SM90_TMA_LOAD_IM2COLENS15_INS16_ILi2ELi4ELi3EEES19_NSU_INSB_IJS1A_S1X_EEENSB_IJS1X_SE_EEEEEEENSA_39AutoVectorizingCopyWithAssumedAlignmentILi128EEENSA_21SM90_TMA_STORE_IM2COLES2I_S2K_S2K_EEEvvEEEEvNT_6ParamsE) ;  /* 0xffffff5002507950 */ /* 0x000fea0003c3ffff */
.L_x_176:
[----:B------:R-:W-:-:S00]  /*aec0*/  BRA `(.L_x_176) ;  /* 0xfffffffc00fc7947 */ /* 0x000fc0000383ffff */
[----:B------:R-:W-:-:S00]  /*aed0*/  NOP ;  /* 0x0000000000007918 */ /* 0x000fc00000000000 */
        /* <DEDUP_REMOVED lines=10> */
.L_x_177:


//--------------------- .nv.global.init           --------------------------
	.section	.nv.global.init,"aw",@progbits
.nv.global.init:
	.type		$str$29,@object
	.size		$str$29,($str$30 - $str$29)
$str$29:
        /*0000*/ 	.byte	0x28, 0x61, 0x64, 0x64, 0x72, 0x65, 0x73, 0x73, 0x20, 0x26, 0x20, 0x6d, 0x61, 0x73, 0x6b, 0x29
        /*0010*/ 	.byte	0x20, 0x3d, 0x3d, 0x20, 0x30, 0x00
	.type		$str$30,@object
	.size		$str$30,($str$28 - $str$30)
$str$30:
        /*0016*/ 	.byte	0x2f, 0x74, 0x6d, 0x70, 0x2f, 0x63, 0x75, 0x74, 0x6c, 0x61, 0x73, 0x73, 0x5f, 0x73, 0x77, 0x65
        /*0026*/ 	.byte	0x65, 0x70, 0x5f, 0x73, 0x72, 0x63, 0x2f, 0x69, 0x6e, 0x63, 0x6c, 0x75, 0x64, 0x65, 0x2f, 0x63
        /*0036*/ 	.byte	0x75, 0x74, 0x65, 0x2f, 0x70, 0x6f, 0x69, 0x6e, 0x74, 0x65, 0x72, 0x5f, 0x66, 0x6c, 0x61, 0x67
        /*0046*/ 	.byte	0x67, 0x65, 0x64, 0x2e, 0x68, 0x70, 0x70, 0x00
	.type		$str$28,@object
	.size		$str$28,($str$27 - $str$28)
$str$28:
        /*004e*/ 	.byte	0x2f, 0x74, 0x6d, 0x70, 0x2f, 0x63, 0x75, 0x74, 0x6c, 0x61, 0x73, 0x73, 0x5f, 0x73, 0x77, 0x65
        /*005e*/ 	.byte	0x65, 0x70, 0x5f, 0x73, 0x72, 0x63, 0x2f, 0x69, 0x6e, 0x63, 0x6c, 0x75, 0x64, 0x65, 0x2f, 0x63
        /*006e*/ 	.byte	0x75, 0x74, 0x65, 0x2f, 0x61, 0x74, 0x6f, 0x6d, 0x2f, 0x63, 0x6f, 0x70, 0x79, 0x5f, 0x74, 0x72
        /*007e*/ 	.byte	0x61, 0x69, 0x74, 0x73, 0x5f, 0x73, 0x6d, 0x31, 0x30, 0x30, 0x2e, 0x68, 0x70, 0x70, 0x00
	.type		$str$27,@object
	.size		$str$27,(__unnamed_1 - $str$27)
$str$27:
        /*008d*/ 	.byte	0x28, 0x28, 0x75, 0x69, 0x6e, 0x74, 0x33, 0x32, 0x5f, 0x74, 0x28, 0x74, 0x68, 0x72, 0x65, 0x61
        /*009d*/ 	.byte	0x64, 0x49, 0x64, 0x78, 0x2e, 0x78, 0x29, 0x20, 0x2f, 0x20, 0x33, 0x32, 0x29, 0x20, 0x25, 0x20
        /*00ad*/ 	.byte	0x34, 0x29, 0x20, 0x3d, 0x3d, 0x20, 0x28, 0x28, 0x28, 0x74, 0x6d, 0x65, 0x6d, 0x5f, 0x61, 0x64
        /*00bd*/ 	.byte	0x64, 0x72, 0x20, 0x3e, 0x3e, 0x20, 0x31, 0x36, 0x29, 0x20, 0x2f, 0x20, 0x33, 0x32, 0x29, 0x20
        /*00cd*/ 	.byte	0x25, 0x20, 0x34, 0x29, 0x00
	.type		__unnamed_1,@object
	.size		__unnamed_1,(__unnamed_2 - __unnamed_1)
__unnamed_1:
        /*00d2*/ 	.byte	0x61, 0x75, 0x74, 0x6f, 0x20, 0x63, 0x75, 0x74, 0x65, 0x3a, 0x3a, 0x61, 0x73, 0x5f, 0x70, 0x6f
        /* <DEDUP_REMOVED lines=24> */
        /*0262*/ 	.byte	0x43, 0x3c, 0x32, 0x30, 0x34, 0x38, 0x3e, 0x3e, 0x3e, 0x3e, 0x5d, 0x00
	.type		__unnamed_2,@object
	.size		__unnamed_2,(.L_2 - __unnamed_2)
__unnamed_2:
        /* <DEDUP_REMOVED lines=42> */
        /*050e*/ 	.byte	0x3e, 0x5d, 0x00
.L_2:


//--------------------- .nv.shared._ZN7cutlass13device_kernelINS_4conv6kernel13ConvUniversalINS1_16ConvProblemShapeILNS1_8OperatorE1ELi2EEENS1_10collective14CollectiveConvINS1_47MainloopSm100TmaUmmaWarpSpecializedImplicitGemmILS5_1ELi8ELi2ELi1ELi2EN4cute5tupleIJNSA_1CILi2EEENSC_ILi1EEESE_EEEEENSB_IJNSC_ILi128EEENSC_ILi64EEENSB_IJSI_EEEEEENS_10tfloat32_tESL_NSA_8TiledMMAINSA_8MMA_AtomIJNSA_23SM100_MMA_TF32_2x1SM_SSISL_SL_fLi128ELi64ELNSA_4UMMA5MajorE0ELSQ_1ELNSP_7ScaleInE0ELSR_0EEEEEENSA_6LayoutINSB_IJSE_SE_SE_EEENSB_IJNSC_ILi0EEESW_SW_EEEEENSB_IJNSA_10UnderscoreESZ_SZ_EEEEENS7_6detail27Sm100ImplicitGemmTileTraitsINSA_25SM100_TMA_2SM_LOAD_IM2COLENSA_14ComposedLayoutINSA_7SwizzleILi3ELi4ELi3EEENSA_18smem_ptr_flag_bitsILi32EEENSU_INSB_IJNSC_ILi8EEENSC_ILi32EEEEEENSB_IJS1B_SE_EEEEEEEvEENS13_INSA_18SM100_TMA_2SM_LOADENS15_INS16_ILi2ELi5ELi2EEES19_NSU_INSB_IJS1B_NSC_ILi4EEEEEENSB_IJSE_S1B_EEEEEEEvEEEENS_8epilogue10collective18CollectiveEpilogueINS1Q_23Sm100TmaWarpSpecializedILi3ELi2ELi16ELb1ELb0EEEJNSB_IJSI_SI_SJ_EEENSB_IJNSU_ISI_SE_EENSU_INSB_IJNSC_ILi16EEESD_EEES1L_EEEEESL_NSB_IJNSB_IJlllEEESE_SW_EEESL_S22_NS1Q_6fusion15FusionCallbacksIS1U_NS23_17LinearCombinationISL_fSL_fLNS_15FloatRoundStyleE2EEES1V_S20_JEEENSA_5SM1004TMEM4LOAD26SM100_TMEM_LOAD_32dp32b16xENSA_20SM90_TMA_LOAD_IM2COLENS15_INS16_ILi2ELi4ELi3EEES19_NSU_INSB_IJS1A_S1X_EEENSB_IJS1X_SE_EEEEEEENSA_39AutoVectorizingCopyWithAssumedAlignmentILi128EEENSA_21SM90_TMA_STORE_IM2COLES2I_S2K_S2K_EEEvvEEEEvNT_6ParamsE --------------------------
	.section	.nv.shared._ZN7cutlass13device_kernelINS_4conv6kernel13ConvUniversalINS1_16ConvProblemShapeILNS1_8OperatorE1ELi2EEENS1_10collective14CollectiveConvINS1_47MainloopSm100TmaUmmaWarpSpecializedImplicitGemmILS5_1ELi8ELi2ELi1ELi2EN4cute5tupleIJNSA_1CILi2EEENSC_ILi1EEESE_EEEEENSB_IJNSC_ILi128EEENSC_ILi64EEENSB_IJSI_EEEEEENS_10tfloat32_tESL_NSA_8TiledMMAINSA_8MMA_AtomIJNSA_23SM100_MMA_TF32_2x1SM_SSISL_SL_fLi128ELi64ELNSA_4UMMA5MajorE0ELSQ_1ELNSP_7ScaleInE0ELSR_0EEEEEENSA_6LayoutINSB_IJSE_SE_SE_EEENSB_IJNSC_ILi0EEESW_SW_EEEEENSB_IJNSA_10UnderscoreESZ_SZ_EEEEENS7_6detail27Sm100ImplicitGemmTileTraitsINSA_25SM100_TMA_2SM_LOAD_IM2COLENSA_14ComposedLayoutINSA_7SwizzleILi3ELi4ELi3EEENSA_18smem_ptr_flag_bitsILi32EEENSU_INSB_IJNSC_ILi8EEENSC_ILi32EEEEEENSB_IJS1B_SE_EEEEEEEvEENS13_INSA_18SM100_TMA_2SM_LOADENS15_INS16_ILi2ELi5ELi2EEES19_NSU_INSB_IJS1B_NSC_ILi4EEEEEENSB_IJSE_S1B_EEEEEEEvEEEENS_8epilogue10collective18CollectiveEpilogueINS1Q_23Sm100TmaWarpSpecializedILi3ELi2ELi16ELb1ELb0EEEJNSB_IJSI_SI_SJ_EEENSB_IJNSU_ISI_SE_EENSU_INSB_IJNSC_ILi16EEESD_EEES1L_EEEEESL_NSB_IJNSB_IJlllEEESE_SW_EEESL_S22_NS1Q_6fusion15FusionCallbacksIS1U_NS23_17LinearCombinationISL_fSL_fLNS_15FloatRoundStyleE2EEES1V_S20_JEEENSA_5SM1004TMEM4LOAD26SM100_TMEM_LOAD_32dp32b16xENSA_20SM90_TMA_LOAD_IM2COLENS15_INS16_ILi2ELi4ELi3EEES19_NSU_INSB_IJS1A_S1X_EEENSB_IJS1X_SE_EEEEEEENSA_39AutoVectorizingCopyWithAssumedAlignmentILi128EEENSA_21SM90_TMA_STORE_IM2COLES2I_S2K_S2K_EEEvvEEEEvNT_6ParamsE,"aw",@nobits
	.sectionflags	@""
	.align	16
	.zero		1024


//--------------------- .nv.shared.reserved.0     --------------------------
	.section	.nv.shared.reserved.0,"aw",@nobits
	.weak		__nv_reservedSMEM_offset_0_alias
	.size		__nv_reservedSMEM_offset_0_alias, 0, 64
	.other		__nv_reservedSMEM_offset_0_alias,@"STO_CUDA_RESERVED_SHARED STV_DEFAULT"
__nv_reservedSMEM_offset_0_alias:
	.zero		0
.nv.shared.reserved.0:
	.zero		64
	.weak		__nv_reservedSMEM_tcgen05_partition
	.type		__nv_reservedSMEM_tcgen05_partition,@object
	.size		__nv_reservedSMEM_tcgen05_partition,(.L_0 - __nv_reservedSMEM_tcgen05_partition)
__nv_reservedSMEM_tcgen05_partition:
	.zero		32
.L_0:


//--------------------- .nv.global                --------------------------
	.section	.nv.global,"aw",@nobits
.nv.global:
	.type		_ZN39_INTERNAL_0ee2816e_4_k_cu_5be5d385_31184cute1_E,@object
	.size		_ZN39_INTERNAL_0ee2816e_4_k_cu_5be5d385_31184cute1_E,(_ZN39_INTERNAL_0ee2816e_4_k_cu_5be5d385_31184cuda3std3__45__cpo6cbeginE - _ZN39_INTERNAL_0ee2816e_4_k_cu_5be5d385_31184cute1_E)
_ZN39_INTERNAL_0ee2816e_4_k_cu_5be5d385_31184cute1_E:
	.zero		1
	.type		_ZN39_INTERNAL_0ee2816e_4_k_cu_5be5d385_31184cuda3std3__45__cpo6cbeginE,@object
	.size		_ZN39_INTERNAL_0ee2816e_4_k_cu_5be5d385_31184cuda3std3__45__cpo6cbeginE,(_ZN39_INTERNAL_0ee2816e_4_k_cu_5be5d385_31184cuda3std3__48in_placeE - _ZN39_INTERNAL_0ee2816e_4_k_cu_5be5d385_31184cuda3std3__45__cpo6cbeginE)
_ZN39_INTERNAL_0ee2816e_4_k_cu_5be5d385_31184cuda3std3__45__cpo6cbeginE:
	.zero		1
	.type		_ZN39_INTERNAL_0ee2816e_4_k_cu_5be5d385_31184cuda3std3__48in_placeE,@object
	.size		_ZN39_INTERNAL_0ee2816e_4_k_cu_5be5d385_31184cuda3std3__48in_placeE,(_ZN39_INTERNAL_0ee2816e_4_k_cu_5be5d385_31184cuda3std6ranges3__45__cpo9iter_moveE - _ZN39_INTERNAL_0ee2816e_4_k_cu_5be5d385_31184cuda3std3__48in_placeE)
_ZN39_INTERNAL_0ee2816e_4_k_cu_5be5d385_31184cuda3std3__48in_placeE:
	.zero		1
	.type		_ZN39_INTERNAL_0ee2816e_4_k_cu_5be5d385_31184cuda3std6ranges3__45__cpo9iter_moveE,@object
	.size		_ZN39_INTERNAL_0ee2816e_4_k_cu_5be5d385_31184cuda3std6ranges3__45__cpo9iter_moveE,(_ZN39_INTERNAL_0ee2816e_4_k_cu_5be5d385_31184cuda3std3__45__cpo5beginE - _ZN39_INTERNAL_0ee2816e_4_k_cu_5be5d385_31184cuda3std6ranges3__45__cpo9iter_moveE)
_ZN39_INTERNAL_0ee2816e_4_k_cu_5be5d385_31184cuda3std6ranges3__45__cpo9iter_moveE:
	.zero		1
	.type		_ZN39_INTERNAL_0ee2816e_4_k_cu_5be5d385_31184cuda3std3__45__cpo5beginE,@object
	.size		_ZN39_INTERNAL_0ee2816e_4_k_cu_5be5d385_31184cuda3std3__45__cpo5beginE,(_ZN39_INTERNAL_0ee2816e_4_k_cu_5be5d385_31184cuda3std3__441_GLOBAL__N__0ee2816e_4_k_cu_5be5d385_31186ignoreE - _ZN39_INTERNAL_0ee2816e_4_k_cu_5be5d385_31184cuda3std3__45__cpo5beginE)
_ZN39_INTERNAL_0ee2816e_4_k_cu_5be5d385_31184cuda3std3__45__cpo5beginE:
	.zero		1
	.type		_ZN39_INTERNAL_0ee2816e_4_k_cu_5be5d385_31184cuda3std3__441_GLOBAL__N__0ee2816e_4_k_cu_5be5d385_31186ignoreE,@object
	.size		_ZN39_INTERNAL_0ee2816e_4_k_cu_5be5d385_31184cuda3std3__441_GLOBAL__N__0ee2816e_4_k_cu_5be5d385_31186ignoreE,(_ZN39_INTERNAL_0ee2816e_4_k_cu_5be5d385_31184cute7productE - _ZN39_INTERNAL_0ee2816e_4_k_cu_5be5d385_31184cuda3std3__441_GLOBAL__N__0ee2816e_4_k_cu_5be5d385_31186ignoreE)
_ZN39_INTERNAL_0ee2816e_4_k_cu_5be5d385_31184cuda3std3__441_GLOBAL__N__0ee2816e_4_k_cu_5be5d385_31186ignoreE:
	.zero		1
	.type		_ZN39_INTERNAL_0ee2816e_4_k_cu_5be5d385_31184cute7productE,@object
	.size		_ZN39_INTERNAL_0ee2816e_4_k_cu_5be5d385_31184cute7productE,(_ZN39_INTERNAL_0ee2816e_4_k_cu_5be5d385_31184cuda3std3__45__cpo3endE - _ZN39_INTERNAL_0ee2816e_4_k_cu_5be5d385_31184cute7productE)
_ZN39_INTERNAL_0ee2816e_4_k_cu_5be5d385_31184cute7productE:
	.zero		1
	.type		_ZN39_INTERNAL_0ee2816e_4_k_cu_5be5d385_31184cuda3std3__45__cpo3endE,@object
	.size		_ZN39_INTERNAL_0ee2816e_4_k_cu_5be5d385_31184cuda3std3__45__cpo3endE,(_ZN39_INTERNAL_0ee2816e_4_k_cu_5be5d385_31184cuda3std3__419piecewise_constructE - _ZN39_INTERNAL_0ee2816e_4_k_cu_5be5d385_31184cuda3std3__45__cpo3endE)
_ZN39_INTERNAL_0ee2816e_4_k_cu_5be5d385_31184cuda3std3__45__cpo3endE:
	.zero		1
	.type		_ZN39_INTERNAL_0ee2816e_4_k_cu_5be5d385_31184cuda3std3__419piecewise_constructE,@object
	.size		_ZN39_INTERNAL_0ee2816e_4_k_cu_5be5d385_31184cuda3std3__419piecewise_constructE,(_ZN39_INTERNAL_0ee2816e_4_k_cu_5be5d385_31184cuda3std3__45__cpo4cendE - _ZN39_INTERNAL_0ee2816e_4_k_cu_5be5d385_31184cuda3std3__419piecewise_constructE)
_ZN39_INTERNAL_0ee2816e_4_k_cu_5be5d385_31184cuda3std3__419piecewise_constructE:
	.zero		1
	.type		_ZN39_INTERNAL_0ee2816e_4_k_cu_5be5d385_31184cuda3std3__45__cpo4cendE,@object
	.size		_ZN39_INTERNAL_0ee2816e_4_k_cu_5be5d385_31184cuda3std3__45__cpo4cendE,(_ZN39_INTERNAL_0ee2816e_4_k_cu_5be5d385_31184cuda3std6ranges3__45__cpo4swapE - _ZN39_INTERNAL_0ee2816e_4_k_cu_5be5d385_31184cuda3std3__45__cpo4cendE)
_ZN39_INTERNAL_0ee2816e_4_k_cu_5be5d385_31184cuda3std3__45__cpo4cendE:
	.zero		1
	.type		_ZN39_INTERNAL_0ee2816e_4_k_cu_5be5d385_31184cuda3std6ranges3__45__cpo4swapE,@object
	.size		_ZN39_INTERNAL_0ee2816e_4_k_cu_5be5d385_31184cuda3std6ranges3__45__cpo4swapE,(.L_10 - _ZN39_INTERNAL_0ee2816e_4_k_cu_5be5d385_31184cuda3std6ranges3__45__cpo4swapE)
_ZN39_INTERNAL_0ee2816e_4_k_cu_5be5d385_31184cuda3std6ranges3__45__cpo4swapE:
	.zero		1
.L_10:


//--------------------- .nv.constant0._ZN7cutlass13device_kernelINS_4conv6kernel13ConvUniversalINS1_16ConvProblemShapeILNS1_8OperatorE1ELi2EEENS1_10collective14CollectiveConvINS1_47MainloopSm100TmaUmmaWarpSpecializedImplicitGemmILS5_1ELi8ELi2ELi1ELi2EN4cute5tupleIJNSA_1CILi2EEENSC_ILi1EEESE_EEEEENSB_IJNSC_ILi128EEENSC_ILi64EEENSB_IJSI_EEEEEENS_10tfloat32_tESL_NSA_8TiledMMAINSA_8MMA_AtomIJNSA_23SM100_MMA_TF32_2x1SM_SSISL_SL_fLi128ELi64ELNSA_4UMMA5MajorE0ELSQ_1ELNSP_7ScaleInE0ELSR_0EEEEEENSA_6LayoutINSB_IJSE_SE_SE_EEENSB_IJNSC_ILi0EEESW_SW_EEEEENSB_IJNSA_10UnderscoreESZ_SZ_EEEEENS7_6detail27Sm100ImplicitGemmTileTraitsINSA_25SM100_TMA_2SM_LOAD_IM2COLENSA_14ComposedLayoutINSA_7SwizzleILi3ELi4ELi3EEENSA_18smem_ptr_flag_bitsILi32EEENSU_INSB_IJNSC_ILi8EEENSC_ILi32EEEEEENSB_IJS1B_SE_EEEEEEEvEENS13_INSA_18SM100_TMA_2SM_LOADENS15_INS16_ILi2ELi5ELi2EEES19_NSU_INSB_IJS1B_NSC_ILi4EEEEEENSB_IJSE_S1B_EEEEEEEvEEEENS_8epilogue10collective18CollectiveEpilogueINS1Q_23Sm100TmaWarpSpecializedILi3ELi2ELi16ELb1ELb0EEEJNSB_IJSI_SI_SJ_EEENSB_IJNSU_ISI_SE_EENSU_INSB_IJNSC_ILi16EEESD_EEES1L_EEEEESL_NSB_IJNSB_IJlllEEESE_SW_EEESL_S22_NS1Q_6fusion15FusionCallbacksIS1U_NS23_17LinearCombinationISL_fSL_fLNS_15FloatRoundStyleE2EEES1V_S20_JEEENSA_5SM1004TMEM4LOAD26SM100_TMEM_LOAD_32dp32b16xENSA_20SM90_TMA_LOAD_IM2COLENS15_INS16_ILi2ELi4ELi3EEES19_NSU_INSB_IJS1A_S1X_EEENSB_IJS1X_SE_EEEEEEENSA_39AutoVectorizingCopyWithAssumedAlignmentILi128EEENSA_21SM90_TMA_STORE_IM2COLES2I_S2K_S2K_EEEvvEEEEvNT_6ParamsE --------------------------
	.section	.nv.constant0._ZN7cutlass13device_kernelINS_4conv6kernel13ConvUniversalINS1_16ConvProblemShapeILNS1_8OperatorE1ELi2EEENS1_10collective14CollectiveConvINS1_47MainloopSm100TmaUmmaWarpSpecializedImplicitGemmILS5_1ELi8ELi2ELi1ELi2EN4cute5tupleIJNSA_1CILi2EEENSC_ILi1EEESE_EEEEENSB_IJNSC_ILi128EEENSC_ILi64EEENSB_IJSI_EEEEEENS_10tfloat32_tESL_NSA_8TiledMMAINSA_8MMA_AtomIJNSA_23SM100_MMA_TF32_2x1SM_SSISL_SL_fLi128ELi64ELNSA_4UMMA5MajorE0ELSQ_1ELNSP_7ScaleInE0ELSR_0EEEEEENSA_6LayoutINSB_IJSE_SE_SE_EEENSB_IJNSC_ILi0EEESW_SW_EEEEENSB_IJNSA_10UnderscoreESZ_SZ_EEEEENS7_6detail27Sm100ImplicitGemmTileTraitsINSA_25SM100_TMA_2SM_LOAD_IM2COLENSA_14ComposedLayoutINSA_7SwizzleILi3ELi4ELi3EEENSA_18smem_ptr_flag_bitsILi32EEENSU_INSB_IJNSC_ILi8EEENSC_ILi32EEEEEENSB_IJS1B_SE_EEEEEEEvEENS13_INSA_18SM100_TMA_2SM_LOADENS15_INS16_ILi2ELi5ELi2EEES19_NSU_INSB_IJS1B_NSC_ILi4EEEEEENSB_IJSE_S1B_EEEEEEEvEEEENS_8epilogue10collective18CollectiveEpilogueINS1Q_23Sm100TmaWarpSpecializedILi3ELi2ELi16ELb1ELb0EEEJNSB_IJSI_SI_SJ_EEENSB_IJNSU_ISI_SE_EENSU_INSB_IJNSC_ILi16EEESD_EEES1L_EEEEESL_NSB_IJNSB_IJlllEEESE_SW_EEESL_S22_NS1Q_6fusion15FusionCallbacksIS1U_NS23_17LinearCombinationISL_fSL_fLNS_15FloatRoundStyleE2EEES1V_S20_JEEENSA_5SM1004TMEM4LOAD26SM100_TMEM_LOAD_32dp32b16xENSA_20SM90_TMA_LOAD_IM2COLENS15_INS16_ILi2ELi4ELi3EEES19_NSU_INSB_IJS1A_S1X_EEENSB_IJS1X_SE_EEEEEEENSA_39AutoVectorizingCopyWithAssumedAlignmentILi128EEENSA_21SM90_TMA_STORE_IM2COLES2I_S2K_S2K_EEEvvEEEEvNT_6ParamsE,"a",@progbits
	.sectionflags	@""
	.align	4
.nv.constant0._ZN7cutlass13device_kernelINS_4conv6kernel13ConvUniversalINS1_16ConvProblemShapeILNS1_8OperatorE1ELi2EEENS1_10collective14CollectiveConvINS1_47MainloopSm100TmaUmmaWarpSpecializedImplicitGemmILS5_1ELi8ELi2ELi1ELi2EN4cute5tupleIJNSA_1CILi2EEENSC_ILi1EEESE_EEEEENSB_IJNSC_ILi128EEENSC_ILi64EEENSB_IJSI_EEEEEENS_10tfloat32_tESL_NSA_8TiledMMAINSA_8MMA_AtomIJNSA_23SM100_MMA_TF32_2x1SM_SSISL_SL_fLi128ELi64ELNSA_4UMMA5MajorE0ELSQ_1ELNSP_7ScaleInE0ELSR_0EEEEEENSA_6LayoutINSB_IJSE_SE_SE_EEENSB_IJNSC_ILi0EEESW_SW_EEEEENSB_IJNSA_10UnderscoreESZ_SZ_EEEEENS7_6detail27Sm100ImplicitGemmTileTraitsINSA_25SM100_TMA_2SM_LOAD_IM2COLENSA_14ComposedLayoutINSA_7SwizzleILi3ELi4ELi3EEENSA_18smem_ptr_flag_bitsILi32EEENSU_INSB_IJNSC_ILi8EEENSC_ILi32EEEEEENSB_IJS1B_SE_EEEEEEEvEENS13_INSA_18SM100_TMA_2SM_LOADENS15_INS16_ILi2ELi5ELi2EEES19_NSU_INSB_IJS1B_NSC_ILi4EEEEEENSB_IJSE_S1B_EEEEEEEvEEEENS_8epilogue10collective18CollectiveEpilogueINS1Q_23Sm100TmaWarpSpecializedILi3ELi2ELi16ELb1ELb0EEEJNSB_IJSI_SI_SJ_EEENSB_IJNSU_ISI_SE_EENSU_INSB_IJNSC_ILi16EEESD_EEES1L_EEEEESL_NSB_IJNSB_IJlllEEESE_SW_EEESL_S22_NS1Q_6fusion15FusionCallbacksIS1U_NS23_17LinearCombinationISL_fSL_fLNS_15FloatRoundStyleE2EEES1V_S20_JEEENSA_5SM1004TMEM4LOAD26SM100_TMEM_LOAD_32dp32b16xENSA_20SM90_TMA_LOAD_IM2COLENS15_INS16_ILi2ELi4ELi3EEES19_NSU_INSB_IJS1A_S1X_EEENSB_IJS1X_SE_EEEEEEENSA_39AutoVectorizingCopyWithAssumedAlignmentILi128EEENSA_21SM90_TMA_STORE_IM2COLES2I_S2K_S2K_EEEvvEEEEvNT_6ParamsE:
	.zero		2944


//--------------------- SYMBOLS --------------------------

	.type		.nv.reservedSmem.offset0,@object
	.size		.nv.reservedSmem.offset0,0x4
	.type		.nv.reservedSmem.cap,@object
	.size		.nv.reservedSmem.cap,0x4
	.type		__assertfail,@function
